//
// Generated by NVIDIA NVVM Compiler
//
// Compiler Build ID: CL-36424714
// Cuda compilation tools, release 13.0, V13.0.88
// Based on NVVM 20.0.0
//

.version 9.0
.target sm_100
.address_size 64

	// .globl	_Z18gpu_monster_kernelPmmmS_Pi

.visible .entry _Z18gpu_monster_kernelPmmmS_Pi(
	.param .u64 .ptr .align 1 _Z18gpu_monster_kernelPmmmS_Pi_param_0,
	.param .u64 _Z18gpu_monster_kernelPmmmS_Pi_param_1,
	.param .u64 _Z18gpu_monster_kernelPmmmS_Pi_param_2,
	.param .u64 .ptr .align 1 _Z18gpu_monster_kernelPmmmS_Pi_param_3,
	.param .u64 .ptr .align 1 _Z18gpu_monster_kernelPmmmS_Pi_param_4
)
{
	.reg .pred 	%p<4>;
	.reg .b32 	%r<6>;
	.reg .b64 	%rd<36021>;

	ld.param.u64 	%rd4, [_Z18gpu_monster_kernelPmmmS_Pi_param_1];
	ld.param.u64 	%rd5, [_Z18gpu_monster_kernelPmmmS_Pi_param_2];
	ld.param.u64 	%rd6, [_Z18gpu_monster_kernelPmmmS_Pi_param_3];
	ld.param.u64 	%rd7, [_Z18gpu_monster_kernelPmmmS_Pi_param_4];
	mov.u32 	%r1, %ctaid.x;
	mov.u32 	%r2, %ntid.x;
	mov.u32 	%r3, %tid.x;
	mad.lo.s32 	%r4, %r1, %r2, %r3;
	cvt.s64.s32 	%rd1, %r4;
	setp.le.u64 	%p1, %rd4, %rd1;
	@%p1 bra 	$L__BB0_4;
	ld.param.u64 	%rd36020, [_Z18gpu_monster_kernelPmmmS_Pi_param_0];
	cvta.to.global.u64 	%rd36008, %rd36020;
	shl.b64 	%rd36009, %rd1, 3;
	add.s64 	%rd2, %rd36008, %rd36009;
	shl.b64 	%rd36010, %rd4, 3;
	add.s64 	%rd36011, %rd2, %rd36010;
	add.s64 	%rd36012, %rd36011, %rd36010;
	add.s64 	%rd36013, %rd36012, %rd36010;
	add.s64 	%rd36014, %rd36013, %rd36010;
	add.s64 	%rd36015, %rd36014, %rd36010;
	ld.global.u64 	%rd8, [%rd2];
	ld.global.u64 	%rd9, [%rd36011];
	ld.global.u64 	%rd10, [%rd36012];
	ld.global.u64 	%rd11, [%rd36013];
	ld.global.u64 	%rd12, [%rd36014];
	ld.global.u64 	%rd31, [%rd36015];
	mov.b64 	%rd35996, 1;
	mov.b64 	%rd35997, 2;
	mov.b64 	%rd35998, 3;
	mov.b64 	%rd35999, 4;
	mov.b64 	%rd36000, 5;
	mov.b64 	%rd36001, 6;
	// begin inline asm
	add.cc.u64 %rd8, %rd8, %rd35996;
	addc.cc.u64 %rd9, %rd9, %rd35997;
	addc.cc.u64 %rd10, %rd10, %rd35998;
	addc.cc.u64 %rd11, %rd11, %rd35999;
	addc.cc.u64 %rd12, %rd12, %rd36000;
	addc.u64 %rd31, %rd31, %rd36001;
	
	// end inline asm
	st.global.u64 	[%rd2], %rd8;
	st.global.u64 	[%rd36011], %rd9;
	st.global.u64 	[%rd36012], %rd10;
	st.global.u64 	[%rd36013], %rd11;
	st.global.u64 	[%rd36014], %rd12;
	st.global.u64 	[%rd36015], %rd31;
	ld.global.u64 	%rd26, [%rd2];
	ld.global.u64 	%rd27, [%rd36011];
	ld.global.u64 	%rd28, [%rd36012];
	ld.global.u64 	%rd29, [%rd36013];
	ld.global.u64 	%rd30, [%rd36014];
	// begin inline asm
	add.cc.u64 %rd26, %rd26, %rd35996;
	addc.cc.u64 %rd27, %rd27, %rd35997;
	addc.cc.u64 %rd28, %rd28, %rd35998;
	addc.cc.u64 %rd29, %rd29, %rd35999;
	addc.cc.u64 %rd30, %rd30, %rd36000;
	addc.u64 %rd31, %rd31, %rd36001;
	
	// end inline asm
	st.global.u64 	[%rd2], %rd26;
	st.global.u64 	[%rd36011], %rd27;
	st.global.u64 	[%rd36012], %rd28;
	st.global.u64 	[%rd36013], %rd29;
	st.global.u64 	[%rd36014], %rd30;
	st.global.u64 	[%rd36015], %rd31;
	ld.global.u64 	%rd44, [%rd2];
	ld.global.u64 	%rd45, [%rd36011];
	ld.global.u64 	%rd46, [%rd36012];
	ld.global.u64 	%rd47, [%rd36013];
	ld.global.u64 	%rd48, [%rd36014];
	// begin inline asm
	add.cc.u64 %rd44, %rd44, %rd35996;
	addc.cc.u64 %rd45, %rd45, %rd35997;
	addc.cc.u64 %rd46, %rd46, %rd35998;
	addc.cc.u64 %rd47, %rd47, %rd35999;
	addc.cc.u64 %rd48, %rd48, %rd36000;
	addc.u64 %rd31, %rd31, %rd36001;
	
	// end inline asm
	st.global.u64 	[%rd2], %rd44;
	st.global.u64 	[%rd36011], %rd45;
	st.global.u64 	[%rd36012], %rd46;
	st.global.u64 	[%rd36013], %rd47;
	st.global.u64 	[%rd36014], %rd48;
	st.global.u64 	[%rd36015], %rd31;
	ld.global.u64 	%rd62, [%rd2];
	ld.global.u64 	%rd63, [%rd36011];
	ld.global.u64 	%rd64, [%rd36012];
	ld.global.u64 	%rd65, [%rd36013];
	ld.global.u64 	%rd66, [%rd36014];
	// begin inline asm
	add.cc.u64 %rd62, %rd62, %rd35996;
	addc.cc.u64 %rd63, %rd63, %rd35997;
	addc.cc.u64 %rd64, %rd64, %rd35998;
	addc.cc.u64 %rd65, %rd65, %rd35999;
	addc.cc.u64 %rd66, %rd66, %rd36000;
	addc.u64 %rd31, %rd31, %rd36001;
	
	// end inline asm
	st.global.u64 	[%rd2], %rd62;
	st.global.u64 	[%rd36011], %rd63;
	st.global.u64 	[%rd36012], %rd64;
	st.global.u64 	[%rd36013], %rd65;
	st.global.u64 	[%rd36014], %rd66;
	st.global.u64 	[%rd36015], %rd31;
	ld.global.u64 	%rd80, [%rd2];
	ld.global.u64 	%rd81, [%rd36011];
	ld.global.u64 	%rd82, [%rd36012];
	ld.global.u64 	%rd83, [%rd36013];
	ld.global.u64 	%rd84, [%rd36014];
	// begin inline asm
	add.cc.u64 %rd80, %rd80, %rd35996;
	addc.cc.u64 %rd81, %rd81, %rd35997;
	addc.cc.u64 %rd82, %rd82, %rd35998;
	addc.cc.u64 %rd83, %rd83, %rd35999;
	addc.cc.u64 %rd84, %rd84, %rd36000;
	addc.u64 %rd31, %rd31, %rd36001;
	
	// end inline asm
	st.global.u64 	[%rd2], %rd80;
	st.global.u64 	[%rd36011], %rd81;
	st.global.u64 	[%rd36012], %rd82;
	st.global.u64 	[%rd36013], %rd83;
	st.global.u64 	[%rd36014], %rd84;
	st.global.u64 	[%rd36015], %rd31;
	ld.global.u64 	%rd98, [%rd2];
	ld.global.u64 	%rd99, [%rd36011];
	ld.global.u64 	%rd100, [%rd36012];
	ld.global.u64 	%rd101, [%rd36013];
	ld.global.u64 	%rd102, [%rd36014];
	// begin inline asm
	add.cc.u64 %rd98, %rd98, %rd35996;
	addc.cc.u64 %rd99, %rd99, %rd35997;
	addc.cc.u64 %rd100, %rd100, %rd35998;
	addc.cc.u64 %rd101, %rd101, %rd35999;
	addc.cc.u64 %rd102, %rd102, %rd36000;
	addc.u64 %rd31, %rd31, %rd36001;
	
	// end inline asm
	st.global.u64 	[%rd2], %rd98;
	st.global.u64 	[%rd36011], %rd99;
	st.global.u64 	[%rd36012], %rd100;
	st.global.u64 	[%rd36013], %rd101;
	st.global.u64 	[%rd36014], %rd102;
	st.global.u64 	[%rd36015], %rd31;
	ld.global.u64 	%rd116, [%rd2];
	ld.global.u64 	%rd117, [%rd36011];
	ld.global.u64 	%rd118, [%rd36012];
	ld.global.u64 	%rd119, [%rd36013];
	ld.global.u64 	%rd120, [%rd36014];
	// begin inline asm
	add.cc.u64 %rd116, %rd116, %rd35996;
	addc.cc.u64 %rd117, %rd117, %rd35997;
	addc.cc.u64 %rd118, %rd118, %rd35998;
	addc.cc.u64 %rd119, %rd119, %rd35999;
	addc.cc.u64 %rd120, %rd120, %rd36000;
	addc.u64 %rd31, %rd31, %rd36001;
	
	// end inline asm
	st.global.u64 	[%rd2], %rd116;
	st.global.u64 	[%rd36011], %rd117;
	st.global.u64 	[%rd36012], %rd118;
	st.global.u64 	[%rd36013], %rd119;
	st.global.u64 	[%rd36014], %rd120;
	st.global.u64 	[%rd36015], %rd31;
	ld.global.u64 	%rd134, [%rd2];
	ld.global.u64 	%rd135, [%rd36011];
	ld.global.u64 	%rd136, [%rd36012];
	ld.global.u64 	%rd137, [%rd36013];
	ld.global.u64 	%rd138, [%rd36014];
	// begin inline asm
	add.cc.u64 %rd134, %rd134, %rd35996;
	addc.cc.u64 %rd135, %rd135, %rd35997;
	addc.cc.u64 %rd136, %rd136, %rd35998;
	addc.cc.u64 %rd137, %rd137, %rd35999;
	addc.cc.u64 %rd138, %rd138, %rd36000;
	addc.u64 %rd31, %rd31, %rd36001;
	
	// end inline asm
	st.global.u64 	[%rd2], %rd134;
	st.global.u64 	[%rd36011], %rd135;
	st.global.u64 	[%rd36012], %rd136;
	st.global.u64 	[%rd36013], %rd137;
	st.global.u64 	[%rd36014], %rd138;
	st.global.u64 	[%rd36015], %rd31;
	ld.global.u64 	%rd152, [%rd2];
	ld.global.u64 	%rd153, [%rd36011];
	ld.global.u64 	%rd154, [%rd36012];
	ld.global.u64 	%rd155, [%rd36013];
	ld.global.u64 	%rd156, [%rd36014];
	// begin inline asm
	add.cc.u64 %rd152, %rd152, %rd35996;
	addc.cc.u64 %rd153, %rd153, %rd35997;
	addc.cc.u64 %rd154, %rd154, %rd35998;
	addc.cc.u64 %rd155, %rd155, %rd35999;
	addc.cc.u64 %rd156, %rd156, %rd36000;
	addc.u64 %rd31, %rd31, %rd36001;
	
	// end inline asm
	st.global.u64 	[%rd2], %rd152;
	st.global.u64 	[%rd36011], %rd153;
	st.global.u64 	[%rd36012], %rd154;
	st.global.u64 	[%rd36013], %rd155;
	st.global.u64 	[%rd36014], %rd156;
	st.global.u64 	[%rd36015], %rd31;
	ld.global.u64 	%rd170, [%rd2];
	ld.global.u64 	%rd171, [%rd36011];
	ld.global.u64 	%rd172, [%rd36012];
	ld.global.u64 	%rd173, [%rd36013];
	ld.global.u64 	%rd174, [%rd36014];
	// begin inline asm
	add.cc.u64 %rd170, %rd170, %rd35996;
	addc.cc.u64 %rd171, %rd171, %rd35997;
	addc.cc.u64 %rd172, %rd172, %rd35998;
	addc.cc.u64 %rd173, %rd173, %rd35999;
	addc.cc.u64 %rd174, %rd174, %rd36000;
	addc.u64 %rd31, %rd31, %rd36001;
	
	// end inline asm
	st.global.u64 	[%rd2], %rd170;
	st.global.u64 	[%rd36011], %rd171;
	st.global.u64 	[%rd36012], %rd172;
	st.global.u64 	[%rd36013], %rd173;
	st.global.u64 	[%rd36014], %rd174;
	st.global.u64 	[%rd36015], %rd31;
	ld.global.u64 	%rd188, [%rd2];
	ld.global.u64 	%rd189, [%rd36011];
	ld.global.u64 	%rd190, [%rd36012];
	ld.global.u64 	%rd191, [%rd36013];
	ld.global.u64 	%rd192, [%rd36014];
	// begin inline asm
	add.cc.u64 %rd188, %rd188, %rd35996;
	addc.cc.u64 %rd189, %rd189, %rd35997;
	addc.cc.u64 %rd190, %rd190, %rd35998;
	addc.cc.u64 %rd191, %rd191, %rd35999;
	addc.cc.u64 %rd192, %rd192, %rd36000;
	addc.u64 %rd31, %rd31, %rd36001;
	
	// end inline asm
	st.global.u64 	[%rd2], %rd188;
	st.global.u64 	[%rd36011], %rd189;
	st.global.u64 	[%rd36012], %rd190;
	st.global.u64 	[%rd36013], %rd191;
	st.global.u64 	[%rd36014], %rd192;
	st.global.u64 	[%rd36015], %rd31;
	ld.global.u64 	%rd206, [%rd2];
	ld.global.u64 	%rd207, [%rd36011];
	ld.global.u64 	%rd208, [%rd36012];
	ld.global.u64 	%rd209, [%rd36013];
	ld.global.u64 	%rd210, [%rd36014];
	// begin inline asm
	add.cc.u64 %rd206, %rd206, %rd35996;
	addc.cc.u64 %rd207, %rd207, %rd35997;
	addc.cc.u64 %rd208, %rd208, %rd35998;
	addc.cc.u64 %rd209, %rd209, %rd35999;
	addc.cc.u64 %rd210, %rd210, %rd36000;
	addc.u64 %rd31, %rd31, %rd36001;
	
	// end inline asm
	st.global.u64 	[%rd2], %rd206;
	st.global.u64 	[%rd36011], %rd207;
	st.global.u64 	[%rd36012], %rd208;
	st.global.u64 	[%rd36013], %rd209;
	st.global.u64 	[%rd36014], %rd210;
	st.global.u64 	[%rd36015], %rd31;
	ld.global.u64 	%rd224, [%rd2];
	ld.global.u64 	%rd225, [%rd36011];
	ld.global.u64 	%rd226, [%rd36012];
	ld.global.u64 	%rd227, [%rd36013];
	ld.global.u64 	%rd228, [%rd36014];
	// begin inline asm
	add.cc.u64 %rd224, %rd224, %rd35996;
	addc.cc.u64 %rd225, %rd225, %rd35997;
	addc.cc.u64 %rd226, %rd226, %rd35998;
	addc.cc.u64 %rd227, %rd227, %rd35999;
	addc.cc.u64 %rd228, %rd228, %rd36000;
	addc.u64 %rd31, %rd31, %rd36001;
	
	// end inline asm
	st.global.u64 	[%rd2], %rd224;
	st.global.u64 	[%rd36011], %rd225;
	st.global.u64 	[%rd36012], %rd226;
	st.global.u64 	[%rd36013], %rd227;
	st.global.u64 	[%rd36014], %rd228;
	st.global.u64 	[%rd36015], %rd31;
	ld.global.u64 	%rd242, [%rd2];
	ld.global.u64 	%rd243, [%rd36011];
	ld.global.u64 	%rd244, [%rd36012];
	ld.global.u64 	%rd245, [%rd36013];
	ld.global.u64 	%rd246, [%rd36014];
	// begin inline asm
	add.cc.u64 %rd242, %rd242, %rd35996;
	addc.cc.u64 %rd243, %rd243, %rd35997;
	addc.cc.u64 %rd244, %rd244, %rd35998;
	addc.cc.u64 %rd245, %rd245, %rd35999;
	addc.cc.u64 %rd246, %rd246, %rd36000;
	addc.u64 %rd31, %rd31, %rd36001;
	
	// end inline asm
	st.global.u64 	[%rd2], %rd242;
	st.global.u64 	[%rd36011], %rd243;
	st.global.u64 	[%rd36012], %rd244;
	st.global.u64 	[%rd36013], %rd245;
	st.global.u64 	[%rd36014], %rd246;
	st.global.u64 	[%rd36015], %rd31;
	ld.global.u64 	%rd260, [%rd2];
	ld.global.u64 	%rd261, [%rd36011];
	ld.global.u64 	%rd262, [%rd36012];
	ld.global.u64 	%rd263, [%rd36013];
	ld.global.u64 	%rd264, [%rd36014];
	// begin inline asm
	add.cc.u64 %rd260, %rd260, %rd35996;
	addc.cc.u64 %rd261, %rd261, %rd35997;
	addc.cc.u64 %rd262, %rd262, %rd35998;
	addc.cc.u64 %rd263, %rd263, %rd35999;
	addc.cc.u64 %rd264, %rd264, %rd36000;
	addc.u64 %rd31, %rd31, %rd36001;
	
	// end inline asm
	st.global.u64 	[%rd2], %rd260;
	st.global.u64 	[%rd36011], %rd261;
	st.global.u64 	[%rd36012], %rd262;
	st.global.u64 	[%rd36013], %rd263;
	st.global.u64 	[%rd36014], %rd264;
	st.global.u64 	[%rd36015], %rd31;
	ld.global.u64 	%rd278, [%rd2];
	ld.global.u64 	%rd279, [%rd36011];
	ld.global.u64 	%rd280, [%rd36012];
	ld.global.u64 	%rd281, [%rd36013];
	ld.global.u64 	%rd282, [%rd36014];
	// begin inline asm
	add.cc.u64 %rd278, %rd278, %rd35996;
	addc.cc.u64 %rd279, %rd279, %rd35997;
	addc.cc.u64 %rd280, %rd280, %rd35998;
	addc.cc.u64 %rd281, %rd281, %rd35999;
	addc.cc.u64 %rd282, %rd282, %rd36000;
	addc.u64 %rd31, %rd31, %rd36001;
	
	// end inline asm
	st.global.u64 	[%rd2], %rd278;
	st.global.u64 	[%rd36011], %rd279;
	st.global.u64 	[%rd36012], %rd280;
	st.global.u64 	[%rd36013], %rd281;
	st.global.u64 	[%rd36014], %rd282;
	st.global.u64 	[%rd36015], %rd31;
	ld.global.u64 	%rd296, [%rd2];
	ld.global.u64 	%rd297, [%rd36011];
	ld.global.u64 	%rd298, [%rd36012];
	ld.global.u64 	%rd299, [%rd36013];
	ld.global.u64 	%rd300, [%rd36014];
	// begin inline asm
	add.cc.u64 %rd296, %rd296, %rd35996;
	addc.cc.u64 %rd297, %rd297, %rd35997;
	addc.cc.u64 %rd298, %rd298, %rd35998;
	addc.cc.u64 %rd299, %rd299, %rd35999;
	addc.cc.u64 %rd300, %rd300, %rd36000;
	addc.u64 %rd31, %rd31, %rd36001;
	
	// end inline asm
	st.global.u64 	[%rd2], %rd296;
	st.global.u64 	[%rd36011], %rd297;
	st.global.u64 	[%rd36012], %rd298;
	st.global.u64 	[%rd36013], %rd299;
	st.global.u64 	[%rd36014], %rd300;
	st.global.u64 	[%rd36015], %rd31;
	ld.global.u64 	%rd314, [%rd2];
	ld.global.u64 	%rd315, [%rd36011];
	ld.global.u64 	%rd316, [%rd36012];
	ld.global.u64 	%rd317, [%rd36013];
	ld.global.u64 	%rd318, [%rd36014];
	// begin inline asm
	add.cc.u64 %rd314, %rd314, %rd35996;
	addc.cc.u64 %rd315, %rd315, %rd35997;
	addc.cc.u64 %rd316, %rd316, %rd35998;
	addc.cc.u64 %rd317, %rd317, %rd35999;
	addc.cc.u64 %rd318, %rd318, %rd36000;
	addc.u64 %rd31, %rd31, %rd36001;
	
	// end inline asm
	st.global.u64 	[%rd2], %rd314;
	st.global.u64 	[%rd36011], %rd315;
	st.global.u64 	[%rd36012], %rd316;
	st.global.u64 	[%rd36013], %rd317;
	st.global.u64 	[%rd36014], %rd318;
	st.global.u64 	[%rd36015], %rd31;
	ld.global.u64 	%rd332, [%rd2];
	ld.global.u64 	%rd333, [%rd36011];
	ld.global.u64 	%rd334, [%rd36012];
	ld.global.u64 	%rd335, [%rd36013];
	ld.global.u64 	%rd336, [%rd36014];
	// begin inline asm
	add.cc.u64 %rd332, %rd332, %rd35996;
	addc.cc.u64 %rd333, %rd333, %rd35997;
	addc.cc.u64 %rd334, %rd334, %rd35998;
	addc.cc.u64 %rd335, %rd335, %rd35999;
	addc.cc.u64 %rd336, %rd336, %rd36000;
	addc.u64 %rd31, %rd31, %rd36001;
	
	// end inline asm
	st.global.u64 	[%rd2], %rd332;
	st.global.u64 	[%rd36011], %rd333;
	st.global.u64 	[%rd36012], %rd334;
	st.global.u64 	[%rd36013], %rd335;
	st.global.u64 	[%rd36014], %rd336;
	st.global.u64 	[%rd36015], %rd31;
	ld.global.u64 	%rd350, [%rd2];
	ld.global.u64 	%rd351, [%rd36011];
	ld.global.u64 	%rd352, [%rd36012];
	ld.global.u64 	%rd353, [%rd36013];
	ld.global.u64 	%rd354, [%rd36014];
	// begin inline asm
	add.cc.u64 %rd350, %rd350, %rd35996;
	addc.cc.u64 %rd351, %rd351, %rd35997;
	addc.cc.u64 %rd352, %rd352, %rd35998;
	addc.cc.u64 %rd353, %rd353, %rd35999;
	addc.cc.u64 %rd354, %rd354, %rd36000;
	addc.u64 %rd31, %rd31, %rd36001;
	
	// end inline asm
	st.global.u64 	[%rd2], %rd350;
	st.global.u64 	[%rd36011], %rd351;
	st.global.u64 	[%rd36012], %rd352;
	st.global.u64 	[%rd36013], %rd353;
	st.global.u64 	[%rd36014], %rd354;
	st.global.u64 	[%rd36015], %rd31;
	ld.global.u64 	%rd368, [%rd2];
	ld.global.u64 	%rd369, [%rd36011];
	ld.global.u64 	%rd370, [%rd36012];
	ld.global.u64 	%rd371, [%rd36013];
	ld.global.u64 	%rd372, [%rd36014];
	// begin inline asm
	add.cc.u64 %rd368, %rd368, %rd35996;
	addc.cc.u64 %rd369, %rd369, %rd35997;
	addc.cc.u64 %rd370, %rd370, %rd35998;
	addc.cc.u64 %rd371, %rd371, %rd35999;
	addc.cc.u64 %rd372, %rd372, %rd36000;
	addc.u64 %rd31, %rd31, %rd36001;
	
	// end inline asm
	st.global.u64 	[%rd2], %rd368;
	st.global.u64 	[%rd36011], %rd369;
	st.global.u64 	[%rd36012], %rd370;
	st.global.u64 	[%rd36013], %rd371;
	st.global.u64 	[%rd36014], %rd372;
	st.global.u64 	[%rd36015], %rd31;
	ld.global.u64 	%rd386, [%rd2];
	ld.global.u64 	%rd387, [%rd36011];
	ld.global.u64 	%rd388, [%rd36012];
	ld.global.u64 	%rd389, [%rd36013];
	ld.global.u64 	%rd390, [%rd36014];
	// begin inline asm
	add.cc.u64 %rd386, %rd386, %rd35996;
	addc.cc.u64 %rd387, %rd387, %rd35997;
	addc.cc.u64 %rd388, %rd388, %rd35998;
	addc.cc.u64 %rd389, %rd389, %rd35999;
	addc.cc.u64 %rd390, %rd390, %rd36000;
	addc.u64 %rd31, %rd31, %rd36001;
	
	// end inline asm
	st.global.u64 	[%rd2], %rd386;
	st.global.u64 	[%rd36011], %rd387;
	st.global.u64 	[%rd36012], %rd388;
	st.global.u64 	[%rd36013], %rd389;
	st.global.u64 	[%rd36014], %rd390;
	st.global.u64 	[%rd36015], %rd31;
	ld.global.u64 	%rd404, [%rd2];
	ld.global.u64 	%rd405, [%rd36011];
	ld.global.u64 	%rd406, [%rd36012];
	ld.global.u64 	%rd407, [%rd36013];
	ld.global.u64 	%rd408, [%rd36014];
	// begin inline asm
	add.cc.u64 %rd404, %rd404, %rd35996;
	addc.cc.u64 %rd405, %rd405, %rd35997;
	addc.cc.u64 %rd406, %rd406, %rd35998;
	addc.cc.u64 %rd407, %rd407, %rd35999;
	addc.cc.u64 %rd408, %rd408, %rd36000;
	addc.u64 %rd31, %rd31, %rd36001;
	
	// end inline asm
	st.global.u64 	[%rd2], %rd404;
	st.global.u64 	[%rd36011], %rd405;
	st.global.u64 	[%rd36012], %rd406;
	st.global.u64 	[%rd36013], %rd407;
	st.global.u64 	[%rd36014], %rd408;
	st.global.u64 	[%rd36015], %rd31;
	ld.global.u64 	%rd422, [%rd2];
	ld.global.u64 	%rd423, [%rd36011];
	ld.global.u64 	%rd424, [%rd36012];
	ld.global.u64 	%rd425, [%rd36013];
	ld.global.u64 	%rd426, [%rd36014];
	// begin inline asm
	add.cc.u64 %rd422, %rd422, %rd35996;
	addc.cc.u64 %rd423, %rd423, %rd35997;
	addc.cc.u64 %rd424, %rd424, %rd35998;
	addc.cc.u64 %rd425, %rd425, %rd35999;
	addc.cc.u64 %rd426, %rd426, %rd36000;
	addc.u64 %rd31, %rd31, %rd36001;
	
	// end inline asm
	st.global.u64 	[%rd2], %rd422;
	st.global.u64 	[%rd36011], %rd423;
	st.global.u64 	[%rd36012], %rd424;
	st.global.u64 	[%rd36013], %rd425;
	st.global.u64 	[%rd36014], %rd426;
	st.global.u64 	[%rd36015], %rd31;
	ld.global.u64 	%rd440, [%rd2];
	ld.global.u64 	%rd441, [%rd36011];
	ld.global.u64 	%rd442, [%rd36012];
	ld.global.u64 	%rd443, [%rd36013];
	ld.global.u64 	%rd444, [%rd36014];
	// begin inline asm
	add.cc.u64 %rd440, %rd440, %rd35996;
	addc.cc.u64 %rd441, %rd441, %rd35997;
	addc.cc.u64 %rd442, %rd442, %rd35998;
	addc.cc.u64 %rd443, %rd443, %rd35999;
	addc.cc.u64 %rd444, %rd444, %rd36000;
	addc.u64 %rd31, %rd31, %rd36001;
	
	// end inline asm
	st.global.u64 	[%rd2], %rd440;
	st.global.u64 	[%rd36011], %rd441;
	st.global.u64 	[%rd36012], %rd442;
	st.global.u64 	[%rd36013], %rd443;
	st.global.u64 	[%rd36014], %rd444;
	st.global.u64 	[%rd36015], %rd31;
	ld.global.u64 	%rd458, [%rd2];
	ld.global.u64 	%rd459, [%rd36011];
	ld.global.u64 	%rd460, [%rd36012];
	ld.global.u64 	%rd461, [%rd36013];
	ld.global.u64 	%rd462, [%rd36014];
	// begin inline asm
	add.cc.u64 %rd458, %rd458, %rd35996;
	addc.cc.u64 %rd459, %rd459, %rd35997;
	addc.cc.u64 %rd460, %rd460, %rd35998;
	addc.cc.u64 %rd461, %rd461, %rd35999;
	addc.cc.u64 %rd462, %rd462, %rd36000;
	addc.u64 %rd31, %rd31, %rd36001;
	
	// end inline asm
	st.global.u64 	[%rd2], %rd458;
	st.global.u64 	[%rd36011], %rd459;
	st.global.u64 	[%rd36012], %rd460;
	st.global.u64 	[%rd36013], %rd461;
	st.global.u64 	[%rd36014], %rd462;
	st.global.u64 	[%rd36015], %rd31;
	ld.global.u64 	%rd476, [%rd2];
	ld.global.u64 	%rd477, [%rd36011];
	ld.global.u64 	%rd478, [%rd36012];
	ld.global.u64 	%rd479, [%rd36013];
	ld.global.u64 	%rd480, [%rd36014];
	// begin inline asm
	add.cc.u64 %rd476, %rd476, %rd35996;
	addc.cc.u64 %rd477, %rd477, %rd35997;
	addc.cc.u64 %rd478, %rd478, %rd35998;
	addc.cc.u64 %rd479, %rd479, %rd35999;
	addc.cc.u64 %rd480, %rd480, %rd36000;
	addc.u64 %rd31, %rd31, %rd36001;
	
	// end inline asm
	st.global.u64 	[%rd2], %rd476;
	st.global.u64 	[%rd36011], %rd477;
	st.global.u64 	[%rd36012], %rd478;
	st.global.u64 	[%rd36013], %rd479;
	st.global.u64 	[%rd36014], %rd480;
	st.global.u64 	[%rd36015], %rd31;
	ld.global.u64 	%rd494, [%rd2];
	ld.global.u64 	%rd495, [%rd36011];
	ld.global.u64 	%rd496, [%rd36012];
	ld.global.u64 	%rd497, [%rd36013];
	ld.global.u64 	%rd498, [%rd36014];
	// begin inline asm
	add.cc.u64 %rd494, %rd494, %rd35996;
	addc.cc.u64 %rd495, %rd495, %rd35997;
	addc.cc.u64 %rd496, %rd496, %rd35998;
	addc.cc.u64 %rd497, %rd497, %rd35999;
	addc.cc.u64 %rd498, %rd498, %rd36000;
	addc.u64 %rd31, %rd31, %rd36001;
	
	// end inline asm
	st.global.u64 	[%rd2], %rd494;
	st.global.u64 	[%rd36011], %rd495;
	st.global.u64 	[%rd36012], %rd496;
	st.global.u64 	[%rd36013], %rd497;
	st.global.u64 	[%rd36014], %rd498;
	st.global.u64 	[%rd36015], %rd31;
	ld.global.u64 	%rd512, [%rd2];
	ld.global.u64 	%rd513, [%rd36011];
	ld.global.u64 	%rd514, [%rd36012];
	ld.global.u64 	%rd515, [%rd36013];
	ld.global.u64 	%rd516, [%rd36014];
	// begin inline asm
	add.cc.u64 %rd512, %rd512, %rd35996;
	addc.cc.u64 %rd513, %rd513, %rd35997;
	addc.cc.u64 %rd514, %rd514, %rd35998;
	addc.cc.u64 %rd515, %rd515, %rd35999;
	addc.cc.u64 %rd516, %rd516, %rd36000;
	addc.u64 %rd31, %rd31, %rd36001;
	
	// end inline asm
	st.global.u64 	[%rd2], %rd512;
	st.global.u64 	[%rd36011], %rd513;
	st.global.u64 	[%rd36012], %rd514;
	st.global.u64 	[%rd36013], %rd515;
	st.global.u64 	[%rd36014], %rd516;
	st.global.u64 	[%rd36015], %rd31;
	ld.global.u64 	%rd530, [%rd2];
	ld.global.u64 	%rd531, [%rd36011];
	ld.global.u64 	%rd532, [%rd36012];
	ld.global.u64 	%rd533, [%rd36013];
	ld.global.u64 	%rd534, [%rd36014];
	// begin inline asm
	add.cc.u64 %rd530, %rd530, %rd35996;
	addc.cc.u64 %rd531, %rd531, %rd35997;
	addc.cc.u64 %rd532, %rd532, %rd35998;
	addc.cc.u64 %rd533, %rd533, %rd35999;
	addc.cc.u64 %rd534, %rd534, %rd36000;
	addc.u64 %rd31, %rd31, %rd36001;
	
	// end inline asm
	st.global.u64 	[%rd2], %rd530;
	st.global.u64 	[%rd36011], %rd531;
	st.global.u64 	[%rd36012], %rd532;
	st.global.u64 	[%rd36013], %rd533;
	st.global.u64 	[%rd36014], %rd534;
	st.global.u64 	[%rd36015], %rd31;
	ld.global.u64 	%rd548, [%rd2];
	ld.global.u64 	%rd549, [%rd36011];
	ld.global.u64 	%rd550, [%rd36012];
	ld.global.u64 	%rd551, [%rd36013];
	ld.global.u64 	%rd552, [%rd36014];
	// begin inline asm
	add.cc.u64 %rd548, %rd548, %rd35996;
	addc.cc.u64 %rd549, %rd549, %rd35997;
	addc.cc.u64 %rd550, %rd550, %rd35998;
	addc.cc.u64 %rd551, %rd551, %rd35999;
	addc.cc.u64 %rd552, %rd552, %rd36000;
	addc.u64 %rd31, %rd31, %rd36001;
	
	// end inline asm
	st.global.u64 	[%rd2], %rd548;
	st.global.u64 	[%rd36011], %rd549;
	st.global.u64 	[%rd36012], %rd550;
	st.global.u64 	[%rd36013], %rd551;
	st.global.u64 	[%rd36014], %rd552;
	st.global.u64 	[%rd36015], %rd31;
	ld.global.u64 	%rd566, [%rd2];
	ld.global.u64 	%rd567, [%rd36011];
	ld.global.u64 	%rd568, [%rd36012];
	ld.global.u64 	%rd569, [%rd36013];
	ld.global.u64 	%rd570, [%rd36014];
	// begin inline asm
	add.cc.u64 %rd566, %rd566, %rd35996;
	addc.cc.u64 %rd567, %rd567, %rd35997;
	addc.cc.u64 %rd568, %rd568, %rd35998;
	addc.cc.u64 %rd569, %rd569, %rd35999;
	addc.cc.u64 %rd570, %rd570, %rd36000;
	addc.u64 %rd31, %rd31, %rd36001;
	
	// end inline asm
	st.global.u64 	[%rd2], %rd566;
	st.global.u64 	[%rd36011], %rd567;
	st.global.u64 	[%rd36012], %rd568;
	st.global.u64 	[%rd36013], %rd569;
	st.global.u64 	[%rd36014], %rd570;
	st.global.u64 	[%rd36015], %rd31;
	ld.global.u64 	%rd584, [%rd2];
	ld.global.u64 	%rd585, [%rd36011];
	ld.global.u64 	%rd586, [%rd36012];
	ld.global.u64 	%rd587, [%rd36013];
	ld.global.u64 	%rd588, [%rd36014];
	// begin inline asm
	add.cc.u64 %rd584, %rd584, %rd35996;
	addc.cc.u64 %rd585, %rd585, %rd35997;
	addc.cc.u64 %rd586, %rd586, %rd35998;
	addc.cc.u64 %rd587, %rd587, %rd35999;
	addc.cc.u64 %rd588, %rd588, %rd36000;
	addc.u64 %rd31, %rd31, %rd36001;
	
	// end inline asm
	st.global.u64 	[%rd2], %rd584;
	st.global.u64 	[%rd36011], %rd585;
	st.global.u64 	[%rd36012], %rd586;
	st.global.u64 	[%rd36013], %rd587;
	st.global.u64 	[%rd36014], %rd588;
	st.global.u64 	[%rd36015], %rd31;
	ld.global.u64 	%rd602, [%rd2];
	ld.global.u64 	%rd603, [%rd36011];
	ld.global.u64 	%rd604, [%rd36012];
	ld.global.u64 	%rd605, [%rd36013];
	ld.global.u64 	%rd606, [%rd36014];
	// begin inline asm
	add.cc.u64 %rd602, %rd602, %rd35996;
	addc.cc.u64 %rd603, %rd603, %rd35997;
	addc.cc.u64 %rd604, %rd604, %rd35998;
	addc.cc.u64 %rd605, %rd605, %rd35999;
	addc.cc.u64 %rd606, %rd606, %rd36000;
	addc.u64 %rd31, %rd31, %rd36001;
	
	// end inline asm
	st.global.u64 	[%rd2], %rd602;
	st.global.u64 	[%rd36011], %rd603;
	st.global.u64 	[%rd36012], %rd604;
	st.global.u64 	[%rd36013], %rd605;
	st.global.u64 	[%rd36014], %rd606;
	st.global.u64 	[%rd36015], %rd31;
	ld.global.u64 	%rd620, [%rd2];
	ld.global.u64 	%rd621, [%rd36011];
	ld.global.u64 	%rd622, [%rd36012];
	ld.global.u64 	%rd623, [%rd36013];
	ld.global.u64 	%rd624, [%rd36014];
	// begin inline asm
	add.cc.u64 %rd620, %rd620, %rd35996;
	addc.cc.u64 %rd621, %rd621, %rd35997;
	addc.cc.u64 %rd622, %rd622, %rd35998;
	addc.cc.u64 %rd623, %rd623, %rd35999;
	addc.cc.u64 %rd624, %rd624, %rd36000;
	addc.u64 %rd31, %rd31, %rd36001;
	
	// end inline asm
	st.global.u64 	[%rd2], %rd620;
	st.global.u64 	[%rd36011], %rd621;
	st.global.u64 	[%rd36012], %rd622;
	st.global.u64 	[%rd36013], %rd623;
	st.global.u64 	[%rd36014], %rd624;
	st.global.u64 	[%rd36015], %rd31;
	ld.global.u64 	%rd638, [%rd2];
	ld.global.u64 	%rd639, [%rd36011];
	ld.global.u64 	%rd640, [%rd36012];
	ld.global.u64 	%rd641, [%rd36013];
	ld.global.u64 	%rd642, [%rd36014];
	// begin inline asm
	add.cc.u64 %rd638, %rd638, %rd35996;
	addc.cc.u64 %rd639, %rd639, %rd35997;
	addc.cc.u64 %rd640, %rd640, %rd35998;
	addc.cc.u64 %rd641, %rd641, %rd35999;
	addc.cc.u64 %rd642, %rd642, %rd36000;
	addc.u64 %rd31, %rd31, %rd36001;
	
	// end inline asm
	st.global.u64 	[%rd2], %rd638;
	st.global.u64 	[%rd36011], %rd639;
	st.global.u64 	[%rd36012], %rd640;
	st.global.u64 	[%rd36013], %rd641;
	st.global.u64 	[%rd36014], %rd642;
	st.global.u64 	[%rd36015], %rd31;
	ld.global.u64 	%rd656, [%rd2];
	ld.global.u64 	%rd657, [%rd36011];
	ld.global.u64 	%rd658, [%rd36012];
	ld.global.u64 	%rd659, [%rd36013];
	ld.global.u64 	%rd660, [%rd36014];
	// begin inline asm
	add.cc.u64 %rd656, %rd656, %rd35996;
	addc.cc.u64 %rd657, %rd657, %rd35997;
	addc.cc.u64 %rd658, %rd658, %rd35998;
	addc.cc.u64 %rd659, %rd659, %rd35999;
	addc.cc.u64 %rd660, %rd660, %rd36000;
	addc.u64 %rd31, %rd31, %rd36001;
	
	// end inline asm
	st.global.u64 	[%rd2], %rd656;
	st.global.u64 	[%rd36011], %rd657;
	st.global.u64 	[%rd36012], %rd658;
	st.global.u64 	[%rd36013], %rd659;
	st.global.u64 	[%rd36014], %rd660;
	st.global.u64 	[%rd36015], %rd31;
	ld.global.u64 	%rd674, [%rd2];
	ld.global.u64 	%rd675, [%rd36011];
	ld.global.u64 	%rd676, [%rd36012];
	ld.global.u64 	%rd677, [%rd36013];
	ld.global.u64 	%rd678, [%rd36014];
	// begin inline asm
	add.cc.u64 %rd674, %rd674, %rd35996;
	addc.cc.u64 %rd675, %rd675, %rd35997;
	addc.cc.u64 %rd676, %rd676, %rd35998;
	addc.cc.u64 %rd677, %rd677, %rd35999;
	addc.cc.u64 %rd678, %rd678, %rd36000;
	addc.u64 %rd31, %rd31, %rd36001;
	
	// end inline asm
	st.global.u64 	[%rd2], %rd674;
	st.global.u64 	[%rd36011], %rd675;
	st.global.u64 	[%rd36012], %rd676;
	st.global.u64 	[%rd36013], %rd677;
	st.global.u64 	[%rd36014], %rd678;
	st.global.u64 	[%rd36015], %rd31;
	ld.global.u64 	%rd692, [%rd2];
	ld.global.u64 	%rd693, [%rd36011];
	ld.global.u64 	%rd694, [%rd36012];
	ld.global.u64 	%rd695, [%rd36013];
	ld.global.u64 	%rd696, [%rd36014];
	// begin inline asm
	add.cc.u64 %rd692, %rd692, %rd35996;
	addc.cc.u64 %rd693, %rd693, %rd35997;
	addc.cc.u64 %rd694, %rd694, %rd35998;
	addc.cc.u64 %rd695, %rd695, %rd35999;
	addc.cc.u64 %rd696, %rd696, %rd36000;
	addc.u64 %rd31, %rd31, %rd36001;
	
	// end inline asm
	st.global.u64 	[%rd2], %rd692;
	st.global.u64 	[%rd36011], %rd693;
	st.global.u64 	[%rd36012], %rd694;
	st.global.u64 	[%rd36013], %rd695;
	st.global.u64 	[%rd36014], %rd696;
	st.global.u64 	[%rd36015], %rd31;
	ld.global.u64 	%rd710, [%rd2];
	ld.global.u64 	%rd711, [%rd36011];
	ld.global.u64 	%rd712, [%rd36012];
	ld.global.u64 	%rd713, [%rd36013];
	ld.global.u64 	%rd714, [%rd36014];
	// begin inline asm
	add.cc.u64 %rd710, %rd710, %rd35996;
	addc.cc.u64 %rd711, %rd711, %rd35997;
	addc.cc.u64 %rd712, %rd712, %rd35998;
	addc.cc.u64 %rd713, %rd713, %rd35999;
	addc.cc.u64 %rd714, %rd714, %rd36000;
	addc.u64 %rd31, %rd31, %rd36001;
	
	// end inline asm
	st.global.u64 	[%rd2], %rd710;
	st.global.u64 	[%rd36011], %rd711;
	st.global.u64 	[%rd36012], %rd712;
	st.global.u64 	[%rd36013], %rd713;
	st.global.u64 	[%rd36014], %rd714;
	st.global.u64 	[%rd36015], %rd31;
	ld.global.u64 	%rd728, [%rd2];
	ld.global.u64 	%rd729, [%rd36011];
	ld.global.u64 	%rd730, [%rd36012];
	ld.global.u64 	%rd731, [%rd36013];
	ld.global.u64 	%rd732, [%rd36014];
	// begin inline asm
	add.cc.u64 %rd728, %rd728, %rd35996;
	addc.cc.u64 %rd729, %rd729, %rd35997;
	addc.cc.u64 %rd730, %rd730, %rd35998;
	addc.cc.u64 %rd731, %rd731, %rd35999;
	addc.cc.u64 %rd732, %rd732, %rd36000;
	addc.u64 %rd31, %rd31, %rd36001;
	
	// end inline asm
	st.global.u64 	[%rd2], %rd728;
	st.global.u64 	[%rd36011], %rd729;
	st.global.u64 	[%rd36012], %rd730;
	st.global.u64 	[%rd36013], %rd731;
	st.global.u64 	[%rd36014], %rd732;
	st.global.u64 	[%rd36015], %rd31;
	ld.global.u64 	%rd746, [%rd2];
	ld.global.u64 	%rd747, [%rd36011];
	ld.global.u64 	%rd748, [%rd36012];
	ld.global.u64 	%rd749, [%rd36013];
	ld.global.u64 	%rd750, [%rd36014];
	// begin inline asm
	add.cc.u64 %rd746, %rd746, %rd35996;
	addc.cc.u64 %rd747, %rd747, %rd35997;
	addc.cc.u64 %rd748, %rd748, %rd35998;
	addc.cc.u64 %rd749, %rd749, %rd35999;
	addc.cc.u64 %rd750, %rd750, %rd36000;
	addc.u64 %rd31, %rd31, %rd36001;
	
	// end inline asm
	st.global.u64 	[%rd2], %rd746;
	st.global.u64 	[%rd36011], %rd747;
	st.global.u64 	[%rd36012], %rd748;
	st.global.u64 	[%rd36013], %rd749;
	st.global.u64 	[%rd36014], %rd750;
	st.global.u64 	[%rd36015], %rd31;
	ld.global.u64 	%rd764, [%rd2];
	ld.global.u64 	%rd765, [%rd36011];
	ld.global.u64 	%rd766, [%rd36012];
	ld.global.u64 	%rd767, [%rd36013];
	ld.global.u64 	%rd768, [%rd36014];
	// begin inline asm
	add.cc.u64 %rd764, %rd764, %rd35996;
	addc.cc.u64 %rd765, %rd765, %rd35997;
	addc.cc.u64 %rd766, %rd766, %rd35998;
	addc.cc.u64 %rd767, %rd767, %rd35999;
	addc.cc.u64 %rd768, %rd768, %rd36000;
	addc.u64 %rd31, %rd31, %rd36001;
	
	// end inline asm
	st.global.u64 	[%rd2], %rd764;
	st.global.u64 	[%rd36011], %rd765;
	st.global.u64 	[%rd36012], %rd766;
	st.global.u64 	[%rd36013], %rd767;
	st.global.u64 	[%rd36014], %rd768;
	st.global.u64 	[%rd36015], %rd31;
	ld.global.u64 	%rd782, [%rd2];
	ld.global.u64 	%rd783, [%rd36011];
	ld.global.u64 	%rd784, [%rd36012];
	ld.global.u64 	%rd785, [%rd36013];
	ld.global.u64 	%rd786, [%rd36014];
	// begin inline asm
	add.cc.u64 %rd782, %rd782, %rd35996;
	addc.cc.u64 %rd783, %rd783, %rd35997;
	addc.cc.u64 %rd784, %rd784, %rd35998;
	addc.cc.u64 %rd785, %rd785, %rd35999;
	addc.cc.u64 %rd786, %rd786, %rd36000;
	addc.u64 %rd31, %rd31, %rd36001;
	
	// end inline asm
	st.global.u64 	[%rd2], %rd782;
	st.global.u64 	[%rd36011], %rd783;
	st.global.u64 	[%rd36012], %rd784;
	st.global.u64 	[%rd36013], %rd785;
	st.global.u64 	[%rd36014], %rd786;
	st.global.u64 	[%rd36015], %rd31;
	ld.global.u64 	%rd800, [%rd2];
	ld.global.u64 	%rd801, [%rd36011];
	ld.global.u64 	%rd802, [%rd36012];
	ld.global.u64 	%rd803, [%rd36013];
	ld.global.u64 	%rd804, [%rd36014];
	// begin inline asm
	add.cc.u64 %rd800, %rd800, %rd35996;
	addc.cc.u64 %rd801, %rd801, %rd35997;
	addc.cc.u64 %rd802, %rd802, %rd35998;
	addc.cc.u64 %rd803, %rd803, %rd35999;
	addc.cc.u64 %rd804, %rd804, %rd36000;
	addc.u64 %rd31, %rd31, %rd36001;
	
	// end inline asm
	st.global.u64 	[%rd2], %rd800;
	st.global.u64 	[%rd36011], %rd801;
	st.global.u64 	[%rd36012], %rd802;
	st.global.u64 	[%rd36013], %rd803;
	st.global.u64 	[%rd36014], %rd804;
	st.global.u64 	[%rd36015], %rd31;
	ld.global.u64 	%rd818, [%rd2];
	ld.global.u64 	%rd819, [%rd36011];
	ld.global.u64 	%rd820, [%rd36012];
	ld.global.u64 	%rd821, [%rd36013];
	ld.global.u64 	%rd822, [%rd36014];
	// begin inline asm
	add.cc.u64 %rd818, %rd818, %rd35996;
	addc.cc.u64 %rd819, %rd819, %rd35997;
	addc.cc.u64 %rd820, %rd820, %rd35998;
	addc.cc.u64 %rd821, %rd821, %rd35999;
	addc.cc.u64 %rd822, %rd822, %rd36000;
	addc.u64 %rd31, %rd31, %rd36001;
	
	// end inline asm
	st.global.u64 	[%rd2], %rd818;
	st.global.u64 	[%rd36011], %rd819;
	st.global.u64 	[%rd36012], %rd820;
	st.global.u64 	[%rd36013], %rd821;
	st.global.u64 	[%rd36014], %rd822;
	st.global.u64 	[%rd36015], %rd31;
	ld.global.u64 	%rd836, [%rd2];
	ld.global.u64 	%rd837, [%rd36011];
	ld.global.u64 	%rd838, [%rd36012];
	ld.global.u64 	%rd839, [%rd36013];
	ld.global.u64 	%rd840, [%rd36014];
	// begin inline asm
	add.cc.u64 %rd836, %rd836, %rd35996;
	addc.cc.u64 %rd837, %rd837, %rd35997;
	addc.cc.u64 %rd838, %rd838, %rd35998;
	addc.cc.u64 %rd839, %rd839, %rd35999;
	addc.cc.u64 %rd840, %rd840, %rd36000;
	addc.u64 %rd31, %rd31, %rd36001;
	
	// end inline asm
	st.global.u64 	[%rd2], %rd836;
	st.global.u64 	[%rd36011], %rd837;
	st.global.u64 	[%rd36012], %rd838;
	st.global.u64 	[%rd36013], %rd839;
	st.global.u64 	[%rd36014], %rd840;
	st.global.u64 	[%rd36015], %rd31;
	ld.global.u64 	%rd854, [%rd2];
	ld.global.u64 	%rd855, [%rd36011];
	ld.global.u64 	%rd856, [%rd36012];
	ld.global.u64 	%rd857, [%rd36013];
	ld.global.u64 	%rd858, [%rd36014];
	// begin inline asm
	add.cc.u64 %rd854, %rd854, %rd35996;
	addc.cc.u64 %rd855, %rd855, %rd35997;
	addc.cc.u64 %rd856, %rd856, %rd35998;
	addc.cc.u64 %rd857, %rd857, %rd35999;
	addc.cc.u64 %rd858, %rd858, %rd36000;
	addc.u64 %rd31, %rd31, %rd36001;
	
	// end inline asm
	st.global.u64 	[%rd2], %rd854;
	st.global.u64 	[%rd36011], %rd855;
	st.global.u64 	[%rd36012], %rd856;
	st.global.u64 	[%rd36013], %rd857;
	st.global.u64 	[%rd36014], %rd858;
	st.global.u64 	[%rd36015], %rd31;
	ld.global.u64 	%rd872, [%rd2];
	ld.global.u64 	%rd873, [%rd36011];
	ld.global.u64 	%rd874, [%rd36012];
	ld.global.u64 	%rd875, [%rd36013];
	ld.global.u64 	%rd876, [%rd36014];
	// begin inline asm
	add.cc.u64 %rd872, %rd872, %rd35996;
	addc.cc.u64 %rd873, %rd873, %rd35997;
	addc.cc.u64 %rd874, %rd874, %rd35998;
	addc.cc.u64 %rd875, %rd875, %rd35999;
	addc.cc.u64 %rd876, %rd876, %rd36000;
	addc.u64 %rd31, %rd31, %rd36001;
	
	// end inline asm
	st.global.u64 	[%rd2], %rd872;
	st.global.u64 	[%rd36011], %rd873;
	st.global.u64 	[%rd36012], %rd874;
	st.global.u64 	[%rd36013], %rd875;
	st.global.u64 	[%rd36014], %rd876;
	st.global.u64 	[%rd36015], %rd31;
	ld.global.u64 	%rd890, [%rd2];
	ld.global.u64 	%rd891, [%rd36011];
	ld.global.u64 	%rd892, [%rd36012];
	ld.global.u64 	%rd893, [%rd36013];
	ld.global.u64 	%rd894, [%rd36014];
	// begin inline asm
	add.cc.u64 %rd890, %rd890, %rd35996;
	addc.cc.u64 %rd891, %rd891, %rd35997;
	addc.cc.u64 %rd892, %rd892, %rd35998;
	addc.cc.u64 %rd893, %rd893, %rd35999;
	addc.cc.u64 %rd894, %rd894, %rd36000;
	addc.u64 %rd31, %rd31, %rd36001;
	
	// end inline asm
	st.global.u64 	[%rd2], %rd890;
	st.global.u64 	[%rd36011], %rd891;
	st.global.u64 	[%rd36012], %rd892;
	st.global.u64 	[%rd36013], %rd893;
	st.global.u64 	[%rd36014], %rd894;
	st.global.u64 	[%rd36015], %rd31;
	ld.global.u64 	%rd908, [%rd2];
	ld.global.u64 	%rd909, [%rd36011];
	ld.global.u64 	%rd910, [%rd36012];
	ld.global.u64 	%rd911, [%rd36013];
	ld.global.u64 	%rd912, [%rd36014];
	// begin inline asm
	add.cc.u64 %rd908, %rd908, %rd35996;
	addc.cc.u64 %rd909, %rd909, %rd35997;
	addc.cc.u64 %rd910, %rd910, %rd35998;
	addc.cc.u64 %rd911, %rd911, %rd35999;
	addc.cc.u64 %rd912, %rd912, %rd36000;
	addc.u64 %rd31, %rd31, %rd36001;
	
	// end inline asm
	st.global.u64 	[%rd2], %rd908;
	st.global.u64 	[%rd36011], %rd909;
	st.global.u64 	[%rd36012], %rd910;
	st.global.u64 	[%rd36013], %rd911;
	st.global.u64 	[%rd36014], %rd912;
	st.global.u64 	[%rd36015], %rd31;
	ld.global.u64 	%rd926, [%rd2];
	ld.global.u64 	%rd927, [%rd36011];
	ld.global.u64 	%rd928, [%rd36012];
	ld.global.u64 	%rd929, [%rd36013];
	ld.global.u64 	%rd930, [%rd36014];
	// begin inline asm
	add.cc.u64 %rd926, %rd926, %rd35996;
	addc.cc.u64 %rd927, %rd927, %rd35997;
	addc.cc.u64 %rd928, %rd928, %rd35998;
	addc.cc.u64 %rd929, %rd929, %rd35999;
	addc.cc.u64 %rd930, %rd930, %rd36000;
	addc.u64 %rd31, %rd31, %rd36001;
	
	// end inline asm
	st.global.u64 	[%rd2], %rd926;
	st.global.u64 	[%rd36011], %rd927;
	st.global.u64 	[%rd36012], %rd928;
	st.global.u64 	[%rd36013], %rd929;
	st.global.u64 	[%rd36014], %rd930;
	st.global.u64 	[%rd36015], %rd31;
	ld.global.u64 	%rd944, [%rd2];
	ld.global.u64 	%rd945, [%rd36011];
	ld.global.u64 	%rd946, [%rd36012];
	ld.global.u64 	%rd947, [%rd36013];
	ld.global.u64 	%rd948, [%rd36014];
	// begin inline asm
	add.cc.u64 %rd944, %rd944, %rd35996;
	addc.cc.u64 %rd945, %rd945, %rd35997;
	addc.cc.u64 %rd946, %rd946, %rd35998;
	addc.cc.u64 %rd947, %rd947, %rd35999;
	addc.cc.u64 %rd948, %rd948, %rd36000;
	addc.u64 %rd31, %rd31, %rd36001;
	
	// end inline asm
	st.global.u64 	[%rd2], %rd944;
	st.global.u64 	[%rd36011], %rd945;
	st.global.u64 	[%rd36012], %rd946;
	st.global.u64 	[%rd36013], %rd947;
	st.global.u64 	[%rd36014], %rd948;
	st.global.u64 	[%rd36015], %rd31;
	ld.global.u64 	%rd962, [%rd2];
	ld.global.u64 	%rd963, [%rd36011];
	ld.global.u64 	%rd964, [%rd36012];
	ld.global.u64 	%rd965, [%rd36013];
	ld.global.u64 	%rd966, [%rd36014];
	// begin inline asm
	add.cc.u64 %rd962, %rd962, %rd35996;
	addc.cc.u64 %rd963, %rd963, %rd35997;
	addc.cc.u64 %rd964, %rd964, %rd35998;
	addc.cc.u64 %rd965, %rd965, %rd35999;
	addc.cc.u64 %rd966, %rd966, %rd36000;
	addc.u64 %rd31, %rd31, %rd36001;
	
	// end inline asm
	st.global.u64 	[%rd2], %rd962;
	st.global.u64 	[%rd36011], %rd963;
	st.global.u64 	[%rd36012], %rd964;
	st.global.u64 	[%rd36013], %rd965;
	st.global.u64 	[%rd36014], %rd966;
	st.global.u64 	[%rd36015], %rd31;
	ld.global.u64 	%rd980, [%rd2];
	ld.global.u64 	%rd981, [%rd36011];
	ld.global.u64 	%rd982, [%rd36012];
	ld.global.u64 	%rd983, [%rd36013];
	ld.global.u64 	%rd984, [%rd36014];
	// begin inline asm
	add.cc.u64 %rd980, %rd980, %rd35996;
	addc.cc.u64 %rd981, %rd981, %rd35997;
	addc.cc.u64 %rd982, %rd982, %rd35998;
	addc.cc.u64 %rd983, %rd983, %rd35999;
	addc.cc.u64 %rd984, %rd984, %rd36000;
	addc.u64 %rd31, %rd31, %rd36001;
	
	// end inline asm
	st.global.u64 	[%rd2], %rd980;
	st.global.u64 	[%rd36011], %rd981;
	st.global.u64 	[%rd36012], %rd982;
	st.global.u64 	[%rd36013], %rd983;
	st.global.u64 	[%rd36014], %rd984;
	st.global.u64 	[%rd36015], %rd31;
	ld.global.u64 	%rd998, [%rd2];
	ld.global.u64 	%rd999, [%rd36011];
	ld.global.u64 	%rd1000, [%rd36012];
	ld.global.u64 	%rd1001, [%rd36013];
	ld.global.u64 	%rd1002, [%rd36014];
	// begin inline asm
	add.cc.u64 %rd998, %rd998, %rd35996;
	addc.cc.u64 %rd999, %rd999, %rd35997;
	addc.cc.u64 %rd1000, %rd1000, %rd35998;
	addc.cc.u64 %rd1001, %rd1001, %rd35999;
	addc.cc.u64 %rd1002, %rd1002, %rd36000;
	addc.u64 %rd31, %rd31, %rd36001;
	
	// end inline asm
	st.global.u64 	[%rd2], %rd998;
	st.global.u64 	[%rd36011], %rd999;
	st.global.u64 	[%rd36012], %rd1000;
	st.global.u64 	[%rd36013], %rd1001;
	st.global.u64 	[%rd36014], %rd1002;
	st.global.u64 	[%rd36015], %rd31;
	ld.global.u64 	%rd1016, [%rd2];
	ld.global.u64 	%rd1017, [%rd36011];
	ld.global.u64 	%rd1018, [%rd36012];
	ld.global.u64 	%rd1019, [%rd36013];
	ld.global.u64 	%rd1020, [%rd36014];
	// begin inline asm
	add.cc.u64 %rd1016, %rd1016, %rd35996;
	addc.cc.u64 %rd1017, %rd1017, %rd35997;
	addc.cc.u64 %rd1018, %rd1018, %rd35998;
	addc.cc.u64 %rd1019, %rd1019, %rd35999;
	addc.cc.u64 %rd1020, %rd1020, %rd36000;
	addc.u64 %rd31, %rd31, %rd36001;
	
	// end inline asm
	st.global.u64 	[%rd2], %rd1016;
	st.global.u64 	[%rd36011], %rd1017;
	st.global.u64 	[%rd36012], %rd1018;
	st.global.u64 	[%rd36013], %rd1019;
	st.global.u64 	[%rd36014], %rd1020;
	st.global.u64 	[%rd36015], %rd31;
	ld.global.u64 	%rd1034, [%rd2];
	ld.global.u64 	%rd1035, [%rd36011];
	ld.global.u64 	%rd1036, [%rd36012];
	ld.global.u64 	%rd1037, [%rd36013];
	ld.global.u64 	%rd1038, [%rd36014];
	// begin inline asm
	add.cc.u64 %rd1034, %rd1034, %rd35996;
	addc.cc.u64 %rd1035, %rd1035, %rd35997;
	addc.cc.u64 %rd1036, %rd1036, %rd35998;
	addc.cc.u64 %rd1037, %rd1037, %rd35999;
	addc.cc.u64 %rd1038, %rd1038, %rd36000;
	addc.u64 %rd31, %rd31, %rd36001;
	
	// end inline asm
	st.global.u64 	[%rd2], %rd1034;
	st.global.u64 	[%rd36011], %rd1035;
	st.global.u64 	[%rd36012], %rd1036;
	st.global.u64 	[%rd36013], %rd1037;
	st.global.u64 	[%rd36014], %rd1038;
	st.global.u64 	[%rd36015], %rd31;
	ld.global.u64 	%rd1052, [%rd2];
	ld.global.u64 	%rd1053, [%rd36011];
	ld.global.u64 	%rd1054, [%rd36012];
	ld.global.u64 	%rd1055, [%rd36013];
	ld.global.u64 	%rd1056, [%rd36014];
	// begin inline asm
	add.cc.u64 %rd1052, %rd1052, %rd35996;
	addc.cc.u64 %rd1053, %rd1053, %rd35997;
	addc.cc.u64 %rd1054, %rd1054, %rd35998;
	addc.cc.u64 %rd1055, %rd1055, %rd35999;
	addc.cc.u64 %rd1056, %rd1056, %rd36000;
	addc.u64 %rd31, %rd31, %rd36001;
	
	// end inline asm
	st.global.u64 	[%rd2], %rd1052;
	st.global.u64 	[%rd36011], %rd1053;
	st.global.u64 	[%rd36012], %rd1054;
	st.global.u64 	[%rd36013], %rd1055;
	st.global.u64 	[%rd36014], %rd1056;
	st.global.u64 	[%rd36015], %rd31;
	ld.global.u64 	%rd1070, [%rd2];
	ld.global.u64 	%rd1071, [%rd36011];
	ld.global.u64 	%rd1072, [%rd36012];
	ld.global.u64 	%rd1073, [%rd36013];
	ld.global.u64 	%rd1074, [%rd36014];
	// begin inline asm
	add.cc.u64 %rd1070, %rd1070, %rd35996;
	addc.cc.u64 %rd1071, %rd1071, %rd35997;
	addc.cc.u64 %rd1072, %rd1072, %rd35998;
	addc.cc.u64 %rd1073, %rd1073, %rd35999;
	addc.cc.u64 %rd1074, %rd1074, %rd36000;
	addc.u64 %rd31, %rd31, %rd36001;
	
	// end inline asm
	st.global.u64 	[%rd2], %rd1070;
	st.global.u64 	[%rd36011], %rd1071;
	st.global.u64 	[%rd36012], %rd1072;
	st.global.u64 	[%rd36013], %rd1073;
	st.global.u64 	[%rd36014], %rd1074;
	st.global.u64 	[%rd36015], %rd31;
	ld.global.u64 	%rd1088, [%rd2];
	ld.global.u64 	%rd1089, [%rd36011];
	ld.global.u64 	%rd1090, [%rd36012];
	ld.global.u64 	%rd1091, [%rd36013];
	ld.global.u64 	%rd1092, [%rd36014];
	// begin inline asm
	add.cc.u64 %rd1088, %rd1088, %rd35996;
	addc.cc.u64 %rd1089, %rd1089, %rd35997;
	addc.cc.u64 %rd1090, %rd1090, %rd35998;
	addc.cc.u64 %rd1091, %rd1091, %rd35999;
	addc.cc.u64 %rd1092, %rd1092, %rd36000;
	addc.u64 %rd31, %rd31, %rd36001;
	
	// end inline asm
	st.global.u64 	[%rd2], %rd1088;
	st.global.u64 	[%rd36011], %rd1089;
	st.global.u64 	[%rd36012], %rd1090;
	st.global.u64 	[%rd36013], %rd1091;
	st.global.u64 	[%rd36014], %rd1092;
	st.global.u64 	[%rd36015], %rd31;
	ld.global.u64 	%rd1106, [%rd2];
	ld.global.u64 	%rd1107, [%rd36011];
	ld.global.u64 	%rd1108, [%rd36012];
	ld.global.u64 	%rd1109, [%rd36013];
	ld.global.u64 	%rd1110, [%rd36014];
	// begin inline asm
	add.cc.u64 %rd1106, %rd1106, %rd35996;
	addc.cc.u64 %rd1107, %rd1107, %rd35997;
	addc.cc.u64 %rd1108, %rd1108, %rd35998;
	addc.cc.u64 %rd1109, %rd1109, %rd35999;
	addc.cc.u64 %rd1110, %rd1110, %rd36000;
	addc.u64 %rd31, %rd31, %rd36001;
	
	// end inline asm
	st.global.u64 	[%rd2], %rd1106;
	st.global.u64 	[%rd36011], %rd1107;
	st.global.u64 	[%rd36012], %rd1108;
	st.global.u64 	[%rd36013], %rd1109;
	st.global.u64 	[%rd36014], %rd1110;
	st.global.u64 	[%rd36015], %rd31;
	ld.global.u64 	%rd1124, [%rd2];
	ld.global.u64 	%rd1125, [%rd36011];
	ld.global.u64 	%rd1126, [%rd36012];
	ld.global.u64 	%rd1127, [%rd36013];
	ld.global.u64 	%rd1128, [%rd36014];
	// begin inline asm
	add.cc.u64 %rd1124, %rd1124, %rd35996;
	addc.cc.u64 %rd1125, %rd1125, %rd35997;
	addc.cc.u64 %rd1126, %rd1126, %rd35998;
	addc.cc.u64 %rd1127, %rd1127, %rd35999;
	addc.cc.u64 %rd1128, %rd1128, %rd36000;
	addc.u64 %rd31, %rd31, %rd36001;
	
	// end inline asm
	st.global.u64 	[%rd2], %rd1124;
	st.global.u64 	[%rd36011], %rd1125;
	st.global.u64 	[%rd36012], %rd1126;
	st.global.u64 	[%rd36013], %rd1127;
	st.global.u64 	[%rd36014], %rd1128;
	st.global.u64 	[%rd36015], %rd31;
	ld.global.u64 	%rd1142, [%rd2];
	ld.global.u64 	%rd1143, [%rd36011];
	ld.global.u64 	%rd1144, [%rd36012];
	ld.global.u64 	%rd1145, [%rd36013];
	ld.global.u64 	%rd1146, [%rd36014];
	// begin inline asm
	add.cc.u64 %rd1142, %rd1142, %rd35996;
	addc.cc.u64 %rd1143, %rd1143, %rd35997;
	addc.cc.u64 %rd1144, %rd1144, %rd35998;
	addc.cc.u64 %rd1145, %rd1145, %rd35999;
	addc.cc.u64 %rd1146, %rd1146, %rd36000;
	addc.u64 %rd31, %rd31, %rd36001;
	
	// end inline asm
	st.global.u64 	[%rd2], %rd1142;
	st.global.u64 	[%rd36011], %rd1143;
	st.global.u64 	[%rd36012], %rd1144;
	st.global.u64 	[%rd36013], %rd1145;
	st.global.u64 	[%rd36014], %rd1146;
	st.global.u64 	[%rd36015], %rd31;
	ld.global.u64 	%rd1160, [%rd2];
	ld.global.u64 	%rd1161, [%rd36011];
	ld.global.u64 	%rd1162, [%rd36012];
	ld.global.u64 	%rd1163, [%rd36013];
	ld.global.u64 	%rd1164, [%rd36014];
	// begin inline asm
	add.cc.u64 %rd1160, %rd1160, %rd35996;
	addc.cc.u64 %rd1161, %rd1161, %rd35997;
	addc.cc.u64 %rd1162, %rd1162, %rd35998;
	addc.cc.u64 %rd1163, %rd1163, %rd35999;
	addc.cc.u64 %rd1164, %rd1164, %rd36000;
	addc.u64 %rd31, %rd31, %rd36001;
	
	// end inline asm
	st.global.u64 	[%rd2], %rd1160;
	st.global.u64 	[%rd36011], %rd1161;
	st.global.u64 	[%rd36012], %rd1162;
	st.global.u64 	[%rd36013], %rd1163;
	st.global.u64 	[%rd36014], %rd1164;
	st.global.u64 	[%rd36015], %rd31;
	ld.global.u64 	%rd1178, [%rd2];
	ld.global.u64 	%rd1179, [%rd36011];
	ld.global.u64 	%rd1180, [%rd36012];
	ld.global.u64 	%rd1181, [%rd36013];
	ld.global.u64 	%rd1182, [%rd36014];
	// begin inline asm
	add.cc.u64 %rd1178, %rd1178, %rd35996;
	addc.cc.u64 %rd1179, %rd1179, %rd35997;
	addc.cc.u64 %rd1180, %rd1180, %rd35998;
	addc.cc.u64 %rd1181, %rd1181, %rd35999;
	addc.cc.u64 %rd1182, %rd1182, %rd36000;
	addc.u64 %rd31, %rd31, %rd36001;
	
	// end inline asm
	st.global.u64 	[%rd2], %rd1178;
	st.global.u64 	[%rd36011], %rd1179;
	st.global.u64 	[%rd36012], %rd1180;
	st.global.u64 	[%rd36013], %rd1181;
	st.global.u64 	[%rd36014], %rd1182;
	st.global.u64 	[%rd36015], %rd31;
	ld.global.u64 	%rd1196, [%rd2];
	ld.global.u64 	%rd1197, [%rd36011];
	ld.global.u64 	%rd1198, [%rd36012];
	ld.global.u64 	%rd1199, [%rd36013];
	ld.global.u64 	%rd1200, [%rd36014];
	// begin inline asm
	add.cc.u64 %rd1196, %rd1196, %rd35996;
	addc.cc.u64 %rd1197, %rd1197, %rd35997;
	addc.cc.u64 %rd1198, %rd1198, %rd35998;
	addc.cc.u64 %rd1199, %rd1199, %rd35999;
	addc.cc.u64 %rd1200, %rd1200, %rd36000;
	addc.u64 %rd31, %rd31, %rd36001;
	
	// end inline asm
	st.global.u64 	[%rd2], %rd1196;
	st.global.u64 	[%rd36011], %rd1197;
	st.global.u64 	[%rd36012], %rd1198;
	st.global.u64 	[%rd36013], %rd1199;
	st.global.u64 	[%rd36014], %rd1200;
	st.global.u64 	[%rd36015], %rd31;
	ld.global.u64 	%rd1214, [%rd2];
	ld.global.u64 	%rd1215, [%rd36011];
	ld.global.u64 	%rd1216, [%rd36012];
	ld.global.u64 	%rd1217, [%rd36013];
	ld.global.u64 	%rd1218, [%rd36014];
	// begin inline asm
	add.cc.u64 %rd1214, %rd1214, %rd35996;
	addc.cc.u64 %rd1215, %rd1215, %rd35997;
	addc.cc.u64 %rd1216, %rd1216, %rd35998;
	addc.cc.u64 %rd1217, %rd1217, %rd35999;
	addc.cc.u64 %rd1218, %rd1218, %rd36000;
	addc.u64 %rd31, %rd31, %rd36001;
	
	// end inline asm
	st.global.u64 	[%rd2], %rd1214;
	st.global.u64 	[%rd36011], %rd1215;
	st.global.u64 	[%rd36012], %rd1216;
	st.global.u64 	[%rd36013], %rd1217;
	st.global.u64 	[%rd36014], %rd1218;
	st.global.u64 	[%rd36015], %rd31;
	ld.global.u64 	%rd1232, [%rd2];
	ld.global.u64 	%rd1233, [%rd36011];
	ld.global.u64 	%rd1234, [%rd36012];
	ld.global.u64 	%rd1235, [%rd36013];
	ld.global.u64 	%rd1236, [%rd36014];
	// begin inline asm
	add.cc.u64 %rd1232, %rd1232, %rd35996;
	addc.cc.u64 %rd1233, %rd1233, %rd35997;
	addc.cc.u64 %rd1234, %rd1234, %rd35998;
	addc.cc.u64 %rd1235, %rd1235, %rd35999;
	addc.cc.u64 %rd1236, %rd1236, %rd36000;
	addc.u64 %rd31, %rd31, %rd36001;
	
	// end inline asm
	st.global.u64 	[%rd2], %rd1232;
	st.global.u64 	[%rd36011], %rd1233;
	st.global.u64 	[%rd36012], %rd1234;
	st.global.u64 	[%rd36013], %rd1235;
	st.global.u64 	[%rd36014], %rd1236;
	st.global.u64 	[%rd36015], %rd31;
	ld.global.u64 	%rd1250, [%rd2];
	ld.global.u64 	%rd1251, [%rd36011];
	ld.global.u64 	%rd1252, [%rd36012];
	ld.global.u64 	%rd1253, [%rd36013];
	ld.global.u64 	%rd1254, [%rd36014];
	// begin inline asm
	add.cc.u64 %rd1250, %rd1250, %rd35996;
	addc.cc.u64 %rd1251, %rd1251, %rd35997;
	addc.cc.u64 %rd1252, %rd1252, %rd35998;
	addc.cc.u64 %rd1253, %rd1253, %rd35999;
	addc.cc.u64 %rd1254, %rd1254, %rd36000;
	addc.u64 %rd31, %rd31, %rd36001;
	
	// end inline asm
	st.global.u64 	[%rd2], %rd1250;
	st.global.u64 	[%rd36011], %rd1251;
	st.global.u64 	[%rd36012], %rd1252;
	st.global.u64 	[%rd36013], %rd1253;
	st.global.u64 	[%rd36014], %rd1254;
	st.global.u64 	[%rd36015], %rd31;
	ld.global.u64 	%rd1268, [%rd2];
	ld.global.u64 	%rd1269, [%rd36011];
	ld.global.u64 	%rd1270, [%rd36012];
	ld.global.u64 	%rd1271, [%rd36013];
	ld.global.u64 	%rd1272, [%rd36014];
	// begin inline asm
	add.cc.u64 %rd1268, %rd1268, %rd35996;
	addc.cc.u64 %rd1269, %rd1269, %rd35997;
	addc.cc.u64 %rd1270, %rd1270, %rd35998;
	addc.cc.u64 %rd1271, %rd1271, %rd35999;
	addc.cc.u64 %rd1272, %rd1272, %rd36000;
	addc.u64 %rd31, %rd31, %rd36001;
	
	// end inline asm
	st.global.u64 	[%rd2], %rd1268;
	st.global.u64 	[%rd36011], %rd1269;
	st.global.u64 	[%rd36012], %rd1270;
	st.global.u64 	[%rd36013], %rd1271;
	st.global.u64 	[%rd36014], %rd1272;
	st.global.u64 	[%rd36015], %rd31;
	ld.global.u64 	%rd1286, [%rd2];
	ld.global.u64 	%rd1287, [%rd36011];
	ld.global.u64 	%rd1288, [%rd36012];
	ld.global.u64 	%rd1289, [%rd36013];
	ld.global.u64 	%rd1290, [%rd36014];
	// begin inline asm
	add.cc.u64 %rd1286, %rd1286, %rd35996;
	addc.cc.u64 %rd1287, %rd1287, %rd35997;
	addc.cc.u64 %rd1288, %rd1288, %rd35998;
	addc.cc.u64 %rd1289, %rd1289, %rd35999;
	addc.cc.u64 %rd1290, %rd1290, %rd36000;
	addc.u64 %rd31, %rd31, %rd36001;
	
	// end inline asm
	st.global.u64 	[%rd2], %rd1286;
	st.global.u64 	[%rd36011], %rd1287;
	st.global.u64 	[%rd36012], %rd1288;
	st.global.u64 	[%rd36013], %rd1289;
	st.global.u64 	[%rd36014], %rd1290;
	st.global.u64 	[%rd36015], %rd31;
	ld.global.u64 	%rd1304, [%rd2];
	ld.global.u64 	%rd1305, [%rd36011];
	ld.global.u64 	%rd1306, [%rd36012];
	ld.global.u64 	%rd1307, [%rd36013];
	ld.global.u64 	%rd1308, [%rd36014];
	// begin inline asm
	add.cc.u64 %rd1304, %rd1304, %rd35996;
	addc.cc.u64 %rd1305, %rd1305, %rd35997;
	addc.cc.u64 %rd1306, %rd1306, %rd35998;
	addc.cc.u64 %rd1307, %rd1307, %rd35999;
	addc.cc.u64 %rd1308, %rd1308, %rd36000;
	addc.u64 %rd31, %rd31, %rd36001;
	
	// end inline asm
	st.global.u64 	[%rd2], %rd1304;
	st.global.u64 	[%rd36011], %rd1305;
	st.global.u64 	[%rd36012], %rd1306;
	st.global.u64 	[%rd36013], %rd1307;
	st.global.u64 	[%rd36014], %rd1308;
	st.global.u64 	[%rd36015], %rd31;
	ld.global.u64 	%rd1322, [%rd2];
	ld.global.u64 	%rd1323, [%rd36011];
	ld.global.u64 	%rd1324, [%rd36012];
	ld.global.u64 	%rd1325, [%rd36013];
	ld.global.u64 	%rd1326, [%rd36014];
	// begin inline asm
	add.cc.u64 %rd1322, %rd1322, %rd35996;
	addc.cc.u64 %rd1323, %rd1323, %rd35997;
	addc.cc.u64 %rd1324, %rd1324, %rd35998;
	addc.cc.u64 %rd1325, %rd1325, %rd35999;
	addc.cc.u64 %rd1326, %rd1326, %rd36000;
	addc.u64 %rd31, %rd31, %rd36001;
	
	// end inline asm
	st.global.u64 	[%rd2], %rd1322;
	st.global.u64 	[%rd36011], %rd1323;
	st.global.u64 	[%rd36012], %rd1324;
	st.global.u64 	[%rd36013], %rd1325;
	st.global.u64 	[%rd36014], %rd1326;
	st.global.u64 	[%rd36015], %rd31;
	ld.global.u64 	%rd1340, [%rd2];
	ld.global.u64 	%rd1341, [%rd36011];
	ld.global.u64 	%rd1342, [%rd36012];
	ld.global.u64 	%rd1343, [%rd36013];
	ld.global.u64 	%rd1344, [%rd36014];
	// begin inline asm
	add.cc.u64 %rd1340, %rd1340, %rd35996;
	addc.cc.u64 %rd1341, %rd1341, %rd35997;
	addc.cc.u64 %rd1342, %rd1342, %rd35998;
	addc.cc.u64 %rd1343, %rd1343, %rd35999;
	addc.cc.u64 %rd1344, %rd1344, %rd36000;
	addc.u64 %rd31, %rd31, %rd36001;
	
	// end inline asm
	st.global.u64 	[%rd2], %rd1340;
	st.global.u64 	[%rd36011], %rd1341;
	st.global.u64 	[%rd36012], %rd1342;
	st.global.u64 	[%rd36013], %rd1343;
	st.global.u64 	[%rd36014], %rd1344;
	st.global.u64 	[%rd36015], %rd31;
	ld.global.u64 	%rd1358, [%rd2];
	ld.global.u64 	%rd1359, [%rd36011];
	ld.global.u64 	%rd1360, [%rd36012];
	ld.global.u64 	%rd1361, [%rd36013];
	ld.global.u64 	%rd1362, [%rd36014];
	// begin inline asm
	add.cc.u64 %rd1358, %rd1358, %rd35996;
	addc.cc.u64 %rd1359, %rd1359, %rd35997;
	addc.cc.u64 %rd1360, %rd1360, %rd35998;
	addc.cc.u64 %rd1361, %rd1361, %rd35999;
	addc.cc.u64 %rd1362, %rd1362, %rd36000;
	addc.u64 %rd31, %rd31, %rd36001;
	
	// end inline asm
	st.global.u64 	[%rd2], %rd1358;
	st.global.u64 	[%rd36011], %rd1359;
	st.global.u64 	[%rd36012], %rd1360;
	st.global.u64 	[%rd36013], %rd1361;
	st.global.u64 	[%rd36014], %rd1362;
	st.global.u64 	[%rd36015], %rd31;
	ld.global.u64 	%rd1376, [%rd2];
	ld.global.u64 	%rd1377, [%rd36011];
	ld.global.u64 	%rd1378, [%rd36012];
	ld.global.u64 	%rd1379, [%rd36013];
	ld.global.u64 	%rd1380, [%rd36014];
	// begin inline asm
	add.cc.u64 %rd1376, %rd1376, %rd35996;
	addc.cc.u64 %rd1377, %rd1377, %rd35997;
	addc.cc.u64 %rd1378, %rd1378, %rd35998;
	addc.cc.u64 %rd1379, %rd1379, %rd35999;
	addc.cc.u64 %rd1380, %rd1380, %rd36000;
	addc.u64 %rd31, %rd31, %rd36001;
	
	// end inline asm
	st.global.u64 	[%rd2], %rd1376;
	st.global.u64 	[%rd36011], %rd1377;
	st.global.u64 	[%rd36012], %rd1378;
	st.global.u64 	[%rd36013], %rd1379;
	st.global.u64 	[%rd36014], %rd1380;
	st.global.u64 	[%rd36015], %rd31;
	ld.global.u64 	%rd1394, [%rd2];
	ld.global.u64 	%rd1395, [%rd36011];
	ld.global.u64 	%rd1396, [%rd36012];
	ld.global.u64 	%rd1397, [%rd36013];
	ld.global.u64 	%rd1398, [%rd36014];
	// begin inline asm
	add.cc.u64 %rd1394, %rd1394, %rd35996;
	addc.cc.u64 %rd1395, %rd1395, %rd35997;
	addc.cc.u64 %rd1396, %rd1396, %rd35998;
	addc.cc.u64 %rd1397, %rd1397, %rd35999;
	addc.cc.u64 %rd1398, %rd1398, %rd36000;
	addc.u64 %rd31, %rd31, %rd36001;
	
	// end inline asm
	st.global.u64 	[%rd2], %rd1394;
	st.global.u64 	[%rd36011], %rd1395;
	st.global.u64 	[%rd36012], %rd1396;
	st.global.u64 	[%rd36013], %rd1397;
	st.global.u64 	[%rd36014], %rd1398;
	st.global.u64 	[%rd36015], %rd31;
	ld.global.u64 	%rd1412, [%rd2];
	ld.global.u64 	%rd1413, [%rd36011];
	ld.global.u64 	%rd1414, [%rd36012];
	ld.global.u64 	%rd1415, [%rd36013];
	ld.global.u64 	%rd1416, [%rd36014];
	// begin inline asm
	add.cc.u64 %rd1412, %rd1412, %rd35996;
	addc.cc.u64 %rd1413, %rd1413, %rd35997;
	addc.cc.u64 %rd1414, %rd1414, %rd35998;
	addc.cc.u64 %rd1415, %rd1415, %rd35999;
	addc.cc.u64 %rd1416, %rd1416, %rd36000;
	addc.u64 %rd31, %rd31, %rd36001;
	
	// end inline asm
	st.global.u64 	[%rd2], %rd1412;
	st.global.u64 	[%rd36011], %rd1413;
	st.global.u64 	[%rd36012], %rd1414;
	st.global.u64 	[%rd36013], %rd1415;
	st.global.u64 	[%rd36014], %rd1416;
	st.global.u64 	[%rd36015], %rd31;
	ld.global.u64 	%rd1430, [%rd2];
	ld.global.u64 	%rd1431, [%rd36011];
	ld.global.u64 	%rd1432, [%rd36012];
	ld.global.u64 	%rd1433, [%rd36013];
	ld.global.u64 	%rd1434, [%rd36014];
	// begin inline asm
	add.cc.u64 %rd1430, %rd1430, %rd35996;
	addc.cc.u64 %rd1431, %rd1431, %rd35997;
	addc.cc.u64 %rd1432, %rd1432, %rd35998;
	addc.cc.u64 %rd1433, %rd1433, %rd35999;
	addc.cc.u64 %rd1434, %rd1434, %rd36000;
	addc.u64 %rd31, %rd31, %rd36001;
	
	// end inline asm
	st.global.u64 	[%rd2], %rd1430;
	st.global.u64 	[%rd36011], %rd1431;
	st.global.u64 	[%rd36012], %rd1432;
	st.global.u64 	[%rd36013], %rd1433;
	st.global.u64 	[%rd36014], %rd1434;
	st.global.u64 	[%rd36015], %rd31;
	ld.global.u64 	%rd1448, [%rd2];
	ld.global.u64 	%rd1449, [%rd36011];
	ld.global.u64 	%rd1450, [%rd36012];
	ld.global.u64 	%rd1451, [%rd36013];
	ld.global.u64 	%rd1452, [%rd36014];
	// begin inline asm
	add.cc.u64 %rd1448, %rd1448, %rd35996;
	addc.cc.u64 %rd1449, %rd1449, %rd35997;
	addc.cc.u64 %rd1450, %rd1450, %rd35998;
	addc.cc.u64 %rd1451, %rd1451, %rd35999;
	addc.cc.u64 %rd1452, %rd1452, %rd36000;
	addc.u64 %rd31, %rd31, %rd36001;
	
	// end inline asm
	st.global.u64 	[%rd2], %rd1448;
	st.global.u64 	[%rd36011], %rd1449;
	st.global.u64 	[%rd36012], %rd1450;
	st.global.u64 	[%rd36013], %rd1451;
	st.global.u64 	[%rd36014], %rd1452;
	st.global.u64 	[%rd36015], %rd31;
	ld.global.u64 	%rd1466, [%rd2];
	ld.global.u64 	%rd1467, [%rd36011];
	ld.global.u64 	%rd1468, [%rd36012];
	ld.global.u64 	%rd1469, [%rd36013];
	ld.global.u64 	%rd1470, [%rd36014];
	// begin inline asm
	add.cc.u64 %rd1466, %rd1466, %rd35996;
	addc.cc.u64 %rd1467, %rd1467, %rd35997;
	addc.cc.u64 %rd1468, %rd1468, %rd35998;
	addc.cc.u64 %rd1469, %rd1469, %rd35999;
	addc.cc.u64 %rd1470, %rd1470, %rd36000;
	addc.u64 %rd31, %rd31, %rd36001;
	
	// end inline asm
	st.global.u64 	[%rd2], %rd1466;
	st.global.u64 	[%rd36011], %rd1467;
	st.global.u64 	[%rd36012], %rd1468;
	st.global.u64 	[%rd36013], %rd1469;
	st.global.u64 	[%rd36014], %rd1470;
	st.global.u64 	[%rd36015], %rd31;
	ld.global.u64 	%rd1484, [%rd2];
	ld.global.u64 	%rd1485, [%rd36011];
	ld.global.u64 	%rd1486, [%rd36012];
	ld.global.u64 	%rd1487, [%rd36013];
	ld.global.u64 	%rd1488, [%rd36014];
	// begin inline asm
	add.cc.u64 %rd1484, %rd1484, %rd35996;
	addc.cc.u64 %rd1485, %rd1485, %rd35997;
	addc.cc.u64 %rd1486, %rd1486, %rd35998;
	addc.cc.u64 %rd1487, %rd1487, %rd35999;
	addc.cc.u64 %rd1488, %rd1488, %rd36000;
	addc.u64 %rd31, %rd31, %rd36001;
	
	// end inline asm
	st.global.u64 	[%rd2], %rd1484;
	st.global.u64 	[%rd36011], %rd1485;
	st.global.u64 	[%rd36012], %rd1486;
	st.global.u64 	[%rd36013], %rd1487;
	st.global.u64 	[%rd36014], %rd1488;
	st.global.u64 	[%rd36015], %rd31;
	ld.global.u64 	%rd1502, [%rd2];
	ld.global.u64 	%rd1503, [%rd36011];
	ld.global.u64 	%rd1504, [%rd36012];
	ld.global.u64 	%rd1505, [%rd36013];
	ld.global.u64 	%rd1506, [%rd36014];
	// begin inline asm
	add.cc.u64 %rd1502, %rd1502, %rd35996;
	addc.cc.u64 %rd1503, %rd1503, %rd35997;
	addc.cc.u64 %rd1504, %rd1504, %rd35998;
	addc.cc.u64 %rd1505, %rd1505, %rd35999;
	addc.cc.u64 %rd1506, %rd1506, %rd36000;
	addc.u64 %rd31, %rd31, %rd36001;
	
	// end inline asm
	st.global.u64 	[%rd2], %rd1502;
	st.global.u64 	[%rd36011], %rd1503;
	st.global.u64 	[%rd36012], %rd1504;
	st.global.u64 	[%rd36013], %rd1505;
	st.global.u64 	[%rd36014], %rd1506;
	st.global.u64 	[%rd36015], %rd31;
	ld.global.u64 	%rd1520, [%rd2];
	ld.global.u64 	%rd1521, [%rd36011];
	ld.global.u64 	%rd1522, [%rd36012];
	ld.global.u64 	%rd1523, [%rd36013];
	ld.global.u64 	%rd1524, [%rd36014];
	// begin inline asm
	add.cc.u64 %rd1520, %rd1520, %rd35996;
	addc.cc.u64 %rd1521, %rd1521, %rd35997;
	addc.cc.u64 %rd1522, %rd1522, %rd35998;
	addc.cc.u64 %rd1523, %rd1523, %rd35999;
	addc.cc.u64 %rd1524, %rd1524, %rd36000;
	addc.u64 %rd31, %rd31, %rd36001;
	
	// end inline asm
	st.global.u64 	[%rd2], %rd1520;
	st.global.u64 	[%rd36011], %rd1521;
	st.global.u64 	[%rd36012], %rd1522;
	st.global.u64 	[%rd36013], %rd1523;
	st.global.u64 	[%rd36014], %rd1524;
	st.global.u64 	[%rd36015], %rd31;
	ld.global.u64 	%rd1538, [%rd2];
	ld.global.u64 	%rd1539, [%rd36011];
	ld.global.u64 	%rd1540, [%rd36012];
	ld.global.u64 	%rd1541, [%rd36013];
	ld.global.u64 	%rd1542, [%rd36014];
	// begin inline asm
	add.cc.u64 %rd1538, %rd1538, %rd35996;
	addc.cc.u64 %rd1539, %rd1539, %rd35997;
	addc.cc.u64 %rd1540, %rd1540, %rd35998;
	addc.cc.u64 %rd1541, %rd1541, %rd35999;
	addc.cc.u64 %rd1542, %rd1542, %rd36000;
	addc.u64 %rd31, %rd31, %rd36001;
	
	// end inline asm
	st.global.u64 	[%rd2], %rd1538;
	st.global.u64 	[%rd36011], %rd1539;
	st.global.u64 	[%rd36012], %rd1540;
	st.global.u64 	[%rd36013], %rd1541;
	st.global.u64 	[%rd36014], %rd1542;
	st.global.u64 	[%rd36015], %rd31;
	ld.global.u64 	%rd1556, [%rd2];
	ld.global.u64 	%rd1557, [%rd36011];
	ld.global.u64 	%rd1558, [%rd36012];
	ld.global.u64 	%rd1559, [%rd36013];
	ld.global.u64 	%rd1560, [%rd36014];
	// begin inline asm
	add.cc.u64 %rd1556, %rd1556, %rd35996;
	addc.cc.u64 %rd1557, %rd1557, %rd35997;
	addc.cc.u64 %rd1558, %rd1558, %rd35998;
	addc.cc.u64 %rd1559, %rd1559, %rd35999;
	addc.cc.u64 %rd1560, %rd1560, %rd36000;
	addc.u64 %rd31, %rd31, %rd36001;
	
	// end inline asm
	st.global.u64 	[%rd2], %rd1556;
	st.global.u64 	[%rd36011], %rd1557;
	st.global.u64 	[%rd36012], %rd1558;
	st.global.u64 	[%rd36013], %rd1559;
	st.global.u64 	[%rd36014], %rd1560;
	st.global.u64 	[%rd36015], %rd31;
	ld.global.u64 	%rd1574, [%rd2];
	ld.global.u64 	%rd1575, [%rd36011];
	ld.global.u64 	%rd1576, [%rd36012];
	ld.global.u64 	%rd1577, [%rd36013];
	ld.global.u64 	%rd1578, [%rd36014];
	// begin inline asm
	add.cc.u64 %rd1574, %rd1574, %rd35996;
	addc.cc.u64 %rd1575, %rd1575, %rd35997;
	addc.cc.u64 %rd1576, %rd1576, %rd35998;
	addc.cc.u64 %rd1577, %rd1577, %rd35999;
	addc.cc.u64 %rd1578, %rd1578, %rd36000;
	addc.u64 %rd31, %rd31, %rd36001;
	
	// end inline asm
	st.global.u64 	[%rd2], %rd1574;
	st.global.u64 	[%rd36011], %rd1575;
	st.global.u64 	[%rd36012], %rd1576;
	st.global.u64 	[%rd36013], %rd1577;
	st.global.u64 	[%rd36014], %rd1578;
	st.global.u64 	[%rd36015], %rd31;
	ld.global.u64 	%rd1592, [%rd2];
	ld.global.u64 	%rd1593, [%rd36011];
	ld.global.u64 	%rd1594, [%rd36012];
	ld.global.u64 	%rd1595, [%rd36013];
	ld.global.u64 	%rd1596, [%rd36014];
	// begin inline asm
	add.cc.u64 %rd1592, %rd1592, %rd35996;
	addc.cc.u64 %rd1593, %rd1593, %rd35997;
	addc.cc.u64 %rd1594, %rd1594, %rd35998;
	addc.cc.u64 %rd1595, %rd1595, %rd35999;
	addc.cc.u64 %rd1596, %rd1596, %rd36000;
	addc.u64 %rd31, %rd31, %rd36001;
	
	// end inline asm
	st.global.u64 	[%rd2], %rd1592;
	st.global.u64 	[%rd36011], %rd1593;
	st.global.u64 	[%rd36012], %rd1594;
	st.global.u64 	[%rd36013], %rd1595;
	st.global.u64 	[%rd36014], %rd1596;
	st.global.u64 	[%rd36015], %rd31;
	ld.global.u64 	%rd1610, [%rd2];
	ld.global.u64 	%rd1611, [%rd36011];
	ld.global.u64 	%rd1612, [%rd36012];
	ld.global.u64 	%rd1613, [%rd36013];
	ld.global.u64 	%rd1614, [%rd36014];
	// begin inline asm
	add.cc.u64 %rd1610, %rd1610, %rd35996;
	addc.cc.u64 %rd1611, %rd1611, %rd35997;
	addc.cc.u64 %rd1612, %rd1612, %rd35998;
	addc.cc.u64 %rd1613, %rd1613, %rd35999;
	addc.cc.u64 %rd1614, %rd1614, %rd36000;
	addc.u64 %rd31, %rd31, %rd36001;
	
	// end inline asm
	st.global.u64 	[%rd2], %rd1610;
	st.global.u64 	[%rd36011], %rd1611;
	st.global.u64 	[%rd36012], %rd1612;
	st.global.u64 	[%rd36013], %rd1613;
	st.global.u64 	[%rd36014], %rd1614;
	st.global.u64 	[%rd36015], %rd31;
	ld.global.u64 	%rd1628, [%rd2];
	ld.global.u64 	%rd1629, [%rd36011];
	ld.global.u64 	%rd1630, [%rd36012];
	ld.global.u64 	%rd1631, [%rd36013];
	ld.global.u64 	%rd1632, [%rd36014];
	// begin inline asm
	add.cc.u64 %rd1628, %rd1628, %rd35996;
	addc.cc.u64 %rd1629, %rd1629, %rd35997;
	addc.cc.u64 %rd1630, %rd1630, %rd35998;
	addc.cc.u64 %rd1631, %rd1631, %rd35999;
	addc.cc.u64 %rd1632, %rd1632, %rd36000;
	addc.u64 %rd31, %rd31, %rd36001;
	
	// end inline asm
	st.global.u64 	[%rd2], %rd1628;
	st.global.u64 	[%rd36011], %rd1629;
	st.global.u64 	[%rd36012], %rd1630;
	st.global.u64 	[%rd36013], %rd1631;
	st.global.u64 	[%rd36014], %rd1632;
	st.global.u64 	[%rd36015], %rd31;
	ld.global.u64 	%rd1646, [%rd2];
	ld.global.u64 	%rd1647, [%rd36011];
	ld.global.u64 	%rd1648, [%rd36012];
	ld.global.u64 	%rd1649, [%rd36013];
	ld.global.u64 	%rd1650, [%rd36014];
	// begin inline asm
	add.cc.u64 %rd1646, %rd1646, %rd35996;
	addc.cc.u64 %rd1647, %rd1647, %rd35997;
	addc.cc.u64 %rd1648, %rd1648, %rd35998;
	addc.cc.u64 %rd1649, %rd1649, %rd35999;
	addc.cc.u64 %rd1650, %rd1650, %rd36000;
	addc.u64 %rd31, %rd31, %rd36001;
	
	// end inline asm
	st.global.u64 	[%rd2], %rd1646;
	st.global.u64 	[%rd36011], %rd1647;
	st.global.u64 	[%rd36012], %rd1648;
	st.global.u64 	[%rd36013], %rd1649;
	st.global.u64 	[%rd36014], %rd1650;
	st.global.u64 	[%rd36015], %rd31;
	ld.global.u64 	%rd1664, [%rd2];
	ld.global.u64 	%rd1665, [%rd36011];
	ld.global.u64 	%rd1666, [%rd36012];
	ld.global.u64 	%rd1667, [%rd36013];
	ld.global.u64 	%rd1668, [%rd36014];
	// begin inline asm
	add.cc.u64 %rd1664, %rd1664, %rd35996;
	addc.cc.u64 %rd1665, %rd1665, %rd35997;
	addc.cc.u64 %rd1666, %rd1666, %rd35998;
	addc.cc.u64 %rd1667, %rd1667, %rd35999;
	addc.cc.u64 %rd1668, %rd1668, %rd36000;
	addc.u64 %rd31, %rd31, %rd36001;
	
	// end inline asm
	st.global.u64 	[%rd2], %rd1664;
	st.global.u64 	[%rd36011], %rd1665;
	st.global.u64 	[%rd36012], %rd1666;
	st.global.u64 	[%rd36013], %rd1667;
	st.global.u64 	[%rd36014], %rd1668;
	st.global.u64 	[%rd36015], %rd31;
	ld.global.u64 	%rd1682, [%rd2];
	ld.global.u64 	%rd1683, [%rd36011];
	ld.global.u64 	%rd1684, [%rd36012];
	ld.global.u64 	%rd1685, [%rd36013];
	ld.global.u64 	%rd1686, [%rd36014];
	// begin inline asm
	add.cc.u64 %rd1682, %rd1682, %rd35996;
	addc.cc.u64 %rd1683, %rd1683, %rd35997;
	addc.cc.u64 %rd1684, %rd1684, %rd35998;
	addc.cc.u64 %rd1685, %rd1685, %rd35999;
	addc.cc.u64 %rd1686, %rd1686, %rd36000;
	addc.u64 %rd31, %rd31, %rd36001;
	
	// end inline asm
	st.global.u64 	[%rd2], %rd1682;
	st.global.u64 	[%rd36011], %rd1683;
	st.global.u64 	[%rd36012], %rd1684;
	st.global.u64 	[%rd36013], %rd1685;
	st.global.u64 	[%rd36014], %rd1686;
	st.global.u64 	[%rd36015], %rd31;
	ld.global.u64 	%rd1700, [%rd2];
	ld.global.u64 	%rd1701, [%rd36011];
	ld.global.u64 	%rd1702, [%rd36012];
	ld.global.u64 	%rd1703, [%rd36013];
	ld.global.u64 	%rd1704, [%rd36014];
	// begin inline asm
	add.cc.u64 %rd1700, %rd1700, %rd35996;
	addc.cc.u64 %rd1701, %rd1701, %rd35997;
	addc.cc.u64 %rd1702, %rd1702, %rd35998;
	addc.cc.u64 %rd1703, %rd1703, %rd35999;
	addc.cc.u64 %rd1704, %rd1704, %rd36000;
	addc.u64 %rd31, %rd31, %rd36001;
	
	// end inline asm
	st.global.u64 	[%rd2], %rd1700;
	st.global.u64 	[%rd36011], %rd1701;
	st.global.u64 	[%rd36012], %rd1702;
	st.global.u64 	[%rd36013], %rd1703;
	st.global.u64 	[%rd36014], %rd1704;
	st.global.u64 	[%rd36015], %rd31;
	ld.global.u64 	%rd1718, [%rd2];
	ld.global.u64 	%rd1719, [%rd36011];
	ld.global.u64 	%rd1720, [%rd36012];
	ld.global.u64 	%rd1721, [%rd36013];
	ld.global.u64 	%rd1722, [%rd36014];
	// begin inline asm
	add.cc.u64 %rd1718, %rd1718, %rd35996;
	addc.cc.u64 %rd1719, %rd1719, %rd35997;
	addc.cc.u64 %rd1720, %rd1720, %rd35998;
	addc.cc.u64 %rd1721, %rd1721, %rd35999;
	addc.cc.u64 %rd1722, %rd1722, %rd36000;
	addc.u64 %rd31, %rd31, %rd36001;
	
	// end inline asm
	st.global.u64 	[%rd2], %rd1718;
	st.global.u64 	[%rd36011], %rd1719;
	st.global.u64 	[%rd36012], %rd1720;
	st.global.u64 	[%rd36013], %rd1721;
	st.global.u64 	[%rd36014], %rd1722;
	st.global.u64 	[%rd36015], %rd31;
	ld.global.u64 	%rd1736, [%rd2];
	ld.global.u64 	%rd1737, [%rd36011];
	ld.global.u64 	%rd1738, [%rd36012];
	ld.global.u64 	%rd1739, [%rd36013];
	ld.global.u64 	%rd1740, [%rd36014];
	// begin inline asm
	add.cc.u64 %rd1736, %rd1736, %rd35996;
	addc.cc.u64 %rd1737, %rd1737, %rd35997;
	addc.cc.u64 %rd1738, %rd1738, %rd35998;
	addc.cc.u64 %rd1739, %rd1739, %rd35999;
	addc.cc.u64 %rd1740, %rd1740, %rd36000;
	addc.u64 %rd31, %rd31, %rd36001;
	
	// end inline asm
	st.global.u64 	[%rd2], %rd1736;
	st.global.u64 	[%rd36011], %rd1737;
	st.global.u64 	[%rd36012], %rd1738;
	st.global.u64 	[%rd36013], %rd1739;
	st.global.u64 	[%rd36014], %rd1740;
	st.global.u64 	[%rd36015], %rd31;
	ld.global.u64 	%rd1754, [%rd2];
	ld.global.u64 	%rd1755, [%rd36011];
	ld.global.u64 	%rd1756, [%rd36012];
	ld.global.u64 	%rd1757, [%rd36013];
	ld.global.u64 	%rd1758, [%rd36014];
	// begin inline asm
	add.cc.u64 %rd1754, %rd1754, %rd35996;
	addc.cc.u64 %rd1755, %rd1755, %rd35997;
	addc.cc.u64 %rd1756, %rd1756, %rd35998;
	addc.cc.u64 %rd1757, %rd1757, %rd35999;
	addc.cc.u64 %rd1758, %rd1758, %rd36000;
	addc.u64 %rd31, %rd31, %rd36001;
	
	// end inline asm
	st.global.u64 	[%rd2], %rd1754;
	st.global.u64 	[%rd36011], %rd1755;
	st.global.u64 	[%rd36012], %rd1756;
	st.global.u64 	[%rd36013], %rd1757;
	st.global.u64 	[%rd36014], %rd1758;
	st.global.u64 	[%rd36015], %rd31;
	ld.global.u64 	%rd1772, [%rd2];
	ld.global.u64 	%rd1773, [%rd36011];
	ld.global.u64 	%rd1774, [%rd36012];
	ld.global.u64 	%rd1775, [%rd36013];
	ld.global.u64 	%rd1776, [%rd36014];
	// begin inline asm
	add.cc.u64 %rd1772, %rd1772, %rd35996;
	addc.cc.u64 %rd1773, %rd1773, %rd35997;
	addc.cc.u64 %rd1774, %rd1774, %rd35998;
	addc.cc.u64 %rd1775, %rd1775, %rd35999;
	addc.cc.u64 %rd1776, %rd1776, %rd36000;
	addc.u64 %rd31, %rd31, %rd36001;
	
	// end inline asm
	st.global.u64 	[%rd2], %rd1772;
	st.global.u64 	[%rd36011], %rd1773;
	st.global.u64 	[%rd36012], %rd1774;
	st.global.u64 	[%rd36013], %rd1775;
	st.global.u64 	[%rd36014], %rd1776;
	st.global.u64 	[%rd36015], %rd31;
	ld.global.u64 	%rd1790, [%rd2];
	ld.global.u64 	%rd1791, [%rd36011];
	ld.global.u64 	%rd1792, [%rd36012];
	ld.global.u64 	%rd1793, [%rd36013];
	ld.global.u64 	%rd1794, [%rd36014];
	// begin inline asm
	add.cc.u64 %rd1790, %rd1790, %rd35996;
	addc.cc.u64 %rd1791, %rd1791, %rd35997;
	addc.cc.u64 %rd1792, %rd1792, %rd35998;
	addc.cc.u64 %rd1793, %rd1793, %rd35999;
	addc.cc.u64 %rd1794, %rd1794, %rd36000;
	addc.u64 %rd31, %rd31, %rd36001;
	
	// end inline asm
	st.global.u64 	[%rd2], %rd1790;
	st.global.u64 	[%rd36011], %rd1791;
	st.global.u64 	[%rd36012], %rd1792;
	st.global.u64 	[%rd36013], %rd1793;
	st.global.u64 	[%rd36014], %rd1794;
	st.global.u64 	[%rd36015], %rd31;
	ld.global.u64 	%rd1808, [%rd2];
	ld.global.u64 	%rd1809, [%rd36011];
	ld.global.u64 	%rd1810, [%rd36012];
	ld.global.u64 	%rd1811, [%rd36013];
	ld.global.u64 	%rd1812, [%rd36014];
	// begin inline asm
	add.cc.u64 %rd1808, %rd1808, %rd35996;
	addc.cc.u64 %rd1809, %rd1809, %rd35997;
	addc.cc.u64 %rd1810, %rd1810, %rd35998;
	addc.cc.u64 %rd1811, %rd1811, %rd35999;
	addc.cc.u64 %rd1812, %rd1812, %rd36000;
	addc.u64 %rd31, %rd31, %rd36001;
	
	// end inline asm
	st.global.u64 	[%rd2], %rd1808;
	st.global.u64 	[%rd36011], %rd1809;
	st.global.u64 	[%rd36012], %rd1810;
	st.global.u64 	[%rd36013], %rd1811;
	st.global.u64 	[%rd36014], %rd1812;
	st.global.u64 	[%rd36015], %rd31;
	ld.global.u64 	%rd1826, [%rd2];
	ld.global.u64 	%rd1827, [%rd36011];
	ld.global.u64 	%rd1828, [%rd36012];
	ld.global.u64 	%rd1829, [%rd36013];
	ld.global.u64 	%rd1830, [%rd36014];
	// begin inline asm
	add.cc.u64 %rd1826, %rd1826, %rd35996;
	addc.cc.u64 %rd1827, %rd1827, %rd35997;
	addc.cc.u64 %rd1828, %rd1828, %rd35998;
	addc.cc.u64 %rd1829, %rd1829, %rd35999;
	addc.cc.u64 %rd1830, %rd1830, %rd36000;
	addc.u64 %rd31, %rd31, %rd36001;
	
	// end inline asm
	st.global.u64 	[%rd2], %rd1826;
	st.global.u64 	[%rd36011], %rd1827;
	st.global.u64 	[%rd36012], %rd1828;
	st.global.u64 	[%rd36013], %rd1829;
	st.global.u64 	[%rd36014], %rd1830;
	st.global.u64 	[%rd36015], %rd31;
	ld.global.u64 	%rd1844, [%rd2];
	ld.global.u64 	%rd1845, [%rd36011];
	ld.global.u64 	%rd1846, [%rd36012];
	ld.global.u64 	%rd1847, [%rd36013];
	ld.global.u64 	%rd1848, [%rd36014];
	// begin inline asm
	add.cc.u64 %rd1844, %rd1844, %rd35996;
	addc.cc.u64 %rd1845, %rd1845, %rd35997;
	addc.cc.u64 %rd1846, %rd1846, %rd35998;
	addc.cc.u64 %rd1847, %rd1847, %rd35999;
	addc.cc.u64 %rd1848, %rd1848, %rd36000;
	addc.u64 %rd31, %rd31, %rd36001;
	
	// end inline asm
	st.global.u64 	[%rd2], %rd1844;
	st.global.u64 	[%rd36011], %rd1845;
	st.global.u64 	[%rd36012], %rd1846;
	st.global.u64 	[%rd36013], %rd1847;
	st.global.u64 	[%rd36014], %rd1848;
	st.global.u64 	[%rd36015], %rd31;
	ld.global.u64 	%rd1862, [%rd2];
	ld.global.u64 	%rd1863, [%rd36011];
	ld.global.u64 	%rd1864, [%rd36012];
	ld.global.u64 	%rd1865, [%rd36013];
	ld.global.u64 	%rd1866, [%rd36014];
	// begin inline asm
	add.cc.u64 %rd1862, %rd1862, %rd35996;
	addc.cc.u64 %rd1863, %rd1863, %rd35997;
	addc.cc.u64 %rd1864, %rd1864, %rd35998;
	addc.cc.u64 %rd1865, %rd1865, %rd35999;
	addc.cc.u64 %rd1866, %rd1866, %rd36000;
	addc.u64 %rd31, %rd31, %rd36001;
	
	// end inline asm
	st.global.u64 	[%rd2], %rd1862;
	st.global.u64 	[%rd36011], %rd1863;
	st.global.u64 	[%rd36012], %rd1864;
	st.global.u64 	[%rd36013], %rd1865;
	st.global.u64 	[%rd36014], %rd1866;
	st.global.u64 	[%rd36015], %rd31;
	ld.global.u64 	%rd1880, [%rd2];
	ld.global.u64 	%rd1881, [%rd36011];
	ld.global.u64 	%rd1882, [%rd36012];
	ld.global.u64 	%rd1883, [%rd36013];
	ld.global.u64 	%rd1884, [%rd36014];
	// begin inline asm
	add.cc.u64 %rd1880, %rd1880, %rd35996;
	addc.cc.u64 %rd1881, %rd1881, %rd35997;
	addc.cc.u64 %rd1882, %rd1882, %rd35998;
	addc.cc.u64 %rd1883, %rd1883, %rd35999;
	addc.cc.u64 %rd1884, %rd1884, %rd36000;
	addc.u64 %rd31, %rd31, %rd36001;
	
	// end inline asm
	st.global.u64 	[%rd2], %rd1880;
	st.global.u64 	[%rd36011], %rd1881;
	st.global.u64 	[%rd36012], %rd1882;
	st.global.u64 	[%rd36013], %rd1883;
	st.global.u64 	[%rd36014], %rd1884;
	st.global.u64 	[%rd36015], %rd31;
	ld.global.u64 	%rd1898, [%rd2];
	ld.global.u64 	%rd1899, [%rd36011];
	ld.global.u64 	%rd1900, [%rd36012];
	ld.global.u64 	%rd1901, [%rd36013];
	ld.global.u64 	%rd1902, [%rd36014];
	// begin inline asm
	add.cc.u64 %rd1898, %rd1898, %rd35996;
	addc.cc.u64 %rd1899, %rd1899, %rd35997;
	addc.cc.u64 %rd1900, %rd1900, %rd35998;
	addc.cc.u64 %rd1901, %rd1901, %rd35999;
	addc.cc.u64 %rd1902, %rd1902, %rd36000;
	addc.u64 %rd31, %rd31, %rd36001;
	
	// end inline asm
	st.global.u64 	[%rd2], %rd1898;
	st.global.u64 	[%rd36011], %rd1899;
	st.global.u64 	[%rd36012], %rd1900;
	st.global.u64 	[%rd36013], %rd1901;
	st.global.u64 	[%rd36014], %rd1902;
	st.global.u64 	[%rd36015], %rd31;
	ld.global.u64 	%rd1916, [%rd2];
	ld.global.u64 	%rd1917, [%rd36011];
	ld.global.u64 	%rd1918, [%rd36012];
	ld.global.u64 	%rd1919, [%rd36013];
	ld.global.u64 	%rd1920, [%rd36014];
	// begin inline asm
	add.cc.u64 %rd1916, %rd1916, %rd35996;
	addc.cc.u64 %rd1917, %rd1917, %rd35997;
	addc.cc.u64 %rd1918, %rd1918, %rd35998;
	addc.cc.u64 %rd1919, %rd1919, %rd35999;
	addc.cc.u64 %rd1920, %rd1920, %rd36000;
	addc.u64 %rd31, %rd31, %rd36001;
	
	// end inline asm
	st.global.u64 	[%rd2], %rd1916;
	st.global.u64 	[%rd36011], %rd1917;
	st.global.u64 	[%rd36012], %rd1918;
	st.global.u64 	[%rd36013], %rd1919;
	st.global.u64 	[%rd36014], %rd1920;
	st.global.u64 	[%rd36015], %rd31;
	ld.global.u64 	%rd1934, [%rd2];
	ld.global.u64 	%rd1935, [%rd36011];
	ld.global.u64 	%rd1936, [%rd36012];
	ld.global.u64 	%rd1937, [%rd36013];
	ld.global.u64 	%rd1938, [%rd36014];
	// begin inline asm
	add.cc.u64 %rd1934, %rd1934, %rd35996;
	addc.cc.u64 %rd1935, %rd1935, %rd35997;
	addc.cc.u64 %rd1936, %rd1936, %rd35998;
	addc.cc.u64 %rd1937, %rd1937, %rd35999;
	addc.cc.u64 %rd1938, %rd1938, %rd36000;
	addc.u64 %rd31, %rd31, %rd36001;
	
	// end inline asm
	st.global.u64 	[%rd2], %rd1934;
	st.global.u64 	[%rd36011], %rd1935;
	st.global.u64 	[%rd36012], %rd1936;
	st.global.u64 	[%rd36013], %rd1937;
	st.global.u64 	[%rd36014], %rd1938;
	st.global.u64 	[%rd36015], %rd31;
	ld.global.u64 	%rd1952, [%rd2];
	ld.global.u64 	%rd1953, [%rd36011];
	ld.global.u64 	%rd1954, [%rd36012];
	ld.global.u64 	%rd1955, [%rd36013];
	ld.global.u64 	%rd1956, [%rd36014];
	// begin inline asm
	add.cc.u64 %rd1952, %rd1952, %rd35996;
	addc.cc.u64 %rd1953, %rd1953, %rd35997;
	addc.cc.u64 %rd1954, %rd1954, %rd35998;
	addc.cc.u64 %rd1955, %rd1955, %rd35999;
	addc.cc.u64 %rd1956, %rd1956, %rd36000;
	addc.u64 %rd31, %rd31, %rd36001;
	
	// end inline asm
	st.global.u64 	[%rd2], %rd1952;
	st.global.u64 	[%rd36011], %rd1953;
	st.global.u64 	[%rd36012], %rd1954;
	st.global.u64 	[%rd36013], %rd1955;
	st.global.u64 	[%rd36014], %rd1956;
	st.global.u64 	[%rd36015], %rd31;
	ld.global.u64 	%rd1970, [%rd2];
	ld.global.u64 	%rd1971, [%rd36011];
	ld.global.u64 	%rd1972, [%rd36012];
	ld.global.u64 	%rd1973, [%rd36013];
	ld.global.u64 	%rd1974, [%rd36014];
	// begin inline asm
	add.cc.u64 %rd1970, %rd1970, %rd35996;
	addc.cc.u64 %rd1971, %rd1971, %rd35997;
	addc.cc.u64 %rd1972, %rd1972, %rd35998;
	addc.cc.u64 %rd1973, %rd1973, %rd35999;
	addc.cc.u64 %rd1974, %rd1974, %rd36000;
	addc.u64 %rd31, %rd31, %rd36001;
	
	// end inline asm
	st.global.u64 	[%rd2], %rd1970;
	st.global.u64 	[%rd36011], %rd1971;
	st.global.u64 	[%rd36012], %rd1972;
	st.global.u64 	[%rd36013], %rd1973;
	st.global.u64 	[%rd36014], %rd1974;
	st.global.u64 	[%rd36015], %rd31;
	ld.global.u64 	%rd1988, [%rd2];
	ld.global.u64 	%rd1989, [%rd36011];
	ld.global.u64 	%rd1990, [%rd36012];
	ld.global.u64 	%rd1991, [%rd36013];
	ld.global.u64 	%rd1992, [%rd36014];
	// begin inline asm
	add.cc.u64 %rd1988, %rd1988, %rd35996;
	addc.cc.u64 %rd1989, %rd1989, %rd35997;
	addc.cc.u64 %rd1990, %rd1990, %rd35998;
	addc.cc.u64 %rd1991, %rd1991, %rd35999;
	addc.cc.u64 %rd1992, %rd1992, %rd36000;
	addc.u64 %rd31, %rd31, %rd36001;
	
	// end inline asm
	st.global.u64 	[%rd2], %rd1988;
	st.global.u64 	[%rd36011], %rd1989;
	st.global.u64 	[%rd36012], %rd1990;
	st.global.u64 	[%rd36013], %rd1991;
	st.global.u64 	[%rd36014], %rd1992;
	st.global.u64 	[%rd36015], %rd31;
	ld.global.u64 	%rd2006, [%rd2];
	ld.global.u64 	%rd2007, [%rd36011];
	ld.global.u64 	%rd2008, [%rd36012];
	ld.global.u64 	%rd2009, [%rd36013];
	ld.global.u64 	%rd2010, [%rd36014];
	// begin inline asm
	add.cc.u64 %rd2006, %rd2006, %rd35996;
	addc.cc.u64 %rd2007, %rd2007, %rd35997;
	addc.cc.u64 %rd2008, %rd2008, %rd35998;
	addc.cc.u64 %rd2009, %rd2009, %rd35999;
	addc.cc.u64 %rd2010, %rd2010, %rd36000;
	addc.u64 %rd31, %rd31, %rd36001;
	
	// end inline asm
	st.global.u64 	[%rd2], %rd2006;
	st.global.u64 	[%rd36011], %rd2007;
	st.global.u64 	[%rd36012], %rd2008;
	st.global.u64 	[%rd36013], %rd2009;
	st.global.u64 	[%rd36014], %rd2010;
	st.global.u64 	[%rd36015], %rd31;
	ld.global.u64 	%rd2024, [%rd2];
	ld.global.u64 	%rd2025, [%rd36011];
	ld.global.u64 	%rd2026, [%rd36012];
	ld.global.u64 	%rd2027, [%rd36013];
	ld.global.u64 	%rd2028, [%rd36014];
	// begin inline asm
	add.cc.u64 %rd2024, %rd2024, %rd35996;
	addc.cc.u64 %rd2025, %rd2025, %rd35997;
	addc.cc.u64 %rd2026, %rd2026, %rd35998;
	addc.cc.u64 %rd2027, %rd2027, %rd35999;
	addc.cc.u64 %rd2028, %rd2028, %rd36000;
	addc.u64 %rd31, %rd31, %rd36001;
	
	// end inline asm
	st.global.u64 	[%rd2], %rd2024;
	st.global.u64 	[%rd36011], %rd2025;
	st.global.u64 	[%rd36012], %rd2026;
	st.global.u64 	[%rd36013], %rd2027;
	st.global.u64 	[%rd36014], %rd2028;
	st.global.u64 	[%rd36015], %rd31;
	ld.global.u64 	%rd2042, [%rd2];
	ld.global.u64 	%rd2043, [%rd36011];
	ld.global.u64 	%rd2044, [%rd36012];
	ld.global.u64 	%rd2045, [%rd36013];
	ld.global.u64 	%rd2046, [%rd36014];
	// begin inline asm
	add.cc.u64 %rd2042, %rd2042, %rd35996;
	addc.cc.u64 %rd2043, %rd2043, %rd35997;
	addc.cc.u64 %rd2044, %rd2044, %rd35998;
	addc.cc.u64 %rd2045, %rd2045, %rd35999;
	addc.cc.u64 %rd2046, %rd2046, %rd36000;
	addc.u64 %rd31, %rd31, %rd36001;
	
	// end inline asm
	st.global.u64 	[%rd2], %rd2042;
	st.global.u64 	[%rd36011], %rd2043;
	st.global.u64 	[%rd36012], %rd2044;
	st.global.u64 	[%rd36013], %rd2045;
	st.global.u64 	[%rd36014], %rd2046;
	st.global.u64 	[%rd36015], %rd31;
	ld.global.u64 	%rd2060, [%rd2];
	ld.global.u64 	%rd2061, [%rd36011];
	ld.global.u64 	%rd2062, [%rd36012];
	ld.global.u64 	%rd2063, [%rd36013];
	ld.global.u64 	%rd2064, [%rd36014];
	// begin inline asm
	add.cc.u64 %rd2060, %rd2060, %rd35996;
	addc.cc.u64 %rd2061, %rd2061, %rd35997;
	addc.cc.u64 %rd2062, %rd2062, %rd35998;
	addc.cc.u64 %rd2063, %rd2063, %rd35999;
	addc.cc.u64 %rd2064, %rd2064, %rd36000;
	addc.u64 %rd31, %rd31, %rd36001;
	
	// end inline asm
	st.global.u64 	[%rd2], %rd2060;
	st.global.u64 	[%rd36011], %rd2061;
	st.global.u64 	[%rd36012], %rd2062;
	st.global.u64 	[%rd36013], %rd2063;
	st.global.u64 	[%rd36014], %rd2064;
	st.global.u64 	[%rd36015], %rd31;
	ld.global.u64 	%rd2078, [%rd2];
	ld.global.u64 	%rd2079, [%rd36011];
	ld.global.u64 	%rd2080, [%rd36012];
	ld.global.u64 	%rd2081, [%rd36013];
	ld.global.u64 	%rd2082, [%rd36014];
	// begin inline asm
	add.cc.u64 %rd2078, %rd2078, %rd35996;
	addc.cc.u64 %rd2079, %rd2079, %rd35997;
	addc.cc.u64 %rd2080, %rd2080, %rd35998;
	addc.cc.u64 %rd2081, %rd2081, %rd35999;
	addc.cc.u64 %rd2082, %rd2082, %rd36000;
	addc.u64 %rd31, %rd31, %rd36001;
	
	// end inline asm
	st.global.u64 	[%rd2], %rd2078;
	st.global.u64 	[%rd36011], %rd2079;
	st.global.u64 	[%rd36012], %rd2080;
	st.global.u64 	[%rd36013], %rd2081;
	st.global.u64 	[%rd36014], %rd2082;
	st.global.u64 	[%rd36015], %rd31;
	ld.global.u64 	%rd2096, [%rd2];
	ld.global.u64 	%rd2097, [%rd36011];
	ld.global.u64 	%rd2098, [%rd36012];
	ld.global.u64 	%rd2099, [%rd36013];
	ld.global.u64 	%rd2100, [%rd36014];
	// begin inline asm
	add.cc.u64 %rd2096, %rd2096, %rd35996;
	addc.cc.u64 %rd2097, %rd2097, %rd35997;
	addc.cc.u64 %rd2098, %rd2098, %rd35998;
	addc.cc.u64 %rd2099, %rd2099, %rd35999;
	addc.cc.u64 %rd2100, %rd2100, %rd36000;
	addc.u64 %rd31, %rd31, %rd36001;
	
	// end inline asm
	st.global.u64 	[%rd2], %rd2096;
	st.global.u64 	[%rd36011], %rd2097;
	st.global.u64 	[%rd36012], %rd2098;
	st.global.u64 	[%rd36013], %rd2099;
	st.global.u64 	[%rd36014], %rd2100;
	st.global.u64 	[%rd36015], %rd31;
	ld.global.u64 	%rd2114, [%rd2];
	ld.global.u64 	%rd2115, [%rd36011];
	ld.global.u64 	%rd2116, [%rd36012];
	ld.global.u64 	%rd2117, [%rd36013];
	ld.global.u64 	%rd2118, [%rd36014];
	// begin inline asm
	add.cc.u64 %rd2114, %rd2114, %rd35996;
	addc.cc.u64 %rd2115, %rd2115, %rd35997;
	addc.cc.u64 %rd2116, %rd2116, %rd35998;
	addc.cc.u64 %rd2117, %rd2117, %rd35999;
	addc.cc.u64 %rd2118, %rd2118, %rd36000;
	addc.u64 %rd31, %rd31, %rd36001;
	
	// end inline asm
	st.global.u64 	[%rd2], %rd2114;
	st.global.u64 	[%rd36011], %rd2115;
	st.global.u64 	[%rd36012], %rd2116;
	st.global.u64 	[%rd36013], %rd2117;
	st.global.u64 	[%rd36014], %rd2118;
	st.global.u64 	[%rd36015], %rd31;
	ld.global.u64 	%rd2132, [%rd2];
	ld.global.u64 	%rd2133, [%rd36011];
	ld.global.u64 	%rd2134, [%rd36012];
	ld.global.u64 	%rd2135, [%rd36013];
	ld.global.u64 	%rd2136, [%rd36014];
	// begin inline asm
	add.cc.u64 %rd2132, %rd2132, %rd35996;
	addc.cc.u64 %rd2133, %rd2133, %rd35997;
	addc.cc.u64 %rd2134, %rd2134, %rd35998;
	addc.cc.u64 %rd2135, %rd2135, %rd35999;
	addc.cc.u64 %rd2136, %rd2136, %rd36000;
	addc.u64 %rd31, %rd31, %rd36001;
	
	// end inline asm
	st.global.u64 	[%rd2], %rd2132;
	st.global.u64 	[%rd36011], %rd2133;
	st.global.u64 	[%rd36012], %rd2134;
	st.global.u64 	[%rd36013], %rd2135;
	st.global.u64 	[%rd36014], %rd2136;
	st.global.u64 	[%rd36015], %rd31;
	ld.global.u64 	%rd2150, [%rd2];
	ld.global.u64 	%rd2151, [%rd36011];
	ld.global.u64 	%rd2152, [%rd36012];
	ld.global.u64 	%rd2153, [%rd36013];
	ld.global.u64 	%rd2154, [%rd36014];
	// begin inline asm
	add.cc.u64 %rd2150, %rd2150, %rd35996;
	addc.cc.u64 %rd2151, %rd2151, %rd35997;
	addc.cc.u64 %rd2152, %rd2152, %rd35998;
	addc.cc.u64 %rd2153, %rd2153, %rd35999;
	addc.cc.u64 %rd2154, %rd2154, %rd36000;
	addc.u64 %rd31, %rd31, %rd36001;
	
	// end inline asm
	st.global.u64 	[%rd2], %rd2150;
	st.global.u64 	[%rd36011], %rd2151;
	st.global.u64 	[%rd36012], %rd2152;
	st.global.u64 	[%rd36013], %rd2153;
	st.global.u64 	[%rd36014], %rd2154;
	st.global.u64 	[%rd36015], %rd31;
	ld.global.u64 	%rd2168, [%rd2];
	ld.global.u64 	%rd2169, [%rd36011];
	ld.global.u64 	%rd2170, [%rd36012];
	ld.global.u64 	%rd2171, [%rd36013];
	ld.global.u64 	%rd2172, [%rd36014];
	// begin inline asm
	add.cc.u64 %rd2168, %rd2168, %rd35996;
	addc.cc.u64 %rd2169, %rd2169, %rd35997;
	addc.cc.u64 %rd2170, %rd2170, %rd35998;
	addc.cc.u64 %rd2171, %rd2171, %rd35999;
	addc.cc.u64 %rd2172, %rd2172, %rd36000;
	addc.u64 %rd31, %rd31, %rd36001;
	
	// end inline asm
	st.global.u64 	[%rd2], %rd2168;
	st.global.u64 	[%rd36011], %rd2169;
	st.global.u64 	[%rd36012], %rd2170;
	st.global.u64 	[%rd36013], %rd2171;
	st.global.u64 	[%rd36014], %rd2172;
	st.global.u64 	[%rd36015], %rd31;
	ld.global.u64 	%rd2186, [%rd2];
	ld.global.u64 	%rd2187, [%rd36011];
	ld.global.u64 	%rd2188, [%rd36012];
	ld.global.u64 	%rd2189, [%rd36013];
	ld.global.u64 	%rd2190, [%rd36014];
	// begin inline asm
	add.cc.u64 %rd2186, %rd2186, %rd35996;
	addc.cc.u64 %rd2187, %rd2187, %rd35997;
	addc.cc.u64 %rd2188, %rd2188, %rd35998;
	addc.cc.u64 %rd2189, %rd2189, %rd35999;
	addc.cc.u64 %rd2190, %rd2190, %rd36000;
	addc.u64 %rd31, %rd31, %rd36001;
	
	// end inline asm
	st.global.u64 	[%rd2], %rd2186;
	st.global.u64 	[%rd36011], %rd2187;
	st.global.u64 	[%rd36012], %rd2188;
	st.global.u64 	[%rd36013], %rd2189;
	st.global.u64 	[%rd36014], %rd2190;
	st.global.u64 	[%rd36015], %rd31;
	ld.global.u64 	%rd2204, [%rd2];
	ld.global.u64 	%rd2205, [%rd36011];
	ld.global.u64 	%rd2206, [%rd36012];
	ld.global.u64 	%rd2207, [%rd36013];
	ld.global.u64 	%rd2208, [%rd36014];
	// begin inline asm
	add.cc.u64 %rd2204, %rd2204, %rd35996;
	addc.cc.u64 %rd2205, %rd2205, %rd35997;
	addc.cc.u64 %rd2206, %rd2206, %rd35998;
	addc.cc.u64 %rd2207, %rd2207, %rd35999;
	addc.cc.u64 %rd2208, %rd2208, %rd36000;
	addc.u64 %rd31, %rd31, %rd36001;
	
	// end inline asm
	st.global.u64 	[%rd2], %rd2204;
	st.global.u64 	[%rd36011], %rd2205;
	st.global.u64 	[%rd36012], %rd2206;
	st.global.u64 	[%rd36013], %rd2207;
	st.global.u64 	[%rd36014], %rd2208;
	st.global.u64 	[%rd36015], %rd31;
	ld.global.u64 	%rd2222, [%rd2];
	ld.global.u64 	%rd2223, [%rd36011];
	ld.global.u64 	%rd2224, [%rd36012];
	ld.global.u64 	%rd2225, [%rd36013];
	ld.global.u64 	%rd2226, [%rd36014];
	// begin inline asm
	add.cc.u64 %rd2222, %rd2222, %rd35996;
	addc.cc.u64 %rd2223, %rd2223, %rd35997;
	addc.cc.u64 %rd2224, %rd2224, %rd35998;
	addc.cc.u64 %rd2225, %rd2225, %rd35999;
	addc.cc.u64 %rd2226, %rd2226, %rd36000;
	addc.u64 %rd31, %rd31, %rd36001;
	
	// end inline asm
	st.global.u64 	[%rd2], %rd2222;
	st.global.u64 	[%rd36011], %rd2223;
	st.global.u64 	[%rd36012], %rd2224;
	st.global.u64 	[%rd36013], %rd2225;
	st.global.u64 	[%rd36014], %rd2226;
	st.global.u64 	[%rd36015], %rd31;
	ld.global.u64 	%rd2240, [%rd2];
	ld.global.u64 	%rd2241, [%rd36011];
	ld.global.u64 	%rd2242, [%rd36012];
	ld.global.u64 	%rd2243, [%rd36013];
	ld.global.u64 	%rd2244, [%rd36014];
	// begin inline asm
	add.cc.u64 %rd2240, %rd2240, %rd35996;
	addc.cc.u64 %rd2241, %rd2241, %rd35997;
	addc.cc.u64 %rd2242, %rd2242, %rd35998;
	addc.cc.u64 %rd2243, %rd2243, %rd35999;
	addc.cc.u64 %rd2244, %rd2244, %rd36000;
	addc.u64 %rd31, %rd31, %rd36001;
	
	// end inline asm
	st.global.u64 	[%rd2], %rd2240;
	st.global.u64 	[%rd36011], %rd2241;
	st.global.u64 	[%rd36012], %rd2242;
	st.global.u64 	[%rd36013], %rd2243;
	st.global.u64 	[%rd36014], %rd2244;
	st.global.u64 	[%rd36015], %rd31;
	ld.global.u64 	%rd2258, [%rd2];
	ld.global.u64 	%rd2259, [%rd36011];
	ld.global.u64 	%rd2260, [%rd36012];
	ld.global.u64 	%rd2261, [%rd36013];
	ld.global.u64 	%rd2262, [%rd36014];
	// begin inline asm
	add.cc.u64 %rd2258, %rd2258, %rd35996;
	addc.cc.u64 %rd2259, %rd2259, %rd35997;
	addc.cc.u64 %rd2260, %rd2260, %rd35998;
	addc.cc.u64 %rd2261, %rd2261, %rd35999;
	addc.cc.u64 %rd2262, %rd2262, %rd36000;
	addc.u64 %rd31, %rd31, %rd36001;
	
	// end inline asm
	st.global.u64 	[%rd2], %rd2258;
	st.global.u64 	[%rd36011], %rd2259;
	st.global.u64 	[%rd36012], %rd2260;
	st.global.u64 	[%rd36013], %rd2261;
	st.global.u64 	[%rd36014], %rd2262;
	st.global.u64 	[%rd36015], %rd31;
	ld.global.u64 	%rd2276, [%rd2];
	ld.global.u64 	%rd2277, [%rd36011];
	ld.global.u64 	%rd2278, [%rd36012];
	ld.global.u64 	%rd2279, [%rd36013];
	ld.global.u64 	%rd2280, [%rd36014];
	// begin inline asm
	add.cc.u64 %rd2276, %rd2276, %rd35996;
	addc.cc.u64 %rd2277, %rd2277, %rd35997;
	addc.cc.u64 %rd2278, %rd2278, %rd35998;
	addc.cc.u64 %rd2279, %rd2279, %rd35999;
	addc.cc.u64 %rd2280, %rd2280, %rd36000;
	addc.u64 %rd31, %rd31, %rd36001;
	
	// end inline asm
	st.global.u64 	[%rd2], %rd2276;
	st.global.u64 	[%rd36011], %rd2277;
	st.global.u64 	[%rd36012], %rd2278;
	st.global.u64 	[%rd36013], %rd2279;
	st.global.u64 	[%rd36014], %rd2280;
	st.global.u64 	[%rd36015], %rd31;
	ld.global.u64 	%rd2294, [%rd2];
	ld.global.u64 	%rd2295, [%rd36011];
	ld.global.u64 	%rd2296, [%rd36012];
	ld.global.u64 	%rd2297, [%rd36013];
	ld.global.u64 	%rd2298, [%rd36014];
	// begin inline asm
	add.cc.u64 %rd2294, %rd2294, %rd35996;
	addc.cc.u64 %rd2295, %rd2295, %rd35997;
	addc.cc.u64 %rd2296, %rd2296, %rd35998;
	addc.cc.u64 %rd2297, %rd2297, %rd35999;
	addc.cc.u64 %rd2298, %rd2298, %rd36000;
	addc.u64 %rd31, %rd31, %rd36001;
	
	// end inline asm
	st.global.u64 	[%rd2], %rd2294;
	st.global.u64 	[%rd36011], %rd2295;
	st.global.u64 	[%rd36012], %rd2296;
	st.global.u64 	[%rd36013], %rd2297;
	st.global.u64 	[%rd36014], %rd2298;
	st.global.u64 	[%rd36015], %rd31;
	ld.global.u64 	%rd2312, [%rd2];
	ld.global.u64 	%rd2313, [%rd36011];
	ld.global.u64 	%rd2314, [%rd36012];
	ld.global.u64 	%rd2315, [%rd36013];
	ld.global.u64 	%rd2316, [%rd36014];
	// begin inline asm
	add.cc.u64 %rd2312, %rd2312, %rd35996;
	addc.cc.u64 %rd2313, %rd2313, %rd35997;
	addc.cc.u64 %rd2314, %rd2314, %rd35998;
	addc.cc.u64 %rd2315, %rd2315, %rd35999;
	addc.cc.u64 %rd2316, %rd2316, %rd36000;
	addc.u64 %rd31, %rd31, %rd36001;
	
	// end inline asm
	st.global.u64 	[%rd2], %rd2312;
	st.global.u64 	[%rd36011], %rd2313;
	st.global.u64 	[%rd36012], %rd2314;
	st.global.u64 	[%rd36013], %rd2315;
	st.global.u64 	[%rd36014], %rd2316;
	st.global.u64 	[%rd36015], %rd31;
	ld.global.u64 	%rd2330, [%rd2];
	ld.global.u64 	%rd2331, [%rd36011];
	ld.global.u64 	%rd2332, [%rd36012];
	ld.global.u64 	%rd2333, [%rd36013];
	ld.global.u64 	%rd2334, [%rd36014];
	// begin inline asm
	add.cc.u64 %rd2330, %rd2330, %rd35996;
	addc.cc.u64 %rd2331, %rd2331, %rd35997;
	addc.cc.u64 %rd2332, %rd2332, %rd35998;
	addc.cc.u64 %rd2333, %rd2333, %rd35999;
	addc.cc.u64 %rd2334, %rd2334, %rd36000;
	addc.u64 %rd31, %rd31, %rd36001;
	
	// end inline asm
	st.global.u64 	[%rd2], %rd2330;
	st.global.u64 	[%rd36011], %rd2331;
	st.global.u64 	[%rd36012], %rd2332;
	st.global.u64 	[%rd36013], %rd2333;
	st.global.u64 	[%rd36014], %rd2334;
	st.global.u64 	[%rd36015], %rd31;
	ld.global.u64 	%rd2348, [%rd2];
	ld.global.u64 	%rd2349, [%rd36011];
	ld.global.u64 	%rd2350, [%rd36012];
	ld.global.u64 	%rd2351, [%rd36013];
	ld.global.u64 	%rd2352, [%rd36014];
	// begin inline asm
	add.cc.u64 %rd2348, %rd2348, %rd35996;
	addc.cc.u64 %rd2349, %rd2349, %rd35997;
	addc.cc.u64 %rd2350, %rd2350, %rd35998;
	addc.cc.u64 %rd2351, %rd2351, %rd35999;
	addc.cc.u64 %rd2352, %rd2352, %rd36000;
	addc.u64 %rd31, %rd31, %rd36001;
	
	// end inline asm
	st.global.u64 	[%rd2], %rd2348;
	st.global.u64 	[%rd36011], %rd2349;
	st.global.u64 	[%rd36012], %rd2350;
	st.global.u64 	[%rd36013], %rd2351;
	st.global.u64 	[%rd36014], %rd2352;
	st.global.u64 	[%rd36015], %rd31;
	ld.global.u64 	%rd2366, [%rd2];
	ld.global.u64 	%rd2367, [%rd36011];
	ld.global.u64 	%rd2368, [%rd36012];
	ld.global.u64 	%rd2369, [%rd36013];
	ld.global.u64 	%rd2370, [%rd36014];
	// begin inline asm
	add.cc.u64 %rd2366, %rd2366, %rd35996;
	addc.cc.u64 %rd2367, %rd2367, %rd35997;
	addc.cc.u64 %rd2368, %rd2368, %rd35998;
	addc.cc.u64 %rd2369, %rd2369, %rd35999;
	addc.cc.u64 %rd2370, %rd2370, %rd36000;
	addc.u64 %rd31, %rd31, %rd36001;
	
	// end inline asm
	st.global.u64 	[%rd2], %rd2366;
	st.global.u64 	[%rd36011], %rd2367;
	st.global.u64 	[%rd36012], %rd2368;
	st.global.u64 	[%rd36013], %rd2369;
	st.global.u64 	[%rd36014], %rd2370;
	st.global.u64 	[%rd36015], %rd31;
	ld.global.u64 	%rd2384, [%rd2];
	ld.global.u64 	%rd2385, [%rd36011];
	ld.global.u64 	%rd2386, [%rd36012];
	ld.global.u64 	%rd2387, [%rd36013];
	ld.global.u64 	%rd2388, [%rd36014];
	// begin inline asm
	add.cc.u64 %rd2384, %rd2384, %rd35996;
	addc.cc.u64 %rd2385, %rd2385, %rd35997;
	addc.cc.u64 %rd2386, %rd2386, %rd35998;
	addc.cc.u64 %rd2387, %rd2387, %rd35999;
	addc.cc.u64 %rd2388, %rd2388, %rd36000;
	addc.u64 %rd31, %rd31, %rd36001;
	
	// end inline asm
	st.global.u64 	[%rd2], %rd2384;
	st.global.u64 	[%rd36011], %rd2385;
	st.global.u64 	[%rd36012], %rd2386;
	st.global.u64 	[%rd36013], %rd2387;
	st.global.u64 	[%rd36014], %rd2388;
	st.global.u64 	[%rd36015], %rd31;
	ld.global.u64 	%rd2402, [%rd2];
	ld.global.u64 	%rd2403, [%rd36011];
	ld.global.u64 	%rd2404, [%rd36012];
	ld.global.u64 	%rd2405, [%rd36013];
	ld.global.u64 	%rd2406, [%rd36014];
	// begin inline asm
	add.cc.u64 %rd2402, %rd2402, %rd35996;
	addc.cc.u64 %rd2403, %rd2403, %rd35997;
	addc.cc.u64 %rd2404, %rd2404, %rd35998;
	addc.cc.u64 %rd2405, %rd2405, %rd35999;
	addc.cc.u64 %rd2406, %rd2406, %rd36000;
	addc.u64 %rd31, %rd31, %rd36001;
	
	// end inline asm
	st.global.u64 	[%rd2], %rd2402;
	st.global.u64 	[%rd36011], %rd2403;
	st.global.u64 	[%rd36012], %rd2404;
	st.global.u64 	[%rd36013], %rd2405;
	st.global.u64 	[%rd36014], %rd2406;
	st.global.u64 	[%rd36015], %rd31;
	ld.global.u64 	%rd2420, [%rd2];
	ld.global.u64 	%rd2421, [%rd36011];
	ld.global.u64 	%rd2422, [%rd36012];
	ld.global.u64 	%rd2423, [%rd36013];
	ld.global.u64 	%rd2424, [%rd36014];
	// begin inline asm
	add.cc.u64 %rd2420, %rd2420, %rd35996;
	addc.cc.u64 %rd2421, %rd2421, %rd35997;
	addc.cc.u64 %rd2422, %rd2422, %rd35998;
	addc.cc.u64 %rd2423, %rd2423, %rd35999;
	addc.cc.u64 %rd2424, %rd2424, %rd36000;
	addc.u64 %rd31, %rd31, %rd36001;
	
	// end inline asm
	st.global.u64 	[%rd2], %rd2420;
	st.global.u64 	[%rd36011], %rd2421;
	st.global.u64 	[%rd36012], %rd2422;
	st.global.u64 	[%rd36013], %rd2423;
	st.global.u64 	[%rd36014], %rd2424;
	st.global.u64 	[%rd36015], %rd31;
	ld.global.u64 	%rd2438, [%rd2];
	ld.global.u64 	%rd2439, [%rd36011];
	ld.global.u64 	%rd2440, [%rd36012];
	ld.global.u64 	%rd2441, [%rd36013];
	ld.global.u64 	%rd2442, [%rd36014];
	// begin inline asm
	add.cc.u64 %rd2438, %rd2438, %rd35996;
	addc.cc.u64 %rd2439, %rd2439, %rd35997;
	addc.cc.u64 %rd2440, %rd2440, %rd35998;
	addc.cc.u64 %rd2441, %rd2441, %rd35999;
	addc.cc.u64 %rd2442, %rd2442, %rd36000;
	addc.u64 %rd31, %rd31, %rd36001;
	
	// end inline asm
	st.global.u64 	[%rd2], %rd2438;
	st.global.u64 	[%rd36011], %rd2439;
	st.global.u64 	[%rd36012], %rd2440;
	st.global.u64 	[%rd36013], %rd2441;
	st.global.u64 	[%rd36014], %rd2442;
	st.global.u64 	[%rd36015], %rd31;
	ld.global.u64 	%rd2456, [%rd2];
	ld.global.u64 	%rd2457, [%rd36011];
	ld.global.u64 	%rd2458, [%rd36012];
	ld.global.u64 	%rd2459, [%rd36013];
	ld.global.u64 	%rd2460, [%rd36014];
	// begin inline asm
	add.cc.u64 %rd2456, %rd2456, %rd35996;
	addc.cc.u64 %rd2457, %rd2457, %rd35997;
	addc.cc.u64 %rd2458, %rd2458, %rd35998;
	addc.cc.u64 %rd2459, %rd2459, %rd35999;
	addc.cc.u64 %rd2460, %rd2460, %rd36000;
	addc.u64 %rd31, %rd31, %rd36001;
	
	// end inline asm
	st.global.u64 	[%rd2], %rd2456;
	st.global.u64 	[%rd36011], %rd2457;
	st.global.u64 	[%rd36012], %rd2458;
	st.global.u64 	[%rd36013], %rd2459;
	st.global.u64 	[%rd36014], %rd2460;
	st.global.u64 	[%rd36015], %rd31;
	ld.global.u64 	%rd2474, [%rd2];
	ld.global.u64 	%rd2475, [%rd36011];
	ld.global.u64 	%rd2476, [%rd36012];
	ld.global.u64 	%rd2477, [%rd36013];
	ld.global.u64 	%rd2478, [%rd36014];
	// begin inline asm
	add.cc.u64 %rd2474, %rd2474, %rd35996;
	addc.cc.u64 %rd2475, %rd2475, %rd35997;
	addc.cc.u64 %rd2476, %rd2476, %rd35998;
	addc.cc.u64 %rd2477, %rd2477, %rd35999;
	addc.cc.u64 %rd2478, %rd2478, %rd36000;
	addc.u64 %rd31, %rd31, %rd36001;
	
	// end inline asm
	st.global.u64 	[%rd2], %rd2474;
	st.global.u64 	[%rd36011], %rd2475;
	st.global.u64 	[%rd36012], %rd2476;
	st.global.u64 	[%rd36013], %rd2477;
	st.global.u64 	[%rd36014], %rd2478;
	st.global.u64 	[%rd36015], %rd31;
	ld.global.u64 	%rd2492, [%rd2];
	ld.global.u64 	%rd2493, [%rd36011];
	ld.global.u64 	%rd2494, [%rd36012];
	ld.global.u64 	%rd2495, [%rd36013];
	ld.global.u64 	%rd2496, [%rd36014];
	// begin inline asm
	add.cc.u64 %rd2492, %rd2492, %rd35996;
	addc.cc.u64 %rd2493, %rd2493, %rd35997;
	addc.cc.u64 %rd2494, %rd2494, %rd35998;
	addc.cc.u64 %rd2495, %rd2495, %rd35999;
	addc.cc.u64 %rd2496, %rd2496, %rd36000;
	addc.u64 %rd31, %rd31, %rd36001;
	
	// end inline asm
	st.global.u64 	[%rd2], %rd2492;
	st.global.u64 	[%rd36011], %rd2493;
	st.global.u64 	[%rd36012], %rd2494;
	st.global.u64 	[%rd36013], %rd2495;
	st.global.u64 	[%rd36014], %rd2496;
	st.global.u64 	[%rd36015], %rd31;
	ld.global.u64 	%rd2510, [%rd2];
	ld.global.u64 	%rd2511, [%rd36011];
	ld.global.u64 	%rd2512, [%rd36012];
	ld.global.u64 	%rd2513, [%rd36013];
	ld.global.u64 	%rd2514, [%rd36014];
	// begin inline asm
	add.cc.u64 %rd2510, %rd2510, %rd35996;
	addc.cc.u64 %rd2511, %rd2511, %rd35997;
	addc.cc.u64 %rd2512, %rd2512, %rd35998;
	addc.cc.u64 %rd2513, %rd2513, %rd35999;
	addc.cc.u64 %rd2514, %rd2514, %rd36000;
	addc.u64 %rd31, %rd31, %rd36001;
	
	// end inline asm
	st.global.u64 	[%rd2], %rd2510;
	st.global.u64 	[%rd36011], %rd2511;
	st.global.u64 	[%rd36012], %rd2512;
	st.global.u64 	[%rd36013], %rd2513;
	st.global.u64 	[%rd36014], %rd2514;
	st.global.u64 	[%rd36015], %rd31;
	ld.global.u64 	%rd2528, [%rd2];
	ld.global.u64 	%rd2529, [%rd36011];
	ld.global.u64 	%rd2530, [%rd36012];
	ld.global.u64 	%rd2531, [%rd36013];
	ld.global.u64 	%rd2532, [%rd36014];
	// begin inline asm
	add.cc.u64 %rd2528, %rd2528, %rd35996;
	addc.cc.u64 %rd2529, %rd2529, %rd35997;
	addc.cc.u64 %rd2530, %rd2530, %rd35998;
	addc.cc.u64 %rd2531, %rd2531, %rd35999;
	addc.cc.u64 %rd2532, %rd2532, %rd36000;
	addc.u64 %rd31, %rd31, %rd36001;
	
	// end inline asm
	st.global.u64 	[%rd2], %rd2528;
	st.global.u64 	[%rd36011], %rd2529;
	st.global.u64 	[%rd36012], %rd2530;
	st.global.u64 	[%rd36013], %rd2531;
	st.global.u64 	[%rd36014], %rd2532;
	st.global.u64 	[%rd36015], %rd31;
	ld.global.u64 	%rd2546, [%rd2];
	ld.global.u64 	%rd2547, [%rd36011];
	ld.global.u64 	%rd2548, [%rd36012];
	ld.global.u64 	%rd2549, [%rd36013];
	ld.global.u64 	%rd2550, [%rd36014];
	// begin inline asm
	add.cc.u64 %rd2546, %rd2546, %rd35996;
	addc.cc.u64 %rd2547, %rd2547, %rd35997;
	addc.cc.u64 %rd2548, %rd2548, %rd35998;
	addc.cc.u64 %rd2549, %rd2549, %rd35999;
	addc.cc.u64 %rd2550, %rd2550, %rd36000;
	addc.u64 %rd31, %rd31, %rd36001;
	
	// end inline asm
	st.global.u64 	[%rd2], %rd2546;
	st.global.u64 	[%rd36011], %rd2547;
	st.global.u64 	[%rd36012], %rd2548;
	st.global.u64 	[%rd36013], %rd2549;
	st.global.u64 	[%rd36014], %rd2550;
	st.global.u64 	[%rd36015], %rd31;
	ld.global.u64 	%rd2564, [%rd2];
	ld.global.u64 	%rd2565, [%rd36011];
	ld.global.u64 	%rd2566, [%rd36012];
	ld.global.u64 	%rd2567, [%rd36013];
	ld.global.u64 	%rd2568, [%rd36014];
	// begin inline asm
	add.cc.u64 %rd2564, %rd2564, %rd35996;
	addc.cc.u64 %rd2565, %rd2565, %rd35997;
	addc.cc.u64 %rd2566, %rd2566, %rd35998;
	addc.cc.u64 %rd2567, %rd2567, %rd35999;
	addc.cc.u64 %rd2568, %rd2568, %rd36000;
	addc.u64 %rd31, %rd31, %rd36001;
	
	// end inline asm
	st.global.u64 	[%rd2], %rd2564;
	st.global.u64 	[%rd36011], %rd2565;
	st.global.u64 	[%rd36012], %rd2566;
	st.global.u64 	[%rd36013], %rd2567;
	st.global.u64 	[%rd36014], %rd2568;
	st.global.u64 	[%rd36015], %rd31;
	ld.global.u64 	%rd2582, [%rd2];
	ld.global.u64 	%rd2583, [%rd36011];
	ld.global.u64 	%rd2584, [%rd36012];
	ld.global.u64 	%rd2585, [%rd36013];
	ld.global.u64 	%rd2586, [%rd36014];
	// begin inline asm
	add.cc.u64 %rd2582, %rd2582, %rd35996;
	addc.cc.u64 %rd2583, %rd2583, %rd35997;
	addc.cc.u64 %rd2584, %rd2584, %rd35998;
	addc.cc.u64 %rd2585, %rd2585, %rd35999;
	addc.cc.u64 %rd2586, %rd2586, %rd36000;
	addc.u64 %rd31, %rd31, %rd36001;
	
	// end inline asm
	st.global.u64 	[%rd2], %rd2582;
	st.global.u64 	[%rd36011], %rd2583;
	st.global.u64 	[%rd36012], %rd2584;
	st.global.u64 	[%rd36013], %rd2585;
	st.global.u64 	[%rd36014], %rd2586;
	st.global.u64 	[%rd36015], %rd31;
	ld.global.u64 	%rd2600, [%rd2];
	ld.global.u64 	%rd2601, [%rd36011];
	ld.global.u64 	%rd2602, [%rd36012];
	ld.global.u64 	%rd2603, [%rd36013];
	ld.global.u64 	%rd2604, [%rd36014];
	// begin inline asm
	add.cc.u64 %rd2600, %rd2600, %rd35996;
	addc.cc.u64 %rd2601, %rd2601, %rd35997;
	addc.cc.u64 %rd2602, %rd2602, %rd35998;
	addc.cc.u64 %rd2603, %rd2603, %rd35999;
	addc.cc.u64 %rd2604, %rd2604, %rd36000;
	addc.u64 %rd31, %rd31, %rd36001;
	
	// end inline asm
	st.global.u64 	[%rd2], %rd2600;
	st.global.u64 	[%rd36011], %rd2601;
	st.global.u64 	[%rd36012], %rd2602;
	st.global.u64 	[%rd36013], %rd2603;
	st.global.u64 	[%rd36014], %rd2604;
	st.global.u64 	[%rd36015], %rd31;
	ld.global.u64 	%rd2618, [%rd2];
	ld.global.u64 	%rd2619, [%rd36011];
	ld.global.u64 	%rd2620, [%rd36012];
	ld.global.u64 	%rd2621, [%rd36013];
	ld.global.u64 	%rd2622, [%rd36014];
	// begin inline asm
	add.cc.u64 %rd2618, %rd2618, %rd35996;
	addc.cc.u64 %rd2619, %rd2619, %rd35997;
	addc.cc.u64 %rd2620, %rd2620, %rd35998;
	addc.cc.u64 %rd2621, %rd2621, %rd35999;
	addc.cc.u64 %rd2622, %rd2622, %rd36000;
	addc.u64 %rd31, %rd31, %rd36001;
	
	// end inline asm
	st.global.u64 	[%rd2], %rd2618;
	st.global.u64 	[%rd36011], %rd2619;
	st.global.u64 	[%rd36012], %rd2620;
	st.global.u64 	[%rd36013], %rd2621;
	st.global.u64 	[%rd36014], %rd2622;
	st.global.u64 	[%rd36015], %rd31;
	ld.global.u64 	%rd2636, [%rd2];
	ld.global.u64 	%rd2637, [%rd36011];
	ld.global.u64 	%rd2638, [%rd36012];
	ld.global.u64 	%rd2639, [%rd36013];
	ld.global.u64 	%rd2640, [%rd36014];
	// begin inline asm
	add.cc.u64 %rd2636, %rd2636, %rd35996;
	addc.cc.u64 %rd2637, %rd2637, %rd35997;
	addc.cc.u64 %rd2638, %rd2638, %rd35998;
	addc.cc.u64 %rd2639, %rd2639, %rd35999;
	addc.cc.u64 %rd2640, %rd2640, %rd36000;
	addc.u64 %rd31, %rd31, %rd36001;
	
	// end inline asm
	st.global.u64 	[%rd2], %rd2636;
	st.global.u64 	[%rd36011], %rd2637;
	st.global.u64 	[%rd36012], %rd2638;
	st.global.u64 	[%rd36013], %rd2639;
	st.global.u64 	[%rd36014], %rd2640;
	st.global.u64 	[%rd36015], %rd31;
	ld.global.u64 	%rd2654, [%rd2];
	ld.global.u64 	%rd2655, [%rd36011];
	ld.global.u64 	%rd2656, [%rd36012];
	ld.global.u64 	%rd2657, [%rd36013];
	ld.global.u64 	%rd2658, [%rd36014];
	// begin inline asm
	add.cc.u64 %rd2654, %rd2654, %rd35996;
	addc.cc.u64 %rd2655, %rd2655, %rd35997;
	addc.cc.u64 %rd2656, %rd2656, %rd35998;
	addc.cc.u64 %rd2657, %rd2657, %rd35999;
	addc.cc.u64 %rd2658, %rd2658, %rd36000;
	addc.u64 %rd31, %rd31, %rd36001;
	
	// end inline asm
	st.global.u64 	[%rd2], %rd2654;
	st.global.u64 	[%rd36011], %rd2655;
	st.global.u64 	[%rd36012], %rd2656;
	st.global.u64 	[%rd36013], %rd2657;
	st.global.u64 	[%rd36014], %rd2658;
	st.global.u64 	[%rd36015], %rd31;
	ld.global.u64 	%rd2672, [%rd2];
	ld.global.u64 	%rd2673, [%rd36011];
	ld.global.u64 	%rd2674, [%rd36012];
	ld.global.u64 	%rd2675, [%rd36013];
	ld.global.u64 	%rd2676, [%rd36014];
	// begin inline asm
	add.cc.u64 %rd2672, %rd2672, %rd35996;
	addc.cc.u64 %rd2673, %rd2673, %rd35997;
	addc.cc.u64 %rd2674, %rd2674, %rd35998;
	addc.cc.u64 %rd2675, %rd2675, %rd35999;
	addc.cc.u64 %rd2676, %rd2676, %rd36000;
	addc.u64 %rd31, %rd31, %rd36001;
	
	// end inline asm
	st.global.u64 	[%rd2], %rd2672;
	st.global.u64 	[%rd36011], %rd2673;
	st.global.u64 	[%rd36012], %rd2674;
	st.global.u64 	[%rd36013], %rd2675;
	st.global.u64 	[%rd36014], %rd2676;
	st.global.u64 	[%rd36015], %rd31;
	ld.global.u64 	%rd2690, [%rd2];
	ld.global.u64 	%rd2691, [%rd36011];
	ld.global.u64 	%rd2692, [%rd36012];
	ld.global.u64 	%rd2693, [%rd36013];
	ld.global.u64 	%rd2694, [%rd36014];
	// begin inline asm
	add.cc.u64 %rd2690, %rd2690, %rd35996;
	addc.cc.u64 %rd2691, %rd2691, %rd35997;
	addc.cc.u64 %rd2692, %rd2692, %rd35998;
	addc.cc.u64 %rd2693, %rd2693, %rd35999;
	addc.cc.u64 %rd2694, %rd2694, %rd36000;
	addc.u64 %rd31, %rd31, %rd36001;
	
	// end inline asm
	st.global.u64 	[%rd2], %rd2690;
	st.global.u64 	[%rd36011], %rd2691;
	st.global.u64 	[%rd36012], %rd2692;
	st.global.u64 	[%rd36013], %rd2693;
	st.global.u64 	[%rd36014], %rd2694;
	st.global.u64 	[%rd36015], %rd31;
	ld.global.u64 	%rd2708, [%rd2];
	ld.global.u64 	%rd2709, [%rd36011];
	ld.global.u64 	%rd2710, [%rd36012];
	ld.global.u64 	%rd2711, [%rd36013];
	ld.global.u64 	%rd2712, [%rd36014];
	// begin inline asm
	add.cc.u64 %rd2708, %rd2708, %rd35996;
	addc.cc.u64 %rd2709, %rd2709, %rd35997;
	addc.cc.u64 %rd2710, %rd2710, %rd35998;
	addc.cc.u64 %rd2711, %rd2711, %rd35999;
	addc.cc.u64 %rd2712, %rd2712, %rd36000;
	addc.u64 %rd31, %rd31, %rd36001;
	
	// end inline asm
	st.global.u64 	[%rd2], %rd2708;
	st.global.u64 	[%rd36011], %rd2709;
	st.global.u64 	[%rd36012], %rd2710;
	st.global.u64 	[%rd36013], %rd2711;
	st.global.u64 	[%rd36014], %rd2712;
	st.global.u64 	[%rd36015], %rd31;
	ld.global.u64 	%rd2726, [%rd2];
	ld.global.u64 	%rd2727, [%rd36011];
	ld.global.u64 	%rd2728, [%rd36012];
	ld.global.u64 	%rd2729, [%rd36013];
	ld.global.u64 	%rd2730, [%rd36014];
	// begin inline asm
	add.cc.u64 %rd2726, %rd2726, %rd35996;
	addc.cc.u64 %rd2727, %rd2727, %rd35997;
	addc.cc.u64 %rd2728, %rd2728, %rd35998;
	addc.cc.u64 %rd2729, %rd2729, %rd35999;
	addc.cc.u64 %rd2730, %rd2730, %rd36000;
	addc.u64 %rd31, %rd31, %rd36001;
	
	// end inline asm
	st.global.u64 	[%rd2], %rd2726;
	st.global.u64 	[%rd36011], %rd2727;
	st.global.u64 	[%rd36012], %rd2728;
	st.global.u64 	[%rd36013], %rd2729;
	st.global.u64 	[%rd36014], %rd2730;
	st.global.u64 	[%rd36015], %rd31;
	ld.global.u64 	%rd2744, [%rd2];
	ld.global.u64 	%rd2745, [%rd36011];
	ld.global.u64 	%rd2746, [%rd36012];
	ld.global.u64 	%rd2747, [%rd36013];
	ld.global.u64 	%rd2748, [%rd36014];
	// begin inline asm
	add.cc.u64 %rd2744, %rd2744, %rd35996;
	addc.cc.u64 %rd2745, %rd2745, %rd35997;
	addc.cc.u64 %rd2746, %rd2746, %rd35998;
	addc.cc.u64 %rd2747, %rd2747, %rd35999;
	addc.cc.u64 %rd2748, %rd2748, %rd36000;
	addc.u64 %rd31, %rd31, %rd36001;
	
	// end inline asm
	st.global.u64 	[%rd2], %rd2744;
	st.global.u64 	[%rd36011], %rd2745;
	st.global.u64 	[%rd36012], %rd2746;
	st.global.u64 	[%rd36013], %rd2747;
	st.global.u64 	[%rd36014], %rd2748;
	st.global.u64 	[%rd36015], %rd31;
	ld.global.u64 	%rd2762, [%rd2];
	ld.global.u64 	%rd2763, [%rd36011];
	ld.global.u64 	%rd2764, [%rd36012];
	ld.global.u64 	%rd2765, [%rd36013];
	ld.global.u64 	%rd2766, [%rd36014];
	// begin inline asm
	add.cc.u64 %rd2762, %rd2762, %rd35996;
	addc.cc.u64 %rd2763, %rd2763, %rd35997;
	addc.cc.u64 %rd2764, %rd2764, %rd35998;
	addc.cc.u64 %rd2765, %rd2765, %rd35999;
	addc.cc.u64 %rd2766, %rd2766, %rd36000;
	addc.u64 %rd31, %rd31, %rd36001;
	
	// end inline asm
	st.global.u64 	[%rd2], %rd2762;
	st.global.u64 	[%rd36011], %rd2763;
	st.global.u64 	[%rd36012], %rd2764;
	st.global.u64 	[%rd36013], %rd2765;
	st.global.u64 	[%rd36014], %rd2766;
	st.global.u64 	[%rd36015], %rd31;
	ld.global.u64 	%rd2780, [%rd2];
	ld.global.u64 	%rd2781, [%rd36011];
	ld.global.u64 	%rd2782, [%rd36012];
	ld.global.u64 	%rd2783, [%rd36013];
	ld.global.u64 	%rd2784, [%rd36014];
	// begin inline asm
	add.cc.u64 %rd2780, %rd2780, %rd35996;
	addc.cc.u64 %rd2781, %rd2781, %rd35997;
	addc.cc.u64 %rd2782, %rd2782, %rd35998;
	addc.cc.u64 %rd2783, %rd2783, %rd35999;
	addc.cc.u64 %rd2784, %rd2784, %rd36000;
	addc.u64 %rd31, %rd31, %rd36001;
	
	// end inline asm
	st.global.u64 	[%rd2], %rd2780;
	st.global.u64 	[%rd36011], %rd2781;
	st.global.u64 	[%rd36012], %rd2782;
	st.global.u64 	[%rd36013], %rd2783;
	st.global.u64 	[%rd36014], %rd2784;
	st.global.u64 	[%rd36015], %rd31;
	ld.global.u64 	%rd2798, [%rd2];
	ld.global.u64 	%rd2799, [%rd36011];
	ld.global.u64 	%rd2800, [%rd36012];
	ld.global.u64 	%rd2801, [%rd36013];
	ld.global.u64 	%rd2802, [%rd36014];
	// begin inline asm
	add.cc.u64 %rd2798, %rd2798, %rd35996;
	addc.cc.u64 %rd2799, %rd2799, %rd35997;
	addc.cc.u64 %rd2800, %rd2800, %rd35998;
	addc.cc.u64 %rd2801, %rd2801, %rd35999;
	addc.cc.u64 %rd2802, %rd2802, %rd36000;
	addc.u64 %rd31, %rd31, %rd36001;
	
	// end inline asm
	st.global.u64 	[%rd2], %rd2798;
	st.global.u64 	[%rd36011], %rd2799;
	st.global.u64 	[%rd36012], %rd2800;
	st.global.u64 	[%rd36013], %rd2801;
	st.global.u64 	[%rd36014], %rd2802;
	st.global.u64 	[%rd36015], %rd31;
	ld.global.u64 	%rd2816, [%rd2];
	ld.global.u64 	%rd2817, [%rd36011];
	ld.global.u64 	%rd2818, [%rd36012];
	ld.global.u64 	%rd2819, [%rd36013];
	ld.global.u64 	%rd2820, [%rd36014];
	// begin inline asm
	add.cc.u64 %rd2816, %rd2816, %rd35996;
	addc.cc.u64 %rd2817, %rd2817, %rd35997;
	addc.cc.u64 %rd2818, %rd2818, %rd35998;
	addc.cc.u64 %rd2819, %rd2819, %rd35999;
	addc.cc.u64 %rd2820, %rd2820, %rd36000;
	addc.u64 %rd31, %rd31, %rd36001;
	
	// end inline asm
	st.global.u64 	[%rd2], %rd2816;
	st.global.u64 	[%rd36011], %rd2817;
	st.global.u64 	[%rd36012], %rd2818;
	st.global.u64 	[%rd36013], %rd2819;
	st.global.u64 	[%rd36014], %rd2820;
	st.global.u64 	[%rd36015], %rd31;
	ld.global.u64 	%rd2834, [%rd2];
	ld.global.u64 	%rd2835, [%rd36011];
	ld.global.u64 	%rd2836, [%rd36012];
	ld.global.u64 	%rd2837, [%rd36013];
	ld.global.u64 	%rd2838, [%rd36014];
	// begin inline asm
	add.cc.u64 %rd2834, %rd2834, %rd35996;
	addc.cc.u64 %rd2835, %rd2835, %rd35997;
	addc.cc.u64 %rd2836, %rd2836, %rd35998;
	addc.cc.u64 %rd2837, %rd2837, %rd35999;
	addc.cc.u64 %rd2838, %rd2838, %rd36000;
	addc.u64 %rd31, %rd31, %rd36001;
	
	// end inline asm
	st.global.u64 	[%rd2], %rd2834;
	st.global.u64 	[%rd36011], %rd2835;
	st.global.u64 	[%rd36012], %rd2836;
	st.global.u64 	[%rd36013], %rd2837;
	st.global.u64 	[%rd36014], %rd2838;
	st.global.u64 	[%rd36015], %rd31;
	ld.global.u64 	%rd2852, [%rd2];
	ld.global.u64 	%rd2853, [%rd36011];
	ld.global.u64 	%rd2854, [%rd36012];
	ld.global.u64 	%rd2855, [%rd36013];
	ld.global.u64 	%rd2856, [%rd36014];
	// begin inline asm
	add.cc.u64 %rd2852, %rd2852, %rd35996;
	addc.cc.u64 %rd2853, %rd2853, %rd35997;
	addc.cc.u64 %rd2854, %rd2854, %rd35998;
	addc.cc.u64 %rd2855, %rd2855, %rd35999;
	addc.cc.u64 %rd2856, %rd2856, %rd36000;
	addc.u64 %rd31, %rd31, %rd36001;
	
	// end inline asm
	st.global.u64 	[%rd2], %rd2852;
	st.global.u64 	[%rd36011], %rd2853;
	st.global.u64 	[%rd36012], %rd2854;
	st.global.u64 	[%rd36013], %rd2855;
	st.global.u64 	[%rd36014], %rd2856;
	st.global.u64 	[%rd36015], %rd31;
	ld.global.u64 	%rd2870, [%rd2];
	ld.global.u64 	%rd2871, [%rd36011];
	ld.global.u64 	%rd2872, [%rd36012];
	ld.global.u64 	%rd2873, [%rd36013];
	ld.global.u64 	%rd2874, [%rd36014];
	// begin inline asm
	add.cc.u64 %rd2870, %rd2870, %rd35996;
	addc.cc.u64 %rd2871, %rd2871, %rd35997;
	addc.cc.u64 %rd2872, %rd2872, %rd35998;
	addc.cc.u64 %rd2873, %rd2873, %rd35999;
	addc.cc.u64 %rd2874, %rd2874, %rd36000;
	addc.u64 %rd31, %rd31, %rd36001;
	
	// end inline asm
	st.global.u64 	[%rd2], %rd2870;
	st.global.u64 	[%rd36011], %rd2871;
	st.global.u64 	[%rd36012], %rd2872;
	st.global.u64 	[%rd36013], %rd2873;
	st.global.u64 	[%rd36014], %rd2874;
	st.global.u64 	[%rd36015], %rd31;
	ld.global.u64 	%rd2888, [%rd2];
	ld.global.u64 	%rd2889, [%rd36011];
	ld.global.u64 	%rd2890, [%rd36012];
	ld.global.u64 	%rd2891, [%rd36013];
	ld.global.u64 	%rd2892, [%rd36014];
	// begin inline asm
	add.cc.u64 %rd2888, %rd2888, %rd35996;
	addc.cc.u64 %rd2889, %rd2889, %rd35997;
	addc.cc.u64 %rd2890, %rd2890, %rd35998;
	addc.cc.u64 %rd2891, %rd2891, %rd35999;
	addc.cc.u64 %rd2892, %rd2892, %rd36000;
	addc.u64 %rd31, %rd31, %rd36001;
	
	// end inline asm
	st.global.u64 	[%rd2], %rd2888;
	st.global.u64 	[%rd36011], %rd2889;
	st.global.u64 	[%rd36012], %rd2890;
	st.global.u64 	[%rd36013], %rd2891;
	st.global.u64 	[%rd36014], %rd2892;
	st.global.u64 	[%rd36015], %rd31;
	ld.global.u64 	%rd2906, [%rd2];
	ld.global.u64 	%rd2907, [%rd36011];
	ld.global.u64 	%rd2908, [%rd36012];
	ld.global.u64 	%rd2909, [%rd36013];
	ld.global.u64 	%rd2910, [%rd36014];
	// begin inline asm
	add.cc.u64 %rd2906, %rd2906, %rd35996;
	addc.cc.u64 %rd2907, %rd2907, %rd35997;
	addc.cc.u64 %rd2908, %rd2908, %rd35998;
	addc.cc.u64 %rd2909, %rd2909, %rd35999;
	addc.cc.u64 %rd2910, %rd2910, %rd36000;
	addc.u64 %rd31, %rd31, %rd36001;
	
	// end inline asm
	st.global.u64 	[%rd2], %rd2906;
	st.global.u64 	[%rd36011], %rd2907;
	st.global.u64 	[%rd36012], %rd2908;
	st.global.u64 	[%rd36013], %rd2909;
	st.global.u64 	[%rd36014], %rd2910;
	st.global.u64 	[%rd36015], %rd31;
	ld.global.u64 	%rd2924, [%rd2];
	ld.global.u64 	%rd2925, [%rd36011];
	ld.global.u64 	%rd2926, [%rd36012];
	ld.global.u64 	%rd2927, [%rd36013];
	ld.global.u64 	%rd2928, [%rd36014];
	// begin inline asm
	add.cc.u64 %rd2924, %rd2924, %rd35996;
	addc.cc.u64 %rd2925, %rd2925, %rd35997;
	addc.cc.u64 %rd2926, %rd2926, %rd35998;
	addc.cc.u64 %rd2927, %rd2927, %rd35999;
	addc.cc.u64 %rd2928, %rd2928, %rd36000;
	addc.u64 %rd31, %rd31, %rd36001;
	
	// end inline asm
	st.global.u64 	[%rd2], %rd2924;
	st.global.u64 	[%rd36011], %rd2925;
	st.global.u64 	[%rd36012], %rd2926;
	st.global.u64 	[%rd36013], %rd2927;
	st.global.u64 	[%rd36014], %rd2928;
	st.global.u64 	[%rd36015], %rd31;
	ld.global.u64 	%rd2942, [%rd2];
	ld.global.u64 	%rd2943, [%rd36011];
	ld.global.u64 	%rd2944, [%rd36012];
	ld.global.u64 	%rd2945, [%rd36013];
	ld.global.u64 	%rd2946, [%rd36014];
	// begin inline asm
	add.cc.u64 %rd2942, %rd2942, %rd35996;
	addc.cc.u64 %rd2943, %rd2943, %rd35997;
	addc.cc.u64 %rd2944, %rd2944, %rd35998;
	addc.cc.u64 %rd2945, %rd2945, %rd35999;
	addc.cc.u64 %rd2946, %rd2946, %rd36000;
	addc.u64 %rd31, %rd31, %rd36001;
	
	// end inline asm
	st.global.u64 	[%rd2], %rd2942;
	st.global.u64 	[%rd36011], %rd2943;
	st.global.u64 	[%rd36012], %rd2944;
	st.global.u64 	[%rd36013], %rd2945;
	st.global.u64 	[%rd36014], %rd2946;
	st.global.u64 	[%rd36015], %rd31;
	ld.global.u64 	%rd2960, [%rd2];
	ld.global.u64 	%rd2961, [%rd36011];
	ld.global.u64 	%rd2962, [%rd36012];
	ld.global.u64 	%rd2963, [%rd36013];
	ld.global.u64 	%rd2964, [%rd36014];
	// begin inline asm
	add.cc.u64 %rd2960, %rd2960, %rd35996;
	addc.cc.u64 %rd2961, %rd2961, %rd35997;
	addc.cc.u64 %rd2962, %rd2962, %rd35998;
	addc.cc.u64 %rd2963, %rd2963, %rd35999;
	addc.cc.u64 %rd2964, %rd2964, %rd36000;
	addc.u64 %rd31, %rd31, %rd36001;
	
	// end inline asm
	st.global.u64 	[%rd2], %rd2960;
	st.global.u64 	[%rd36011], %rd2961;
	st.global.u64 	[%rd36012], %rd2962;
	st.global.u64 	[%rd36013], %rd2963;
	st.global.u64 	[%rd36014], %rd2964;
	st.global.u64 	[%rd36015], %rd31;
	ld.global.u64 	%rd2978, [%rd2];
	ld.global.u64 	%rd2979, [%rd36011];
	ld.global.u64 	%rd2980, [%rd36012];
	ld.global.u64 	%rd2981, [%rd36013];
	ld.global.u64 	%rd2982, [%rd36014];
	// begin inline asm
	add.cc.u64 %rd2978, %rd2978, %rd35996;
	addc.cc.u64 %rd2979, %rd2979, %rd35997;
	addc.cc.u64 %rd2980, %rd2980, %rd35998;
	addc.cc.u64 %rd2981, %rd2981, %rd35999;
	addc.cc.u64 %rd2982, %rd2982, %rd36000;
	addc.u64 %rd31, %rd31, %rd36001;
	
	// end inline asm
	st.global.u64 	[%rd2], %rd2978;
	st.global.u64 	[%rd36011], %rd2979;
	st.global.u64 	[%rd36012], %rd2980;
	st.global.u64 	[%rd36013], %rd2981;
	st.global.u64 	[%rd36014], %rd2982;
	st.global.u64 	[%rd36015], %rd31;
	ld.global.u64 	%rd2996, [%rd2];
	ld.global.u64 	%rd2997, [%rd36011];
	ld.global.u64 	%rd2998, [%rd36012];
	ld.global.u64 	%rd2999, [%rd36013];
	ld.global.u64 	%rd3000, [%rd36014];
	// begin inline asm
	add.cc.u64 %rd2996, %rd2996, %rd35996;
	addc.cc.u64 %rd2997, %rd2997, %rd35997;
	addc.cc.u64 %rd2998, %rd2998, %rd35998;
	addc.cc.u64 %rd2999, %rd2999, %rd35999;
	addc.cc.u64 %rd3000, %rd3000, %rd36000;
	addc.u64 %rd31, %rd31, %rd36001;
	
	// end inline asm
	st.global.u64 	[%rd2], %rd2996;
	st.global.u64 	[%rd36011], %rd2997;
	st.global.u64 	[%rd36012], %rd2998;
	st.global.u64 	[%rd36013], %rd2999;
	st.global.u64 	[%rd36014], %rd3000;
	st.global.u64 	[%rd36015], %rd31;
	ld.global.u64 	%rd3014, [%rd2];
	ld.global.u64 	%rd3015, [%rd36011];
	ld.global.u64 	%rd3016, [%rd36012];
	ld.global.u64 	%rd3017, [%rd36013];
	ld.global.u64 	%rd3018, [%rd36014];
	// begin inline asm
	add.cc.u64 %rd3014, %rd3014, %rd35996;
	addc.cc.u64 %rd3015, %rd3015, %rd35997;
	addc.cc.u64 %rd3016, %rd3016, %rd35998;
	addc.cc.u64 %rd3017, %rd3017, %rd35999;
	addc.cc.u64 %rd3018, %rd3018, %rd36000;
	addc.u64 %rd31, %rd31, %rd36001;
	
	// end inline asm
	st.global.u64 	[%rd2], %rd3014;
	st.global.u64 	[%rd36011], %rd3015;
	st.global.u64 	[%rd36012], %rd3016;
	st.global.u64 	[%rd36013], %rd3017;
	st.global.u64 	[%rd36014], %rd3018;
	st.global.u64 	[%rd36015], %rd31;
	ld.global.u64 	%rd3032, [%rd2];
	ld.global.u64 	%rd3033, [%rd36011];
	ld.global.u64 	%rd3034, [%rd36012];
	ld.global.u64 	%rd3035, [%rd36013];
	ld.global.u64 	%rd3036, [%rd36014];
	// begin inline asm
	add.cc.u64 %rd3032, %rd3032, %rd35996;
	addc.cc.u64 %rd3033, %rd3033, %rd35997;
	addc.cc.u64 %rd3034, %rd3034, %rd35998;
	addc.cc.u64 %rd3035, %rd3035, %rd35999;
	addc.cc.u64 %rd3036, %rd3036, %rd36000;
	addc.u64 %rd31, %rd31, %rd36001;
	
	// end inline asm
	st.global.u64 	[%rd2], %rd3032;
	st.global.u64 	[%rd36011], %rd3033;
	st.global.u64 	[%rd36012], %rd3034;
	st.global.u64 	[%rd36013], %rd3035;
	st.global.u64 	[%rd36014], %rd3036;
	st.global.u64 	[%rd36015], %rd31;
	ld.global.u64 	%rd3050, [%rd2];
	ld.global.u64 	%rd3051, [%rd36011];
	ld.global.u64 	%rd3052, [%rd36012];
	ld.global.u64 	%rd3053, [%rd36013];
	ld.global.u64 	%rd3054, [%rd36014];
	// begin inline asm
	add.cc.u64 %rd3050, %rd3050, %rd35996;
	addc.cc.u64 %rd3051, %rd3051, %rd35997;
	addc.cc.u64 %rd3052, %rd3052, %rd35998;
	addc.cc.u64 %rd3053, %rd3053, %rd35999;
	addc.cc.u64 %rd3054, %rd3054, %rd36000;
	addc.u64 %rd31, %rd31, %rd36001;
	
	// end inline asm
	st.global.u64 	[%rd2], %rd3050;
	st.global.u64 	[%rd36011], %rd3051;
	st.global.u64 	[%rd36012], %rd3052;
	st.global.u64 	[%rd36013], %rd3053;
	st.global.u64 	[%rd36014], %rd3054;
	st.global.u64 	[%rd36015], %rd31;
	ld.global.u64 	%rd3068, [%rd2];
	ld.global.u64 	%rd3069, [%rd36011];
	ld.global.u64 	%rd3070, [%rd36012];
	ld.global.u64 	%rd3071, [%rd36013];
	ld.global.u64 	%rd3072, [%rd36014];
	// begin inline asm
	add.cc.u64 %rd3068, %rd3068, %rd35996;
	addc.cc.u64 %rd3069, %rd3069, %rd35997;
	addc.cc.u64 %rd3070, %rd3070, %rd35998;
	addc.cc.u64 %rd3071, %rd3071, %rd35999;
	addc.cc.u64 %rd3072, %rd3072, %rd36000;
	addc.u64 %rd31, %rd31, %rd36001;
	
	// end inline asm
	st.global.u64 	[%rd2], %rd3068;
	st.global.u64 	[%rd36011], %rd3069;
	st.global.u64 	[%rd36012], %rd3070;
	st.global.u64 	[%rd36013], %rd3071;
	st.global.u64 	[%rd36014], %rd3072;
	st.global.u64 	[%rd36015], %rd31;
	ld.global.u64 	%rd3086, [%rd2];
	ld.global.u64 	%rd3087, [%rd36011];
	ld.global.u64 	%rd3088, [%rd36012];
	ld.global.u64 	%rd3089, [%rd36013];
	ld.global.u64 	%rd3090, [%rd36014];
	// begin inline asm
	add.cc.u64 %rd3086, %rd3086, %rd35996;
	addc.cc.u64 %rd3087, %rd3087, %rd35997;
	addc.cc.u64 %rd3088, %rd3088, %rd35998;
	addc.cc.u64 %rd3089, %rd3089, %rd35999;
	addc.cc.u64 %rd3090, %rd3090, %rd36000;
	addc.u64 %rd31, %rd31, %rd36001;
	
	// end inline asm
	st.global.u64 	[%rd2], %rd3086;
	st.global.u64 	[%rd36011], %rd3087;
	st.global.u64 	[%rd36012], %rd3088;
	st.global.u64 	[%rd36013], %rd3089;
	st.global.u64 	[%rd36014], %rd3090;
	st.global.u64 	[%rd36015], %rd31;
	ld.global.u64 	%rd3104, [%rd2];
	ld.global.u64 	%rd3105, [%rd36011];
	ld.global.u64 	%rd3106, [%rd36012];
	ld.global.u64 	%rd3107, [%rd36013];
	ld.global.u64 	%rd3108, [%rd36014];
	// begin inline asm
	add.cc.u64 %rd3104, %rd3104, %rd35996;
	addc.cc.u64 %rd3105, %rd3105, %rd35997;
	addc.cc.u64 %rd3106, %rd3106, %rd35998;
	addc.cc.u64 %rd3107, %rd3107, %rd35999;
	addc.cc.u64 %rd3108, %rd3108, %rd36000;
	addc.u64 %rd31, %rd31, %rd36001;
	
	// end inline asm
	st.global.u64 	[%rd2], %rd3104;
	st.global.u64 	[%rd36011], %rd3105;
	st.global.u64 	[%rd36012], %rd3106;
	st.global.u64 	[%rd36013], %rd3107;
	st.global.u64 	[%rd36014], %rd3108;
	st.global.u64 	[%rd36015], %rd31;
	ld.global.u64 	%rd3122, [%rd2];
	ld.global.u64 	%rd3123, [%rd36011];
	ld.global.u64 	%rd3124, [%rd36012];
	ld.global.u64 	%rd3125, [%rd36013];
	ld.global.u64 	%rd3126, [%rd36014];
	// begin inline asm
	add.cc.u64 %rd3122, %rd3122, %rd35996;
	addc.cc.u64 %rd3123, %rd3123, %rd35997;
	addc.cc.u64 %rd3124, %rd3124, %rd35998;
	addc.cc.u64 %rd3125, %rd3125, %rd35999;
	addc.cc.u64 %rd3126, %rd3126, %rd36000;
	addc.u64 %rd31, %rd31, %rd36001;
	
	// end inline asm
	st.global.u64 	[%rd2], %rd3122;
	st.global.u64 	[%rd36011], %rd3123;
	st.global.u64 	[%rd36012], %rd3124;
	st.global.u64 	[%rd36013], %rd3125;
	st.global.u64 	[%rd36014], %rd3126;
	st.global.u64 	[%rd36015], %rd31;
	ld.global.u64 	%rd3140, [%rd2];
	ld.global.u64 	%rd3141, [%rd36011];
	ld.global.u64 	%rd3142, [%rd36012];
	ld.global.u64 	%rd3143, [%rd36013];
	ld.global.u64 	%rd3144, [%rd36014];
	// begin inline asm
	add.cc.u64 %rd3140, %rd3140, %rd35996;
	addc.cc.u64 %rd3141, %rd3141, %rd35997;
	addc.cc.u64 %rd3142, %rd3142, %rd35998;
	addc.cc.u64 %rd3143, %rd3143, %rd35999;
	addc.cc.u64 %rd3144, %rd3144, %rd36000;
	addc.u64 %rd31, %rd31, %rd36001;
	
	// end inline asm
	st.global.u64 	[%rd2], %rd3140;
	st.global.u64 	[%rd36011], %rd3141;
	st.global.u64 	[%rd36012], %rd3142;
	st.global.u64 	[%rd36013], %rd3143;
	st.global.u64 	[%rd36014], %rd3144;
	st.global.u64 	[%rd36015], %rd31;
	ld.global.u64 	%rd3158, [%rd2];
	ld.global.u64 	%rd3159, [%rd36011];
	ld.global.u64 	%rd3160, [%rd36012];
	ld.global.u64 	%rd3161, [%rd36013];
	ld.global.u64 	%rd3162, [%rd36014];
	// begin inline asm
	add.cc.u64 %rd3158, %rd3158, %rd35996;
	addc.cc.u64 %rd3159, %rd3159, %rd35997;
	addc.cc.u64 %rd3160, %rd3160, %rd35998;
	addc.cc.u64 %rd3161, %rd3161, %rd35999;
	addc.cc.u64 %rd3162, %rd3162, %rd36000;
	addc.u64 %rd31, %rd31, %rd36001;
	
	// end inline asm
	st.global.u64 	[%rd2], %rd3158;
	st.global.u64 	[%rd36011], %rd3159;
	st.global.u64 	[%rd36012], %rd3160;
	st.global.u64 	[%rd36013], %rd3161;
	st.global.u64 	[%rd36014], %rd3162;
	st.global.u64 	[%rd36015], %rd31;
	ld.global.u64 	%rd3176, [%rd2];
	ld.global.u64 	%rd3177, [%rd36011];
	ld.global.u64 	%rd3178, [%rd36012];
	ld.global.u64 	%rd3179, [%rd36013];
	ld.global.u64 	%rd3180, [%rd36014];
	// begin inline asm
	add.cc.u64 %rd3176, %rd3176, %rd35996;
	addc.cc.u64 %rd3177, %rd3177, %rd35997;
	addc.cc.u64 %rd3178, %rd3178, %rd35998;
	addc.cc.u64 %rd3179, %rd3179, %rd35999;
	addc.cc.u64 %rd3180, %rd3180, %rd36000;
	addc.u64 %rd31, %rd31, %rd36001;
	
	// end inline asm
	st.global.u64 	[%rd2], %rd3176;
	st.global.u64 	[%rd36011], %rd3177;
	st.global.u64 	[%rd36012], %rd3178;
	st.global.u64 	[%rd36013], %rd3179;
	st.global.u64 	[%rd36014], %rd3180;
	st.global.u64 	[%rd36015], %rd31;
	ld.global.u64 	%rd3194, [%rd2];
	ld.global.u64 	%rd3195, [%rd36011];
	ld.global.u64 	%rd3196, [%rd36012];
	ld.global.u64 	%rd3197, [%rd36013];
	ld.global.u64 	%rd3198, [%rd36014];
	// begin inline asm
	add.cc.u64 %rd3194, %rd3194, %rd35996;
	addc.cc.u64 %rd3195, %rd3195, %rd35997;
	addc.cc.u64 %rd3196, %rd3196, %rd35998;
	addc.cc.u64 %rd3197, %rd3197, %rd35999;
	addc.cc.u64 %rd3198, %rd3198, %rd36000;
	addc.u64 %rd31, %rd31, %rd36001;
	
	// end inline asm
	st.global.u64 	[%rd2], %rd3194;
	st.global.u64 	[%rd36011], %rd3195;
	st.global.u64 	[%rd36012], %rd3196;
	st.global.u64 	[%rd36013], %rd3197;
	st.global.u64 	[%rd36014], %rd3198;
	st.global.u64 	[%rd36015], %rd31;
	ld.global.u64 	%rd3212, [%rd2];
	ld.global.u64 	%rd3213, [%rd36011];
	ld.global.u64 	%rd3214, [%rd36012];
	ld.global.u64 	%rd3215, [%rd36013];
	ld.global.u64 	%rd3216, [%rd36014];
	// begin inline asm
	add.cc.u64 %rd3212, %rd3212, %rd35996;
	addc.cc.u64 %rd3213, %rd3213, %rd35997;
	addc.cc.u64 %rd3214, %rd3214, %rd35998;
	addc.cc.u64 %rd3215, %rd3215, %rd35999;
	addc.cc.u64 %rd3216, %rd3216, %rd36000;
	addc.u64 %rd31, %rd31, %rd36001;
	
	// end inline asm
	st.global.u64 	[%rd2], %rd3212;
	st.global.u64 	[%rd36011], %rd3213;
	st.global.u64 	[%rd36012], %rd3214;
	st.global.u64 	[%rd36013], %rd3215;
	st.global.u64 	[%rd36014], %rd3216;
	st.global.u64 	[%rd36015], %rd31;
	ld.global.u64 	%rd3230, [%rd2];
	ld.global.u64 	%rd3231, [%rd36011];
	ld.global.u64 	%rd3232, [%rd36012];
	ld.global.u64 	%rd3233, [%rd36013];
	ld.global.u64 	%rd3234, [%rd36014];
	// begin inline asm
	add.cc.u64 %rd3230, %rd3230, %rd35996;
	addc.cc.u64 %rd3231, %rd3231, %rd35997;
	addc.cc.u64 %rd3232, %rd3232, %rd35998;
	addc.cc.u64 %rd3233, %rd3233, %rd35999;
	addc.cc.u64 %rd3234, %rd3234, %rd36000;
	addc.u64 %rd31, %rd31, %rd36001;
	
	// end inline asm
	st.global.u64 	[%rd2], %rd3230;
	st.global.u64 	[%rd36011], %rd3231;
	st.global.u64 	[%rd36012], %rd3232;
	st.global.u64 	[%rd36013], %rd3233;
	st.global.u64 	[%rd36014], %rd3234;
	st.global.u64 	[%rd36015], %rd31;
	ld.global.u64 	%rd3248, [%rd2];
	ld.global.u64 	%rd3249, [%rd36011];
	ld.global.u64 	%rd3250, [%rd36012];
	ld.global.u64 	%rd3251, [%rd36013];
	ld.global.u64 	%rd3252, [%rd36014];
	// begin inline asm
	add.cc.u64 %rd3248, %rd3248, %rd35996;
	addc.cc.u64 %rd3249, %rd3249, %rd35997;
	addc.cc.u64 %rd3250, %rd3250, %rd35998;
	addc.cc.u64 %rd3251, %rd3251, %rd35999;
	addc.cc.u64 %rd3252, %rd3252, %rd36000;
	addc.u64 %rd31, %rd31, %rd36001;
	
	// end inline asm
	st.global.u64 	[%rd2], %rd3248;
	st.global.u64 	[%rd36011], %rd3249;
	st.global.u64 	[%rd36012], %rd3250;
	st.global.u64 	[%rd36013], %rd3251;
	st.global.u64 	[%rd36014], %rd3252;
	st.global.u64 	[%rd36015], %rd31;
	ld.global.u64 	%rd3266, [%rd2];
	ld.global.u64 	%rd3267, [%rd36011];
	ld.global.u64 	%rd3268, [%rd36012];
	ld.global.u64 	%rd3269, [%rd36013];
	ld.global.u64 	%rd3270, [%rd36014];
	// begin inline asm
	add.cc.u64 %rd3266, %rd3266, %rd35996;
	addc.cc.u64 %rd3267, %rd3267, %rd35997;
	addc.cc.u64 %rd3268, %rd3268, %rd35998;
	addc.cc.u64 %rd3269, %rd3269, %rd35999;
	addc.cc.u64 %rd3270, %rd3270, %rd36000;
	addc.u64 %rd31, %rd31, %rd36001;
	
	// end inline asm
	st.global.u64 	[%rd2], %rd3266;
	st.global.u64 	[%rd36011], %rd3267;
	st.global.u64 	[%rd36012], %rd3268;
	st.global.u64 	[%rd36013], %rd3269;
	st.global.u64 	[%rd36014], %rd3270;
	st.global.u64 	[%rd36015], %rd31;
	ld.global.u64 	%rd3284, [%rd2];
	ld.global.u64 	%rd3285, [%rd36011];
	ld.global.u64 	%rd3286, [%rd36012];
	ld.global.u64 	%rd3287, [%rd36013];
	ld.global.u64 	%rd3288, [%rd36014];
	// begin inline asm
	add.cc.u64 %rd3284, %rd3284, %rd35996;
	addc.cc.u64 %rd3285, %rd3285, %rd35997;
	addc.cc.u64 %rd3286, %rd3286, %rd35998;
	addc.cc.u64 %rd3287, %rd3287, %rd35999;
	addc.cc.u64 %rd3288, %rd3288, %rd36000;
	addc.u64 %rd31, %rd31, %rd36001;
	
	// end inline asm
	st.global.u64 	[%rd2], %rd3284;
	st.global.u64 	[%rd36011], %rd3285;
	st.global.u64 	[%rd36012], %rd3286;
	st.global.u64 	[%rd36013], %rd3287;
	st.global.u64 	[%rd36014], %rd3288;
	st.global.u64 	[%rd36015], %rd31;
	ld.global.u64 	%rd3302, [%rd2];
	ld.global.u64 	%rd3303, [%rd36011];
	ld.global.u64 	%rd3304, [%rd36012];
	ld.global.u64 	%rd3305, [%rd36013];
	ld.global.u64 	%rd3306, [%rd36014];
	// begin inline asm
	add.cc.u64 %rd3302, %rd3302, %rd35996;
	addc.cc.u64 %rd3303, %rd3303, %rd35997;
	addc.cc.u64 %rd3304, %rd3304, %rd35998;
	addc.cc.u64 %rd3305, %rd3305, %rd35999;
	addc.cc.u64 %rd3306, %rd3306, %rd36000;
	addc.u64 %rd31, %rd31, %rd36001;
	
	// end inline asm
	st.global.u64 	[%rd2], %rd3302;
	st.global.u64 	[%rd36011], %rd3303;
	st.global.u64 	[%rd36012], %rd3304;
	st.global.u64 	[%rd36013], %rd3305;
	st.global.u64 	[%rd36014], %rd3306;
	st.global.u64 	[%rd36015], %rd31;
	ld.global.u64 	%rd3320, [%rd2];
	ld.global.u64 	%rd3321, [%rd36011];
	ld.global.u64 	%rd3322, [%rd36012];
	ld.global.u64 	%rd3323, [%rd36013];
	ld.global.u64 	%rd3324, [%rd36014];
	// begin inline asm
	add.cc.u64 %rd3320, %rd3320, %rd35996;
	addc.cc.u64 %rd3321, %rd3321, %rd35997;
	addc.cc.u64 %rd3322, %rd3322, %rd35998;
	addc.cc.u64 %rd3323, %rd3323, %rd35999;
	addc.cc.u64 %rd3324, %rd3324, %rd36000;
	addc.u64 %rd31, %rd31, %rd36001;
	
	// end inline asm
	st.global.u64 	[%rd2], %rd3320;
	st.global.u64 	[%rd36011], %rd3321;
	st.global.u64 	[%rd36012], %rd3322;
	st.global.u64 	[%rd36013], %rd3323;
	st.global.u64 	[%rd36014], %rd3324;
	st.global.u64 	[%rd36015], %rd31;
	ld.global.u64 	%rd3338, [%rd2];
	ld.global.u64 	%rd3339, [%rd36011];
	ld.global.u64 	%rd3340, [%rd36012];
	ld.global.u64 	%rd3341, [%rd36013];
	ld.global.u64 	%rd3342, [%rd36014];
	// begin inline asm
	add.cc.u64 %rd3338, %rd3338, %rd35996;
	addc.cc.u64 %rd3339, %rd3339, %rd35997;
	addc.cc.u64 %rd3340, %rd3340, %rd35998;
	addc.cc.u64 %rd3341, %rd3341, %rd35999;
	addc.cc.u64 %rd3342, %rd3342, %rd36000;
	addc.u64 %rd31, %rd31, %rd36001;
	
	// end inline asm
	st.global.u64 	[%rd2], %rd3338;
	st.global.u64 	[%rd36011], %rd3339;
	st.global.u64 	[%rd36012], %rd3340;
	st.global.u64 	[%rd36013], %rd3341;
	st.global.u64 	[%rd36014], %rd3342;
	st.global.u64 	[%rd36015], %rd31;
	ld.global.u64 	%rd3356, [%rd2];
	ld.global.u64 	%rd3357, [%rd36011];
	ld.global.u64 	%rd3358, [%rd36012];
	ld.global.u64 	%rd3359, [%rd36013];
	ld.global.u64 	%rd3360, [%rd36014];
	// begin inline asm
	add.cc.u64 %rd3356, %rd3356, %rd35996;
	addc.cc.u64 %rd3357, %rd3357, %rd35997;
	addc.cc.u64 %rd3358, %rd3358, %rd35998;
	addc.cc.u64 %rd3359, %rd3359, %rd35999;
	addc.cc.u64 %rd3360, %rd3360, %rd36000;
	addc.u64 %rd31, %rd31, %rd36001;
	
	// end inline asm
	st.global.u64 	[%rd2], %rd3356;
	st.global.u64 	[%rd36011], %rd3357;
	st.global.u64 	[%rd36012], %rd3358;
	st.global.u64 	[%rd36013], %rd3359;
	st.global.u64 	[%rd36014], %rd3360;
	st.global.u64 	[%rd36015], %rd31;
	ld.global.u64 	%rd3374, [%rd2];
	ld.global.u64 	%rd3375, [%rd36011];
	ld.global.u64 	%rd3376, [%rd36012];
	ld.global.u64 	%rd3377, [%rd36013];
	ld.global.u64 	%rd3378, [%rd36014];
	// begin inline asm
	add.cc.u64 %rd3374, %rd3374, %rd35996;
	addc.cc.u64 %rd3375, %rd3375, %rd35997;
	addc.cc.u64 %rd3376, %rd3376, %rd35998;
	addc.cc.u64 %rd3377, %rd3377, %rd35999;
	addc.cc.u64 %rd3378, %rd3378, %rd36000;
	addc.u64 %rd31, %rd31, %rd36001;
	
	// end inline asm
	st.global.u64 	[%rd2], %rd3374;
	st.global.u64 	[%rd36011], %rd3375;
	st.global.u64 	[%rd36012], %rd3376;
	st.global.u64 	[%rd36013], %rd3377;
	st.global.u64 	[%rd36014], %rd3378;
	st.global.u64 	[%rd36015], %rd31;
	ld.global.u64 	%rd3392, [%rd2];
	ld.global.u64 	%rd3393, [%rd36011];
	ld.global.u64 	%rd3394, [%rd36012];
	ld.global.u64 	%rd3395, [%rd36013];
	ld.global.u64 	%rd3396, [%rd36014];
	// begin inline asm
	add.cc.u64 %rd3392, %rd3392, %rd35996;
	addc.cc.u64 %rd3393, %rd3393, %rd35997;
	addc.cc.u64 %rd3394, %rd3394, %rd35998;
	addc.cc.u64 %rd3395, %rd3395, %rd35999;
	addc.cc.u64 %rd3396, %rd3396, %rd36000;
	addc.u64 %rd31, %rd31, %rd36001;
	
	// end inline asm
	st.global.u64 	[%rd2], %rd3392;
	st.global.u64 	[%rd36011], %rd3393;
	st.global.u64 	[%rd36012], %rd3394;
	st.global.u64 	[%rd36013], %rd3395;
	st.global.u64 	[%rd36014], %rd3396;
	st.global.u64 	[%rd36015], %rd31;
	ld.global.u64 	%rd3410, [%rd2];
	ld.global.u64 	%rd3411, [%rd36011];
	ld.global.u64 	%rd3412, [%rd36012];
	ld.global.u64 	%rd3413, [%rd36013];
	ld.global.u64 	%rd3414, [%rd36014];
	// begin inline asm
	add.cc.u64 %rd3410, %rd3410, %rd35996;
	addc.cc.u64 %rd3411, %rd3411, %rd35997;
	addc.cc.u64 %rd3412, %rd3412, %rd35998;
	addc.cc.u64 %rd3413, %rd3413, %rd35999;
	addc.cc.u64 %rd3414, %rd3414, %rd36000;
	addc.u64 %rd31, %rd31, %rd36001;
	
	// end inline asm
	st.global.u64 	[%rd2], %rd3410;
	st.global.u64 	[%rd36011], %rd3411;
	st.global.u64 	[%rd36012], %rd3412;
	st.global.u64 	[%rd36013], %rd3413;
	st.global.u64 	[%rd36014], %rd3414;
	st.global.u64 	[%rd36015], %rd31;
	ld.global.u64 	%rd3428, [%rd2];
	ld.global.u64 	%rd3429, [%rd36011];
	ld.global.u64 	%rd3430, [%rd36012];
	ld.global.u64 	%rd3431, [%rd36013];
	ld.global.u64 	%rd3432, [%rd36014];
	// begin inline asm
	add.cc.u64 %rd3428, %rd3428, %rd35996;
	addc.cc.u64 %rd3429, %rd3429, %rd35997;
	addc.cc.u64 %rd3430, %rd3430, %rd35998;
	addc.cc.u64 %rd3431, %rd3431, %rd35999;
	addc.cc.u64 %rd3432, %rd3432, %rd36000;
	addc.u64 %rd31, %rd31, %rd36001;
	
	// end inline asm
	st.global.u64 	[%rd2], %rd3428;
	st.global.u64 	[%rd36011], %rd3429;
	st.global.u64 	[%rd36012], %rd3430;
	st.global.u64 	[%rd36013], %rd3431;
	st.global.u64 	[%rd36014], %rd3432;
	st.global.u64 	[%rd36015], %rd31;
	ld.global.u64 	%rd3446, [%rd2];
	ld.global.u64 	%rd3447, [%rd36011];
	ld.global.u64 	%rd3448, [%rd36012];
	ld.global.u64 	%rd3449, [%rd36013];
	ld.global.u64 	%rd3450, [%rd36014];
	// begin inline asm
	add.cc.u64 %rd3446, %rd3446, %rd35996;
	addc.cc.u64 %rd3447, %rd3447, %rd35997;
	addc.cc.u64 %rd3448, %rd3448, %rd35998;
	addc.cc.u64 %rd3449, %rd3449, %rd35999;
	addc.cc.u64 %rd3450, %rd3450, %rd36000;
	addc.u64 %rd31, %rd31, %rd36001;
	
	// end inline asm
	st.global.u64 	[%rd2], %rd3446;
	st.global.u64 	[%rd36011], %rd3447;
	st.global.u64 	[%rd36012], %rd3448;
	st.global.u64 	[%rd36013], %rd3449;
	st.global.u64 	[%rd36014], %rd3450;
	st.global.u64 	[%rd36015], %rd31;
	ld.global.u64 	%rd3464, [%rd2];
	ld.global.u64 	%rd3465, [%rd36011];
	ld.global.u64 	%rd3466, [%rd36012];
	ld.global.u64 	%rd3467, [%rd36013];
	ld.global.u64 	%rd3468, [%rd36014];
	// begin inline asm
	add.cc.u64 %rd3464, %rd3464, %rd35996;
	addc.cc.u64 %rd3465, %rd3465, %rd35997;
	addc.cc.u64 %rd3466, %rd3466, %rd35998;
	addc.cc.u64 %rd3467, %rd3467, %rd35999;
	addc.cc.u64 %rd3468, %rd3468, %rd36000;
	addc.u64 %rd31, %rd31, %rd36001;
	
	// end inline asm
	st.global.u64 	[%rd2], %rd3464;
	st.global.u64 	[%rd36011], %rd3465;
	st.global.u64 	[%rd36012], %rd3466;
	st.global.u64 	[%rd36013], %rd3467;
	st.global.u64 	[%rd36014], %rd3468;
	st.global.u64 	[%rd36015], %rd31;
	ld.global.u64 	%rd3482, [%rd2];
	ld.global.u64 	%rd3483, [%rd36011];
	ld.global.u64 	%rd3484, [%rd36012];
	ld.global.u64 	%rd3485, [%rd36013];
	ld.global.u64 	%rd3486, [%rd36014];
	// begin inline asm
	add.cc.u64 %rd3482, %rd3482, %rd35996;
	addc.cc.u64 %rd3483, %rd3483, %rd35997;
	addc.cc.u64 %rd3484, %rd3484, %rd35998;
	addc.cc.u64 %rd3485, %rd3485, %rd35999;
	addc.cc.u64 %rd3486, %rd3486, %rd36000;
	addc.u64 %rd31, %rd31, %rd36001;
	
	// end inline asm
	st.global.u64 	[%rd2], %rd3482;
	st.global.u64 	[%rd36011], %rd3483;
	st.global.u64 	[%rd36012], %rd3484;
	st.global.u64 	[%rd36013], %rd3485;
	st.global.u64 	[%rd36014], %rd3486;
	st.global.u64 	[%rd36015], %rd31;
	ld.global.u64 	%rd3500, [%rd2];
	ld.global.u64 	%rd3501, [%rd36011];
	ld.global.u64 	%rd3502, [%rd36012];
	ld.global.u64 	%rd3503, [%rd36013];
	ld.global.u64 	%rd3504, [%rd36014];
	// begin inline asm
	add.cc.u64 %rd3500, %rd3500, %rd35996;
	addc.cc.u64 %rd3501, %rd3501, %rd35997;
	addc.cc.u64 %rd3502, %rd3502, %rd35998;
	addc.cc.u64 %rd3503, %rd3503, %rd35999;
	addc.cc.u64 %rd3504, %rd3504, %rd36000;
	addc.u64 %rd31, %rd31, %rd36001;
	
	// end inline asm
	st.global.u64 	[%rd2], %rd3500;
	st.global.u64 	[%rd36011], %rd3501;
	st.global.u64 	[%rd36012], %rd3502;
	st.global.u64 	[%rd36013], %rd3503;
	st.global.u64 	[%rd36014], %rd3504;
	st.global.u64 	[%rd36015], %rd31;
	ld.global.u64 	%rd3518, [%rd2];
	ld.global.u64 	%rd3519, [%rd36011];
	ld.global.u64 	%rd3520, [%rd36012];
	ld.global.u64 	%rd3521, [%rd36013];
	ld.global.u64 	%rd3522, [%rd36014];
	// begin inline asm
	add.cc.u64 %rd3518, %rd3518, %rd35996;
	addc.cc.u64 %rd3519, %rd3519, %rd35997;
	addc.cc.u64 %rd3520, %rd3520, %rd35998;
	addc.cc.u64 %rd3521, %rd3521, %rd35999;
	addc.cc.u64 %rd3522, %rd3522, %rd36000;
	addc.u64 %rd31, %rd31, %rd36001;
	
	// end inline asm
	st.global.u64 	[%rd2], %rd3518;
	st.global.u64 	[%rd36011], %rd3519;
	st.global.u64 	[%rd36012], %rd3520;
	st.global.u64 	[%rd36013], %rd3521;
	st.global.u64 	[%rd36014], %rd3522;
	st.global.u64 	[%rd36015], %rd31;
	ld.global.u64 	%rd3536, [%rd2];
	ld.global.u64 	%rd3537, [%rd36011];
	ld.global.u64 	%rd3538, [%rd36012];
	ld.global.u64 	%rd3539, [%rd36013];
	ld.global.u64 	%rd3540, [%rd36014];
	// begin inline asm
	add.cc.u64 %rd3536, %rd3536, %rd35996;
	addc.cc.u64 %rd3537, %rd3537, %rd35997;
	addc.cc.u64 %rd3538, %rd3538, %rd35998;
	addc.cc.u64 %rd3539, %rd3539, %rd35999;
	addc.cc.u64 %rd3540, %rd3540, %rd36000;
	addc.u64 %rd31, %rd31, %rd36001;
	
	// end inline asm
	st.global.u64 	[%rd2], %rd3536;
	st.global.u64 	[%rd36011], %rd3537;
	st.global.u64 	[%rd36012], %rd3538;
	st.global.u64 	[%rd36013], %rd3539;
	st.global.u64 	[%rd36014], %rd3540;
	st.global.u64 	[%rd36015], %rd31;
	ld.global.u64 	%rd3554, [%rd2];
	ld.global.u64 	%rd3555, [%rd36011];
	ld.global.u64 	%rd3556, [%rd36012];
	ld.global.u64 	%rd3557, [%rd36013];
	ld.global.u64 	%rd3558, [%rd36014];
	// begin inline asm
	add.cc.u64 %rd3554, %rd3554, %rd35996;
	addc.cc.u64 %rd3555, %rd3555, %rd35997;
	addc.cc.u64 %rd3556, %rd3556, %rd35998;
	addc.cc.u64 %rd3557, %rd3557, %rd35999;
	addc.cc.u64 %rd3558, %rd3558, %rd36000;
	addc.u64 %rd31, %rd31, %rd36001;
	
	// end inline asm
	st.global.u64 	[%rd2], %rd3554;
	st.global.u64 	[%rd36011], %rd3555;
	st.global.u64 	[%rd36012], %rd3556;
	st.global.u64 	[%rd36013], %rd3557;
	st.global.u64 	[%rd36014], %rd3558;
	st.global.u64 	[%rd36015], %rd31;
	ld.global.u64 	%rd3572, [%rd2];
	ld.global.u64 	%rd3573, [%rd36011];
	ld.global.u64 	%rd3574, [%rd36012];
	ld.global.u64 	%rd3575, [%rd36013];
	ld.global.u64 	%rd3576, [%rd36014];
	// begin inline asm
	add.cc.u64 %rd3572, %rd3572, %rd35996;
	addc.cc.u64 %rd3573, %rd3573, %rd35997;
	addc.cc.u64 %rd3574, %rd3574, %rd35998;
	addc.cc.u64 %rd3575, %rd3575, %rd35999;
	addc.cc.u64 %rd3576, %rd3576, %rd36000;
	addc.u64 %rd31, %rd31, %rd36001;
	
	// end inline asm
	st.global.u64 	[%rd2], %rd3572;
	st.global.u64 	[%rd36011], %rd3573;
	st.global.u64 	[%rd36012], %rd3574;
	st.global.u64 	[%rd36013], %rd3575;
	st.global.u64 	[%rd36014], %rd3576;
	st.global.u64 	[%rd36015], %rd31;
	ld.global.u64 	%rd3590, [%rd2];
	ld.global.u64 	%rd3591, [%rd36011];
	ld.global.u64 	%rd3592, [%rd36012];
	ld.global.u64 	%rd3593, [%rd36013];
	ld.global.u64 	%rd3594, [%rd36014];
	// begin inline asm
	add.cc.u64 %rd3590, %rd3590, %rd35996;
	addc.cc.u64 %rd3591, %rd3591, %rd35997;
	addc.cc.u64 %rd3592, %rd3592, %rd35998;
	addc.cc.u64 %rd3593, %rd3593, %rd35999;
	addc.cc.u64 %rd3594, %rd3594, %rd36000;
	addc.u64 %rd31, %rd31, %rd36001;
	
	// end inline asm
	st.global.u64 	[%rd2], %rd3590;
	st.global.u64 	[%rd36011], %rd3591;
	st.global.u64 	[%rd36012], %rd3592;
	st.global.u64 	[%rd36013], %rd3593;
	st.global.u64 	[%rd36014], %rd3594;
	st.global.u64 	[%rd36015], %rd31;
	ld.global.u64 	%rd3608, [%rd2];
	ld.global.u64 	%rd3609, [%rd36011];
	ld.global.u64 	%rd3610, [%rd36012];
	ld.global.u64 	%rd3611, [%rd36013];
	ld.global.u64 	%rd3612, [%rd36014];
	// begin inline asm
	add.cc.u64 %rd3608, %rd3608, %rd35996;
	addc.cc.u64 %rd3609, %rd3609, %rd35997;
	addc.cc.u64 %rd3610, %rd3610, %rd35998;
	addc.cc.u64 %rd3611, %rd3611, %rd35999;
	addc.cc.u64 %rd3612, %rd3612, %rd36000;
	addc.u64 %rd31, %rd31, %rd36001;
	
	// end inline asm
	st.global.u64 	[%rd2], %rd3608;
	st.global.u64 	[%rd36011], %rd3609;
	st.global.u64 	[%rd36012], %rd3610;
	st.global.u64 	[%rd36013], %rd3611;
	st.global.u64 	[%rd36014], %rd3612;
	st.global.u64 	[%rd36015], %rd31;
	ld.global.u64 	%rd3626, [%rd2];
	ld.global.u64 	%rd3627, [%rd36011];
	ld.global.u64 	%rd3628, [%rd36012];
	ld.global.u64 	%rd3629, [%rd36013];
	ld.global.u64 	%rd3630, [%rd36014];
	// begin inline asm
	add.cc.u64 %rd3626, %rd3626, %rd35996;
	addc.cc.u64 %rd3627, %rd3627, %rd35997;
	addc.cc.u64 %rd3628, %rd3628, %rd35998;
	addc.cc.u64 %rd3629, %rd3629, %rd35999;
	addc.cc.u64 %rd3630, %rd3630, %rd36000;
	addc.u64 %rd31, %rd31, %rd36001;
	
	// end inline asm
	st.global.u64 	[%rd2], %rd3626;
	st.global.u64 	[%rd36011], %rd3627;
	st.global.u64 	[%rd36012], %rd3628;
	st.global.u64 	[%rd36013], %rd3629;
	st.global.u64 	[%rd36014], %rd3630;
	st.global.u64 	[%rd36015], %rd31;
	ld.global.u64 	%rd3644, [%rd2];
	ld.global.u64 	%rd3645, [%rd36011];
	ld.global.u64 	%rd3646, [%rd36012];
	ld.global.u64 	%rd3647, [%rd36013];
	ld.global.u64 	%rd3648, [%rd36014];
	// begin inline asm
	add.cc.u64 %rd3644, %rd3644, %rd35996;
	addc.cc.u64 %rd3645, %rd3645, %rd35997;
	addc.cc.u64 %rd3646, %rd3646, %rd35998;
	addc.cc.u64 %rd3647, %rd3647, %rd35999;
	addc.cc.u64 %rd3648, %rd3648, %rd36000;
	addc.u64 %rd31, %rd31, %rd36001;
	
	// end inline asm
	st.global.u64 	[%rd2], %rd3644;
	st.global.u64 	[%rd36011], %rd3645;
	st.global.u64 	[%rd36012], %rd3646;
	st.global.u64 	[%rd36013], %rd3647;
	st.global.u64 	[%rd36014], %rd3648;
	st.global.u64 	[%rd36015], %rd31;
	ld.global.u64 	%rd3662, [%rd2];
	ld.global.u64 	%rd3663, [%rd36011];
	ld.global.u64 	%rd3664, [%rd36012];
	ld.global.u64 	%rd3665, [%rd36013];
	ld.global.u64 	%rd3666, [%rd36014];
	// begin inline asm
	add.cc.u64 %rd3662, %rd3662, %rd35996;
	addc.cc.u64 %rd3663, %rd3663, %rd35997;
	addc.cc.u64 %rd3664, %rd3664, %rd35998;
	addc.cc.u64 %rd3665, %rd3665, %rd35999;
	addc.cc.u64 %rd3666, %rd3666, %rd36000;
	addc.u64 %rd31, %rd31, %rd36001;
	
	// end inline asm
	st.global.u64 	[%rd2], %rd3662;
	st.global.u64 	[%rd36011], %rd3663;
	st.global.u64 	[%rd36012], %rd3664;
	st.global.u64 	[%rd36013], %rd3665;
	st.global.u64 	[%rd36014], %rd3666;
	st.global.u64 	[%rd36015], %rd31;
	ld.global.u64 	%rd3680, [%rd2];
	ld.global.u64 	%rd3681, [%rd36011];
	ld.global.u64 	%rd3682, [%rd36012];
	ld.global.u64 	%rd3683, [%rd36013];
	ld.global.u64 	%rd3684, [%rd36014];
	// begin inline asm
	add.cc.u64 %rd3680, %rd3680, %rd35996;
	addc.cc.u64 %rd3681, %rd3681, %rd35997;
	addc.cc.u64 %rd3682, %rd3682, %rd35998;
	addc.cc.u64 %rd3683, %rd3683, %rd35999;
	addc.cc.u64 %rd3684, %rd3684, %rd36000;
	addc.u64 %rd31, %rd31, %rd36001;
	
	// end inline asm
	st.global.u64 	[%rd2], %rd3680;
	st.global.u64 	[%rd36011], %rd3681;
	st.global.u64 	[%rd36012], %rd3682;
	st.global.u64 	[%rd36013], %rd3683;
	st.global.u64 	[%rd36014], %rd3684;
	st.global.u64 	[%rd36015], %rd31;
	ld.global.u64 	%rd3698, [%rd2];
	ld.global.u64 	%rd3699, [%rd36011];
	ld.global.u64 	%rd3700, [%rd36012];
	ld.global.u64 	%rd3701, [%rd36013];
	ld.global.u64 	%rd3702, [%rd36014];
	// begin inline asm
	add.cc.u64 %rd3698, %rd3698, %rd35996;
	addc.cc.u64 %rd3699, %rd3699, %rd35997;
	addc.cc.u64 %rd3700, %rd3700, %rd35998;
	addc.cc.u64 %rd3701, %rd3701, %rd35999;
	addc.cc.u64 %rd3702, %rd3702, %rd36000;
	addc.u64 %rd31, %rd31, %rd36001;
	
	// end inline asm
	st.global.u64 	[%rd2], %rd3698;
	st.global.u64 	[%rd36011], %rd3699;
	st.global.u64 	[%rd36012], %rd3700;
	st.global.u64 	[%rd36013], %rd3701;
	st.global.u64 	[%rd36014], %rd3702;
	st.global.u64 	[%rd36015], %rd31;
	ld.global.u64 	%rd3716, [%rd2];
	ld.global.u64 	%rd3717, [%rd36011];
	ld.global.u64 	%rd3718, [%rd36012];
	ld.global.u64 	%rd3719, [%rd36013];
	ld.global.u64 	%rd3720, [%rd36014];
	// begin inline asm
	add.cc.u64 %rd3716, %rd3716, %rd35996;
	addc.cc.u64 %rd3717, %rd3717, %rd35997;
	addc.cc.u64 %rd3718, %rd3718, %rd35998;
	addc.cc.u64 %rd3719, %rd3719, %rd35999;
	addc.cc.u64 %rd3720, %rd3720, %rd36000;
	addc.u64 %rd31, %rd31, %rd36001;
	
	// end inline asm
	st.global.u64 	[%rd2], %rd3716;
	st.global.u64 	[%rd36011], %rd3717;
	st.global.u64 	[%rd36012], %rd3718;
	st.global.u64 	[%rd36013], %rd3719;
	st.global.u64 	[%rd36014], %rd3720;
	st.global.u64 	[%rd36015], %rd31;
	ld.global.u64 	%rd3734, [%rd2];
	ld.global.u64 	%rd3735, [%rd36011];
	ld.global.u64 	%rd3736, [%rd36012];
	ld.global.u64 	%rd3737, [%rd36013];
	ld.global.u64 	%rd3738, [%rd36014];
	// begin inline asm
	add.cc.u64 %rd3734, %rd3734, %rd35996;
	addc.cc.u64 %rd3735, %rd3735, %rd35997;
	addc.cc.u64 %rd3736, %rd3736, %rd35998;
	addc.cc.u64 %rd3737, %rd3737, %rd35999;
	addc.cc.u64 %rd3738, %rd3738, %rd36000;
	addc.u64 %rd31, %rd31, %rd36001;
	
	// end inline asm
	st.global.u64 	[%rd2], %rd3734;
	st.global.u64 	[%rd36011], %rd3735;
	st.global.u64 	[%rd36012], %rd3736;
	st.global.u64 	[%rd36013], %rd3737;
	st.global.u64 	[%rd36014], %rd3738;
	st.global.u64 	[%rd36015], %rd31;
	ld.global.u64 	%rd3752, [%rd2];
	ld.global.u64 	%rd3753, [%rd36011];
	ld.global.u64 	%rd3754, [%rd36012];
	ld.global.u64 	%rd3755, [%rd36013];
	ld.global.u64 	%rd3756, [%rd36014];
	// begin inline asm
	add.cc.u64 %rd3752, %rd3752, %rd35996;
	addc.cc.u64 %rd3753, %rd3753, %rd35997;
	addc.cc.u64 %rd3754, %rd3754, %rd35998;
	addc.cc.u64 %rd3755, %rd3755, %rd35999;
	addc.cc.u64 %rd3756, %rd3756, %rd36000;
	addc.u64 %rd31, %rd31, %rd36001;
	
	// end inline asm
	st.global.u64 	[%rd2], %rd3752;
	st.global.u64 	[%rd36011], %rd3753;
	st.global.u64 	[%rd36012], %rd3754;
	st.global.u64 	[%rd36013], %rd3755;
	st.global.u64 	[%rd36014], %rd3756;
	st.global.u64 	[%rd36015], %rd31;
	ld.global.u64 	%rd3770, [%rd2];
	ld.global.u64 	%rd3771, [%rd36011];
	ld.global.u64 	%rd3772, [%rd36012];
	ld.global.u64 	%rd3773, [%rd36013];
	ld.global.u64 	%rd3774, [%rd36014];
	// begin inline asm
	add.cc.u64 %rd3770, %rd3770, %rd35996;
	addc.cc.u64 %rd3771, %rd3771, %rd35997;
	addc.cc.u64 %rd3772, %rd3772, %rd35998;
	addc.cc.u64 %rd3773, %rd3773, %rd35999;
	addc.cc.u64 %rd3774, %rd3774, %rd36000;
	addc.u64 %rd31, %rd31, %rd36001;
	
	// end inline asm
	st.global.u64 	[%rd2], %rd3770;
	st.global.u64 	[%rd36011], %rd3771;
	st.global.u64 	[%rd36012], %rd3772;
	st.global.u64 	[%rd36013], %rd3773;
	st.global.u64 	[%rd36014], %rd3774;
	st.global.u64 	[%rd36015], %rd31;
	ld.global.u64 	%rd3788, [%rd2];
	ld.global.u64 	%rd3789, [%rd36011];
	ld.global.u64 	%rd3790, [%rd36012];
	ld.global.u64 	%rd3791, [%rd36013];
	ld.global.u64 	%rd3792, [%rd36014];
	// begin inline asm
	add.cc.u64 %rd3788, %rd3788, %rd35996;
	addc.cc.u64 %rd3789, %rd3789, %rd35997;
	addc.cc.u64 %rd3790, %rd3790, %rd35998;
	addc.cc.u64 %rd3791, %rd3791, %rd35999;
	addc.cc.u64 %rd3792, %rd3792, %rd36000;
	addc.u64 %rd31, %rd31, %rd36001;
	
	// end inline asm
	st.global.u64 	[%rd2], %rd3788;
	st.global.u64 	[%rd36011], %rd3789;
	st.global.u64 	[%rd36012], %rd3790;
	st.global.u64 	[%rd36013], %rd3791;
	st.global.u64 	[%rd36014], %rd3792;
	st.global.u64 	[%rd36015], %rd31;
	ld.global.u64 	%rd3806, [%rd2];
	ld.global.u64 	%rd3807, [%rd36011];
	ld.global.u64 	%rd3808, [%rd36012];
	ld.global.u64 	%rd3809, [%rd36013];
	ld.global.u64 	%rd3810, [%rd36014];
	// begin inline asm
	add.cc.u64 %rd3806, %rd3806, %rd35996;
	addc.cc.u64 %rd3807, %rd3807, %rd35997;
	addc.cc.u64 %rd3808, %rd3808, %rd35998;
	addc.cc.u64 %rd3809, %rd3809, %rd35999;
	addc.cc.u64 %rd3810, %rd3810, %rd36000;
	addc.u64 %rd31, %rd31, %rd36001;
	
	// end inline asm
	st.global.u64 	[%rd2], %rd3806;
	st.global.u64 	[%rd36011], %rd3807;
	st.global.u64 	[%rd36012], %rd3808;
	st.global.u64 	[%rd36013], %rd3809;
	st.global.u64 	[%rd36014], %rd3810;
	st.global.u64 	[%rd36015], %rd31;
	ld.global.u64 	%rd3824, [%rd2];
	ld.global.u64 	%rd3825, [%rd36011];
	ld.global.u64 	%rd3826, [%rd36012];
	ld.global.u64 	%rd3827, [%rd36013];
	ld.global.u64 	%rd3828, [%rd36014];
	// begin inline asm
	add.cc.u64 %rd3824, %rd3824, %rd35996;
	addc.cc.u64 %rd3825, %rd3825, %rd35997;
	addc.cc.u64 %rd3826, %rd3826, %rd35998;
	addc.cc.u64 %rd3827, %rd3827, %rd35999;
	addc.cc.u64 %rd3828, %rd3828, %rd36000;
	addc.u64 %rd31, %rd31, %rd36001;
	
	// end inline asm
	st.global.u64 	[%rd2], %rd3824;
	st.global.u64 	[%rd36011], %rd3825;
	st.global.u64 	[%rd36012], %rd3826;
	st.global.u64 	[%rd36013], %rd3827;
	st.global.u64 	[%rd36014], %rd3828;
	st.global.u64 	[%rd36015], %rd31;
	ld.global.u64 	%rd3842, [%rd2];
	ld.global.u64 	%rd3843, [%rd36011];
	ld.global.u64 	%rd3844, [%rd36012];
	ld.global.u64 	%rd3845, [%rd36013];
	ld.global.u64 	%rd3846, [%rd36014];
	// begin inline asm
	add.cc.u64 %rd3842, %rd3842, %rd35996;
	addc.cc.u64 %rd3843, %rd3843, %rd35997;
	addc.cc.u64 %rd3844, %rd3844, %rd35998;
	addc.cc.u64 %rd3845, %rd3845, %rd35999;
	addc.cc.u64 %rd3846, %rd3846, %rd36000;
	addc.u64 %rd31, %rd31, %rd36001;
	
	// end inline asm
	st.global.u64 	[%rd2], %rd3842;
	st.global.u64 	[%rd36011], %rd3843;
	st.global.u64 	[%rd36012], %rd3844;
	st.global.u64 	[%rd36013], %rd3845;
	st.global.u64 	[%rd36014], %rd3846;
	st.global.u64 	[%rd36015], %rd31;
	ld.global.u64 	%rd3860, [%rd2];
	ld.global.u64 	%rd3861, [%rd36011];
	ld.global.u64 	%rd3862, [%rd36012];
	ld.global.u64 	%rd3863, [%rd36013];
	ld.global.u64 	%rd3864, [%rd36014];
	// begin inline asm
	add.cc.u64 %rd3860, %rd3860, %rd35996;
	addc.cc.u64 %rd3861, %rd3861, %rd35997;
	addc.cc.u64 %rd3862, %rd3862, %rd35998;
	addc.cc.u64 %rd3863, %rd3863, %rd35999;
	addc.cc.u64 %rd3864, %rd3864, %rd36000;
	addc.u64 %rd31, %rd31, %rd36001;
	
	// end inline asm
	st.global.u64 	[%rd2], %rd3860;
	st.global.u64 	[%rd36011], %rd3861;
	st.global.u64 	[%rd36012], %rd3862;
	st.global.u64 	[%rd36013], %rd3863;
	st.global.u64 	[%rd36014], %rd3864;
	st.global.u64 	[%rd36015], %rd31;
	ld.global.u64 	%rd3878, [%rd2];
	ld.global.u64 	%rd3879, [%rd36011];
	ld.global.u64 	%rd3880, [%rd36012];
	ld.global.u64 	%rd3881, [%rd36013];
	ld.global.u64 	%rd3882, [%rd36014];
	// begin inline asm
	add.cc.u64 %rd3878, %rd3878, %rd35996;
	addc.cc.u64 %rd3879, %rd3879, %rd35997;
	addc.cc.u64 %rd3880, %rd3880, %rd35998;
	addc.cc.u64 %rd3881, %rd3881, %rd35999;
	addc.cc.u64 %rd3882, %rd3882, %rd36000;
	addc.u64 %rd31, %rd31, %rd36001;
	
	// end inline asm
	st.global.u64 	[%rd2], %rd3878;
	st.global.u64 	[%rd36011], %rd3879;
	st.global.u64 	[%rd36012], %rd3880;
	st.global.u64 	[%rd36013], %rd3881;
	st.global.u64 	[%rd36014], %rd3882;
	st.global.u64 	[%rd36015], %rd31;
	ld.global.u64 	%rd3896, [%rd2];
	ld.global.u64 	%rd3897, [%rd36011];
	ld.global.u64 	%rd3898, [%rd36012];
	ld.global.u64 	%rd3899, [%rd36013];
	ld.global.u64 	%rd3900, [%rd36014];
	// begin inline asm
	add.cc.u64 %rd3896, %rd3896, %rd35996;
	addc.cc.u64 %rd3897, %rd3897, %rd35997;
	addc.cc.u64 %rd3898, %rd3898, %rd35998;
	addc.cc.u64 %rd3899, %rd3899, %rd35999;
	addc.cc.u64 %rd3900, %rd3900, %rd36000;
	addc.u64 %rd31, %rd31, %rd36001;
	
	// end inline asm
	st.global.u64 	[%rd2], %rd3896;
	st.global.u64 	[%rd36011], %rd3897;
	st.global.u64 	[%rd36012], %rd3898;
	st.global.u64 	[%rd36013], %rd3899;
	st.global.u64 	[%rd36014], %rd3900;
	st.global.u64 	[%rd36015], %rd31;
	ld.global.u64 	%rd3914, [%rd2];
	ld.global.u64 	%rd3915, [%rd36011];
	ld.global.u64 	%rd3916, [%rd36012];
	ld.global.u64 	%rd3917, [%rd36013];
	ld.global.u64 	%rd3918, [%rd36014];
	// begin inline asm
	add.cc.u64 %rd3914, %rd3914, %rd35996;
	addc.cc.u64 %rd3915, %rd3915, %rd35997;
	addc.cc.u64 %rd3916, %rd3916, %rd35998;
	addc.cc.u64 %rd3917, %rd3917, %rd35999;
	addc.cc.u64 %rd3918, %rd3918, %rd36000;
	addc.u64 %rd31, %rd31, %rd36001;
	
	// end inline asm
	st.global.u64 	[%rd2], %rd3914;
	st.global.u64 	[%rd36011], %rd3915;
	st.global.u64 	[%rd36012], %rd3916;
	st.global.u64 	[%rd36013], %rd3917;
	st.global.u64 	[%rd36014], %rd3918;
	st.global.u64 	[%rd36015], %rd31;
	ld.global.u64 	%rd3932, [%rd2];
	ld.global.u64 	%rd3933, [%rd36011];
	ld.global.u64 	%rd3934, [%rd36012];
	ld.global.u64 	%rd3935, [%rd36013];
	ld.global.u64 	%rd3936, [%rd36014];
	// begin inline asm
	add.cc.u64 %rd3932, %rd3932, %rd35996;
	addc.cc.u64 %rd3933, %rd3933, %rd35997;
	addc.cc.u64 %rd3934, %rd3934, %rd35998;
	addc.cc.u64 %rd3935, %rd3935, %rd35999;
	addc.cc.u64 %rd3936, %rd3936, %rd36000;
	addc.u64 %rd31, %rd31, %rd36001;
	
	// end inline asm
	st.global.u64 	[%rd2], %rd3932;
	st.global.u64 	[%rd36011], %rd3933;
	st.global.u64 	[%rd36012], %rd3934;
	st.global.u64 	[%rd36013], %rd3935;
	st.global.u64 	[%rd36014], %rd3936;
	st.global.u64 	[%rd36015], %rd31;
	ld.global.u64 	%rd3950, [%rd2];
	ld.global.u64 	%rd3951, [%rd36011];
	ld.global.u64 	%rd3952, [%rd36012];
	ld.global.u64 	%rd3953, [%rd36013];
	ld.global.u64 	%rd3954, [%rd36014];
	// begin inline asm
	add.cc.u64 %rd3950, %rd3950, %rd35996;
	addc.cc.u64 %rd3951, %rd3951, %rd35997;
	addc.cc.u64 %rd3952, %rd3952, %rd35998;
	addc.cc.u64 %rd3953, %rd3953, %rd35999;
	addc.cc.u64 %rd3954, %rd3954, %rd36000;
	addc.u64 %rd31, %rd31, %rd36001;
	
	// end inline asm
	st.global.u64 	[%rd2], %rd3950;
	st.global.u64 	[%rd36011], %rd3951;
	st.global.u64 	[%rd36012], %rd3952;
	st.global.u64 	[%rd36013], %rd3953;
	st.global.u64 	[%rd36014], %rd3954;
	st.global.u64 	[%rd36015], %rd31;
	ld.global.u64 	%rd3968, [%rd2];
	ld.global.u64 	%rd3969, [%rd36011];
	ld.global.u64 	%rd3970, [%rd36012];
	ld.global.u64 	%rd3971, [%rd36013];
	ld.global.u64 	%rd3972, [%rd36014];
	// begin inline asm
	add.cc.u64 %rd3968, %rd3968, %rd35996;
	addc.cc.u64 %rd3969, %rd3969, %rd35997;
	addc.cc.u64 %rd3970, %rd3970, %rd35998;
	addc.cc.u64 %rd3971, %rd3971, %rd35999;
	addc.cc.u64 %rd3972, %rd3972, %rd36000;
	addc.u64 %rd31, %rd31, %rd36001;
	
	// end inline asm
	st.global.u64 	[%rd2], %rd3968;
	st.global.u64 	[%rd36011], %rd3969;
	st.global.u64 	[%rd36012], %rd3970;
	st.global.u64 	[%rd36013], %rd3971;
	st.global.u64 	[%rd36014], %rd3972;
	st.global.u64 	[%rd36015], %rd31;
	ld.global.u64 	%rd3986, [%rd2];
	ld.global.u64 	%rd3987, [%rd36011];
	ld.global.u64 	%rd3988, [%rd36012];
	ld.global.u64 	%rd3989, [%rd36013];
	ld.global.u64 	%rd3990, [%rd36014];
	// begin inline asm
	add.cc.u64 %rd3986, %rd3986, %rd35996;
	addc.cc.u64 %rd3987, %rd3987, %rd35997;
	addc.cc.u64 %rd3988, %rd3988, %rd35998;
	addc.cc.u64 %rd3989, %rd3989, %rd35999;
	addc.cc.u64 %rd3990, %rd3990, %rd36000;
	addc.u64 %rd31, %rd31, %rd36001;
	
	// end inline asm
	st.global.u64 	[%rd2], %rd3986;
	st.global.u64 	[%rd36011], %rd3987;
	st.global.u64 	[%rd36012], %rd3988;
	st.global.u64 	[%rd36013], %rd3989;
	st.global.u64 	[%rd36014], %rd3990;
	st.global.u64 	[%rd36015], %rd31;
	ld.global.u64 	%rd4004, [%rd2];
	ld.global.u64 	%rd4005, [%rd36011];
	ld.global.u64 	%rd4006, [%rd36012];
	ld.global.u64 	%rd4007, [%rd36013];
	ld.global.u64 	%rd4008, [%rd36014];
	// begin inline asm
	add.cc.u64 %rd4004, %rd4004, %rd35996;
	addc.cc.u64 %rd4005, %rd4005, %rd35997;
	addc.cc.u64 %rd4006, %rd4006, %rd35998;
	addc.cc.u64 %rd4007, %rd4007, %rd35999;
	addc.cc.u64 %rd4008, %rd4008, %rd36000;
	addc.u64 %rd31, %rd31, %rd36001;
	
	// end inline asm
	st.global.u64 	[%rd2], %rd4004;
	st.global.u64 	[%rd36011], %rd4005;
	st.global.u64 	[%rd36012], %rd4006;
	st.global.u64 	[%rd36013], %rd4007;
	st.global.u64 	[%rd36014], %rd4008;
	st.global.u64 	[%rd36015], %rd31;
	ld.global.u64 	%rd4022, [%rd2];
	ld.global.u64 	%rd4023, [%rd36011];
	ld.global.u64 	%rd4024, [%rd36012];
	ld.global.u64 	%rd4025, [%rd36013];
	ld.global.u64 	%rd4026, [%rd36014];
	// begin inline asm
	add.cc.u64 %rd4022, %rd4022, %rd35996;
	addc.cc.u64 %rd4023, %rd4023, %rd35997;
	addc.cc.u64 %rd4024, %rd4024, %rd35998;
	addc.cc.u64 %rd4025, %rd4025, %rd35999;
	addc.cc.u64 %rd4026, %rd4026, %rd36000;
	addc.u64 %rd31, %rd31, %rd36001;
	
	// end inline asm
	st.global.u64 	[%rd2], %rd4022;
	st.global.u64 	[%rd36011], %rd4023;
	st.global.u64 	[%rd36012], %rd4024;
	st.global.u64 	[%rd36013], %rd4025;
	st.global.u64 	[%rd36014], %rd4026;
	st.global.u64 	[%rd36015], %rd31;
	ld.global.u64 	%rd4040, [%rd2];
	ld.global.u64 	%rd4041, [%rd36011];
	ld.global.u64 	%rd4042, [%rd36012];
	ld.global.u64 	%rd4043, [%rd36013];
	ld.global.u64 	%rd4044, [%rd36014];
	// begin inline asm
	add.cc.u64 %rd4040, %rd4040, %rd35996;
	addc.cc.u64 %rd4041, %rd4041, %rd35997;
	addc.cc.u64 %rd4042, %rd4042, %rd35998;
	addc.cc.u64 %rd4043, %rd4043, %rd35999;
	addc.cc.u64 %rd4044, %rd4044, %rd36000;
	addc.u64 %rd31, %rd31, %rd36001;
	
	// end inline asm
	st.global.u64 	[%rd2], %rd4040;
	st.global.u64 	[%rd36011], %rd4041;
	st.global.u64 	[%rd36012], %rd4042;
	st.global.u64 	[%rd36013], %rd4043;
	st.global.u64 	[%rd36014], %rd4044;
	st.global.u64 	[%rd36015], %rd31;
	ld.global.u64 	%rd4058, [%rd2];
	ld.global.u64 	%rd4059, [%rd36011];
	ld.global.u64 	%rd4060, [%rd36012];
	ld.global.u64 	%rd4061, [%rd36013];
	ld.global.u64 	%rd4062, [%rd36014];
	// begin inline asm
	add.cc.u64 %rd4058, %rd4058, %rd35996;
	addc.cc.u64 %rd4059, %rd4059, %rd35997;
	addc.cc.u64 %rd4060, %rd4060, %rd35998;
	addc.cc.u64 %rd4061, %rd4061, %rd35999;
	addc.cc.u64 %rd4062, %rd4062, %rd36000;
	addc.u64 %rd31, %rd31, %rd36001;
	
	// end inline asm
	st.global.u64 	[%rd2], %rd4058;
	st.global.u64 	[%rd36011], %rd4059;
	st.global.u64 	[%rd36012], %rd4060;
	st.global.u64 	[%rd36013], %rd4061;
	st.global.u64 	[%rd36014], %rd4062;
	st.global.u64 	[%rd36015], %rd31;
	ld.global.u64 	%rd4076, [%rd2];
	ld.global.u64 	%rd4077, [%rd36011];
	ld.global.u64 	%rd4078, [%rd36012];
	ld.global.u64 	%rd4079, [%rd36013];
	ld.global.u64 	%rd4080, [%rd36014];
	// begin inline asm
	add.cc.u64 %rd4076, %rd4076, %rd35996;
	addc.cc.u64 %rd4077, %rd4077, %rd35997;
	addc.cc.u64 %rd4078, %rd4078, %rd35998;
	addc.cc.u64 %rd4079, %rd4079, %rd35999;
	addc.cc.u64 %rd4080, %rd4080, %rd36000;
	addc.u64 %rd31, %rd31, %rd36001;
	
	// end inline asm
	st.global.u64 	[%rd2], %rd4076;
	st.global.u64 	[%rd36011], %rd4077;
	st.global.u64 	[%rd36012], %rd4078;
	st.global.u64 	[%rd36013], %rd4079;
	st.global.u64 	[%rd36014], %rd4080;
	st.global.u64 	[%rd36015], %rd31;
	ld.global.u64 	%rd4094, [%rd2];
	ld.global.u64 	%rd4095, [%rd36011];
	ld.global.u64 	%rd4096, [%rd36012];
	ld.global.u64 	%rd4097, [%rd36013];
	ld.global.u64 	%rd4098, [%rd36014];
	// begin inline asm
	add.cc.u64 %rd4094, %rd4094, %rd35996;
	addc.cc.u64 %rd4095, %rd4095, %rd35997;
	addc.cc.u64 %rd4096, %rd4096, %rd35998;
	addc.cc.u64 %rd4097, %rd4097, %rd35999;
	addc.cc.u64 %rd4098, %rd4098, %rd36000;
	addc.u64 %rd31, %rd31, %rd36001;
	
	// end inline asm
	st.global.u64 	[%rd2], %rd4094;
	st.global.u64 	[%rd36011], %rd4095;
	st.global.u64 	[%rd36012], %rd4096;
	st.global.u64 	[%rd36013], %rd4097;
	st.global.u64 	[%rd36014], %rd4098;
	st.global.u64 	[%rd36015], %rd31;
	ld.global.u64 	%rd4112, [%rd2];
	ld.global.u64 	%rd4113, [%rd36011];
	ld.global.u64 	%rd4114, [%rd36012];
	ld.global.u64 	%rd4115, [%rd36013];
	ld.global.u64 	%rd4116, [%rd36014];
	// begin inline asm
	add.cc.u64 %rd4112, %rd4112, %rd35996;
	addc.cc.u64 %rd4113, %rd4113, %rd35997;
	addc.cc.u64 %rd4114, %rd4114, %rd35998;
	addc.cc.u64 %rd4115, %rd4115, %rd35999;
	addc.cc.u64 %rd4116, %rd4116, %rd36000;
	addc.u64 %rd31, %rd31, %rd36001;
	
	// end inline asm
	st.global.u64 	[%rd2], %rd4112;
	st.global.u64 	[%rd36011], %rd4113;
	st.global.u64 	[%rd36012], %rd4114;
	st.global.u64 	[%rd36013], %rd4115;
	st.global.u64 	[%rd36014], %rd4116;
	st.global.u64 	[%rd36015], %rd31;
	ld.global.u64 	%rd4130, [%rd2];
	ld.global.u64 	%rd4131, [%rd36011];
	ld.global.u64 	%rd4132, [%rd36012];
	ld.global.u64 	%rd4133, [%rd36013];
	ld.global.u64 	%rd4134, [%rd36014];
	// begin inline asm
	add.cc.u64 %rd4130, %rd4130, %rd35996;
	addc.cc.u64 %rd4131, %rd4131, %rd35997;
	addc.cc.u64 %rd4132, %rd4132, %rd35998;
	addc.cc.u64 %rd4133, %rd4133, %rd35999;
	addc.cc.u64 %rd4134, %rd4134, %rd36000;
	addc.u64 %rd31, %rd31, %rd36001;
	
	// end inline asm
	st.global.u64 	[%rd2], %rd4130;
	st.global.u64 	[%rd36011], %rd4131;
	st.global.u64 	[%rd36012], %rd4132;
	st.global.u64 	[%rd36013], %rd4133;
	st.global.u64 	[%rd36014], %rd4134;
	st.global.u64 	[%rd36015], %rd31;
	ld.global.u64 	%rd4148, [%rd2];
	ld.global.u64 	%rd4149, [%rd36011];
	ld.global.u64 	%rd4150, [%rd36012];
	ld.global.u64 	%rd4151, [%rd36013];
	ld.global.u64 	%rd4152, [%rd36014];
	// begin inline asm
	add.cc.u64 %rd4148, %rd4148, %rd35996;
	addc.cc.u64 %rd4149, %rd4149, %rd35997;
	addc.cc.u64 %rd4150, %rd4150, %rd35998;
	addc.cc.u64 %rd4151, %rd4151, %rd35999;
	addc.cc.u64 %rd4152, %rd4152, %rd36000;
	addc.u64 %rd31, %rd31, %rd36001;
	
	// end inline asm
	st.global.u64 	[%rd2], %rd4148;
	st.global.u64 	[%rd36011], %rd4149;
	st.global.u64 	[%rd36012], %rd4150;
	st.global.u64 	[%rd36013], %rd4151;
	st.global.u64 	[%rd36014], %rd4152;
	st.global.u64 	[%rd36015], %rd31;
	ld.global.u64 	%rd4166, [%rd2];
	ld.global.u64 	%rd4167, [%rd36011];
	ld.global.u64 	%rd4168, [%rd36012];
	ld.global.u64 	%rd4169, [%rd36013];
	ld.global.u64 	%rd4170, [%rd36014];
	// begin inline asm
	add.cc.u64 %rd4166, %rd4166, %rd35996;
	addc.cc.u64 %rd4167, %rd4167, %rd35997;
	addc.cc.u64 %rd4168, %rd4168, %rd35998;
	addc.cc.u64 %rd4169, %rd4169, %rd35999;
	addc.cc.u64 %rd4170, %rd4170, %rd36000;
	addc.u64 %rd31, %rd31, %rd36001;
	
	// end inline asm
	st.global.u64 	[%rd2], %rd4166;
	st.global.u64 	[%rd36011], %rd4167;
	st.global.u64 	[%rd36012], %rd4168;
	st.global.u64 	[%rd36013], %rd4169;
	st.global.u64 	[%rd36014], %rd4170;
	st.global.u64 	[%rd36015], %rd31;
	ld.global.u64 	%rd4184, [%rd2];
	ld.global.u64 	%rd4185, [%rd36011];
	ld.global.u64 	%rd4186, [%rd36012];
	ld.global.u64 	%rd4187, [%rd36013];
	ld.global.u64 	%rd4188, [%rd36014];
	// begin inline asm
	add.cc.u64 %rd4184, %rd4184, %rd35996;
	addc.cc.u64 %rd4185, %rd4185, %rd35997;
	addc.cc.u64 %rd4186, %rd4186, %rd35998;
	addc.cc.u64 %rd4187, %rd4187, %rd35999;
	addc.cc.u64 %rd4188, %rd4188, %rd36000;
	addc.u64 %rd31, %rd31, %rd36001;
	
	// end inline asm
	st.global.u64 	[%rd2], %rd4184;
	st.global.u64 	[%rd36011], %rd4185;
	st.global.u64 	[%rd36012], %rd4186;
	st.global.u64 	[%rd36013], %rd4187;
	st.global.u64 	[%rd36014], %rd4188;
	st.global.u64 	[%rd36015], %rd31;
	ld.global.u64 	%rd4202, [%rd2];
	ld.global.u64 	%rd4203, [%rd36011];
	ld.global.u64 	%rd4204, [%rd36012];
	ld.global.u64 	%rd4205, [%rd36013];
	ld.global.u64 	%rd4206, [%rd36014];
	// begin inline asm
	add.cc.u64 %rd4202, %rd4202, %rd35996;
	addc.cc.u64 %rd4203, %rd4203, %rd35997;
	addc.cc.u64 %rd4204, %rd4204, %rd35998;
	addc.cc.u64 %rd4205, %rd4205, %rd35999;
	addc.cc.u64 %rd4206, %rd4206, %rd36000;
	addc.u64 %rd31, %rd31, %rd36001;
	
	// end inline asm
	st.global.u64 	[%rd2], %rd4202;
	st.global.u64 	[%rd36011], %rd4203;
	st.global.u64 	[%rd36012], %rd4204;
	st.global.u64 	[%rd36013], %rd4205;
	st.global.u64 	[%rd36014], %rd4206;
	st.global.u64 	[%rd36015], %rd31;
	ld.global.u64 	%rd4220, [%rd2];
	ld.global.u64 	%rd4221, [%rd36011];
	ld.global.u64 	%rd4222, [%rd36012];
	ld.global.u64 	%rd4223, [%rd36013];
	ld.global.u64 	%rd4224, [%rd36014];
	// begin inline asm
	add.cc.u64 %rd4220, %rd4220, %rd35996;
	addc.cc.u64 %rd4221, %rd4221, %rd35997;
	addc.cc.u64 %rd4222, %rd4222, %rd35998;
	addc.cc.u64 %rd4223, %rd4223, %rd35999;
	addc.cc.u64 %rd4224, %rd4224, %rd36000;
	addc.u64 %rd31, %rd31, %rd36001;
	
	// end inline asm
	st.global.u64 	[%rd2], %rd4220;
	st.global.u64 	[%rd36011], %rd4221;
	st.global.u64 	[%rd36012], %rd4222;
	st.global.u64 	[%rd36013], %rd4223;
	st.global.u64 	[%rd36014], %rd4224;
	st.global.u64 	[%rd36015], %rd31;
	ld.global.u64 	%rd4238, [%rd2];
	ld.global.u64 	%rd4239, [%rd36011];
	ld.global.u64 	%rd4240, [%rd36012];
	ld.global.u64 	%rd4241, [%rd36013];
	ld.global.u64 	%rd4242, [%rd36014];
	// begin inline asm
	add.cc.u64 %rd4238, %rd4238, %rd35996;
	addc.cc.u64 %rd4239, %rd4239, %rd35997;
	addc.cc.u64 %rd4240, %rd4240, %rd35998;
	addc.cc.u64 %rd4241, %rd4241, %rd35999;
	addc.cc.u64 %rd4242, %rd4242, %rd36000;
	addc.u64 %rd31, %rd31, %rd36001;
	
	// end inline asm
	st.global.u64 	[%rd2], %rd4238;
	st.global.u64 	[%rd36011], %rd4239;
	st.global.u64 	[%rd36012], %rd4240;
	st.global.u64 	[%rd36013], %rd4241;
	st.global.u64 	[%rd36014], %rd4242;
	st.global.u64 	[%rd36015], %rd31;
	ld.global.u64 	%rd4256, [%rd2];
	ld.global.u64 	%rd4257, [%rd36011];
	ld.global.u64 	%rd4258, [%rd36012];
	ld.global.u64 	%rd4259, [%rd36013];
	ld.global.u64 	%rd4260, [%rd36014];
	// begin inline asm
	add.cc.u64 %rd4256, %rd4256, %rd35996;
	addc.cc.u64 %rd4257, %rd4257, %rd35997;
	addc.cc.u64 %rd4258, %rd4258, %rd35998;
	addc.cc.u64 %rd4259, %rd4259, %rd35999;
	addc.cc.u64 %rd4260, %rd4260, %rd36000;
	addc.u64 %rd31, %rd31, %rd36001;
	
	// end inline asm
	st.global.u64 	[%rd2], %rd4256;
	st.global.u64 	[%rd36011], %rd4257;
	st.global.u64 	[%rd36012], %rd4258;
	st.global.u64 	[%rd36013], %rd4259;
	st.global.u64 	[%rd36014], %rd4260;
	st.global.u64 	[%rd36015], %rd31;
	ld.global.u64 	%rd4274, [%rd2];
	ld.global.u64 	%rd4275, [%rd36011];
	ld.global.u64 	%rd4276, [%rd36012];
	ld.global.u64 	%rd4277, [%rd36013];
	ld.global.u64 	%rd4278, [%rd36014];
	// begin inline asm
	add.cc.u64 %rd4274, %rd4274, %rd35996;
	addc.cc.u64 %rd4275, %rd4275, %rd35997;
	addc.cc.u64 %rd4276, %rd4276, %rd35998;
	addc.cc.u64 %rd4277, %rd4277, %rd35999;
	addc.cc.u64 %rd4278, %rd4278, %rd36000;
	addc.u64 %rd31, %rd31, %rd36001;
	
	// end inline asm
	st.global.u64 	[%rd2], %rd4274;
	st.global.u64 	[%rd36011], %rd4275;
	st.global.u64 	[%rd36012], %rd4276;
	st.global.u64 	[%rd36013], %rd4277;
	st.global.u64 	[%rd36014], %rd4278;
	st.global.u64 	[%rd36015], %rd31;
	ld.global.u64 	%rd4292, [%rd2];
	ld.global.u64 	%rd4293, [%rd36011];
	ld.global.u64 	%rd4294, [%rd36012];
	ld.global.u64 	%rd4295, [%rd36013];
	ld.global.u64 	%rd4296, [%rd36014];
	// begin inline asm
	add.cc.u64 %rd4292, %rd4292, %rd35996;
	addc.cc.u64 %rd4293, %rd4293, %rd35997;
	addc.cc.u64 %rd4294, %rd4294, %rd35998;
	addc.cc.u64 %rd4295, %rd4295, %rd35999;
	addc.cc.u64 %rd4296, %rd4296, %rd36000;
	addc.u64 %rd31, %rd31, %rd36001;
	
	// end inline asm
	st.global.u64 	[%rd2], %rd4292;
	st.global.u64 	[%rd36011], %rd4293;
	st.global.u64 	[%rd36012], %rd4294;
	st.global.u64 	[%rd36013], %rd4295;
	st.global.u64 	[%rd36014], %rd4296;
	st.global.u64 	[%rd36015], %rd31;
	ld.global.u64 	%rd4310, [%rd2];
	ld.global.u64 	%rd4311, [%rd36011];
	ld.global.u64 	%rd4312, [%rd36012];
	ld.global.u64 	%rd4313, [%rd36013];
	ld.global.u64 	%rd4314, [%rd36014];
	// begin inline asm
	add.cc.u64 %rd4310, %rd4310, %rd35996;
	addc.cc.u64 %rd4311, %rd4311, %rd35997;
	addc.cc.u64 %rd4312, %rd4312, %rd35998;
	addc.cc.u64 %rd4313, %rd4313, %rd35999;
	addc.cc.u64 %rd4314, %rd4314, %rd36000;
	addc.u64 %rd31, %rd31, %rd36001;
	
	// end inline asm
	st.global.u64 	[%rd2], %rd4310;
	st.global.u64 	[%rd36011], %rd4311;
	st.global.u64 	[%rd36012], %rd4312;
	st.global.u64 	[%rd36013], %rd4313;
	st.global.u64 	[%rd36014], %rd4314;
	st.global.u64 	[%rd36015], %rd31;
	ld.global.u64 	%rd4328, [%rd2];
	ld.global.u64 	%rd4329, [%rd36011];
	ld.global.u64 	%rd4330, [%rd36012];
	ld.global.u64 	%rd4331, [%rd36013];
	ld.global.u64 	%rd4332, [%rd36014];
	// begin inline asm
	add.cc.u64 %rd4328, %rd4328, %rd35996;
	addc.cc.u64 %rd4329, %rd4329, %rd35997;
	addc.cc.u64 %rd4330, %rd4330, %rd35998;
	addc.cc.u64 %rd4331, %rd4331, %rd35999;
	addc.cc.u64 %rd4332, %rd4332, %rd36000;
	addc.u64 %rd31, %rd31, %rd36001;
	
	// end inline asm
	st.global.u64 	[%rd2], %rd4328;
	st.global.u64 	[%rd36011], %rd4329;
	st.global.u64 	[%rd36012], %rd4330;
	st.global.u64 	[%rd36013], %rd4331;
	st.global.u64 	[%rd36014], %rd4332;
	st.global.u64 	[%rd36015], %rd31;
	ld.global.u64 	%rd4346, [%rd2];
	ld.global.u64 	%rd4347, [%rd36011];
	ld.global.u64 	%rd4348, [%rd36012];
	ld.global.u64 	%rd4349, [%rd36013];
	ld.global.u64 	%rd4350, [%rd36014];
	// begin inline asm
	add.cc.u64 %rd4346, %rd4346, %rd35996;
	addc.cc.u64 %rd4347, %rd4347, %rd35997;
	addc.cc.u64 %rd4348, %rd4348, %rd35998;
	addc.cc.u64 %rd4349, %rd4349, %rd35999;
	addc.cc.u64 %rd4350, %rd4350, %rd36000;
	addc.u64 %rd31, %rd31, %rd36001;
	
	// end inline asm
	st.global.u64 	[%rd2], %rd4346;
	st.global.u64 	[%rd36011], %rd4347;
	st.global.u64 	[%rd36012], %rd4348;
	st.global.u64 	[%rd36013], %rd4349;
	st.global.u64 	[%rd36014], %rd4350;
	st.global.u64 	[%rd36015], %rd31;
	ld.global.u64 	%rd4364, [%rd2];
	ld.global.u64 	%rd4365, [%rd36011];
	ld.global.u64 	%rd4366, [%rd36012];
	ld.global.u64 	%rd4367, [%rd36013];
	ld.global.u64 	%rd4368, [%rd36014];
	// begin inline asm
	add.cc.u64 %rd4364, %rd4364, %rd35996;
	addc.cc.u64 %rd4365, %rd4365, %rd35997;
	addc.cc.u64 %rd4366, %rd4366, %rd35998;
	addc.cc.u64 %rd4367, %rd4367, %rd35999;
	addc.cc.u64 %rd4368, %rd4368, %rd36000;
	addc.u64 %rd31, %rd31, %rd36001;
	
	// end inline asm
	st.global.u64 	[%rd2], %rd4364;
	st.global.u64 	[%rd36011], %rd4365;
	st.global.u64 	[%rd36012], %rd4366;
	st.global.u64 	[%rd36013], %rd4367;
	st.global.u64 	[%rd36014], %rd4368;
	st.global.u64 	[%rd36015], %rd31;
	ld.global.u64 	%rd4382, [%rd2];
	ld.global.u64 	%rd4383, [%rd36011];
	ld.global.u64 	%rd4384, [%rd36012];
	ld.global.u64 	%rd4385, [%rd36013];
	ld.global.u64 	%rd4386, [%rd36014];
	// begin inline asm
	add.cc.u64 %rd4382, %rd4382, %rd35996;
	addc.cc.u64 %rd4383, %rd4383, %rd35997;
	addc.cc.u64 %rd4384, %rd4384, %rd35998;
	addc.cc.u64 %rd4385, %rd4385, %rd35999;
	addc.cc.u64 %rd4386, %rd4386, %rd36000;
	addc.u64 %rd31, %rd31, %rd36001;
	
	// end inline asm
	st.global.u64 	[%rd2], %rd4382;
	st.global.u64 	[%rd36011], %rd4383;
	st.global.u64 	[%rd36012], %rd4384;
	st.global.u64 	[%rd36013], %rd4385;
	st.global.u64 	[%rd36014], %rd4386;
	st.global.u64 	[%rd36015], %rd31;
	ld.global.u64 	%rd4400, [%rd2];
	ld.global.u64 	%rd4401, [%rd36011];
	ld.global.u64 	%rd4402, [%rd36012];
	ld.global.u64 	%rd4403, [%rd36013];
	ld.global.u64 	%rd4404, [%rd36014];
	// begin inline asm
	add.cc.u64 %rd4400, %rd4400, %rd35996;
	addc.cc.u64 %rd4401, %rd4401, %rd35997;
	addc.cc.u64 %rd4402, %rd4402, %rd35998;
	addc.cc.u64 %rd4403, %rd4403, %rd35999;
	addc.cc.u64 %rd4404, %rd4404, %rd36000;
	addc.u64 %rd31, %rd31, %rd36001;
	
	// end inline asm
	st.global.u64 	[%rd2], %rd4400;
	st.global.u64 	[%rd36011], %rd4401;
	st.global.u64 	[%rd36012], %rd4402;
	st.global.u64 	[%rd36013], %rd4403;
	st.global.u64 	[%rd36014], %rd4404;
	st.global.u64 	[%rd36015], %rd31;
	ld.global.u64 	%rd4418, [%rd2];
	ld.global.u64 	%rd4419, [%rd36011];
	ld.global.u64 	%rd4420, [%rd36012];
	ld.global.u64 	%rd4421, [%rd36013];
	ld.global.u64 	%rd4422, [%rd36014];
	// begin inline asm
	add.cc.u64 %rd4418, %rd4418, %rd35996;
	addc.cc.u64 %rd4419, %rd4419, %rd35997;
	addc.cc.u64 %rd4420, %rd4420, %rd35998;
	addc.cc.u64 %rd4421, %rd4421, %rd35999;
	addc.cc.u64 %rd4422, %rd4422, %rd36000;
	addc.u64 %rd31, %rd31, %rd36001;
	
	// end inline asm
	st.global.u64 	[%rd2], %rd4418;
	st.global.u64 	[%rd36011], %rd4419;
	st.global.u64 	[%rd36012], %rd4420;
	st.global.u64 	[%rd36013], %rd4421;
	st.global.u64 	[%rd36014], %rd4422;
	st.global.u64 	[%rd36015], %rd31;
	ld.global.u64 	%rd4436, [%rd2];
	ld.global.u64 	%rd4437, [%rd36011];
	ld.global.u64 	%rd4438, [%rd36012];
	ld.global.u64 	%rd4439, [%rd36013];
	ld.global.u64 	%rd4440, [%rd36014];
	// begin inline asm
	add.cc.u64 %rd4436, %rd4436, %rd35996;
	addc.cc.u64 %rd4437, %rd4437, %rd35997;
	addc.cc.u64 %rd4438, %rd4438, %rd35998;
	addc.cc.u64 %rd4439, %rd4439, %rd35999;
	addc.cc.u64 %rd4440, %rd4440, %rd36000;
	addc.u64 %rd31, %rd31, %rd36001;
	
	// end inline asm
	st.global.u64 	[%rd2], %rd4436;
	st.global.u64 	[%rd36011], %rd4437;
	st.global.u64 	[%rd36012], %rd4438;
	st.global.u64 	[%rd36013], %rd4439;
	st.global.u64 	[%rd36014], %rd4440;
	st.global.u64 	[%rd36015], %rd31;
	ld.global.u64 	%rd4454, [%rd2];
	ld.global.u64 	%rd4455, [%rd36011];
	ld.global.u64 	%rd4456, [%rd36012];
	ld.global.u64 	%rd4457, [%rd36013];
	ld.global.u64 	%rd4458, [%rd36014];
	// begin inline asm
	add.cc.u64 %rd4454, %rd4454, %rd35996;
	addc.cc.u64 %rd4455, %rd4455, %rd35997;
	addc.cc.u64 %rd4456, %rd4456, %rd35998;
	addc.cc.u64 %rd4457, %rd4457, %rd35999;
	addc.cc.u64 %rd4458, %rd4458, %rd36000;
	addc.u64 %rd31, %rd31, %rd36001;
	
	// end inline asm
	st.global.u64 	[%rd2], %rd4454;
	st.global.u64 	[%rd36011], %rd4455;
	st.global.u64 	[%rd36012], %rd4456;
	st.global.u64 	[%rd36013], %rd4457;
	st.global.u64 	[%rd36014], %rd4458;
	st.global.u64 	[%rd36015], %rd31;
	ld.global.u64 	%rd4472, [%rd2];
	ld.global.u64 	%rd4473, [%rd36011];
	ld.global.u64 	%rd4474, [%rd36012];
	ld.global.u64 	%rd4475, [%rd36013];
	ld.global.u64 	%rd4476, [%rd36014];
	// begin inline asm
	add.cc.u64 %rd4472, %rd4472, %rd35996;
	addc.cc.u64 %rd4473, %rd4473, %rd35997;
	addc.cc.u64 %rd4474, %rd4474, %rd35998;
	addc.cc.u64 %rd4475, %rd4475, %rd35999;
	addc.cc.u64 %rd4476, %rd4476, %rd36000;
	addc.u64 %rd31, %rd31, %rd36001;
	
	// end inline asm
	st.global.u64 	[%rd2], %rd4472;
	st.global.u64 	[%rd36011], %rd4473;
	st.global.u64 	[%rd36012], %rd4474;
	st.global.u64 	[%rd36013], %rd4475;
	st.global.u64 	[%rd36014], %rd4476;
	st.global.u64 	[%rd36015], %rd31;
	ld.global.u64 	%rd4490, [%rd2];
	ld.global.u64 	%rd4491, [%rd36011];
	ld.global.u64 	%rd4492, [%rd36012];
	ld.global.u64 	%rd4493, [%rd36013];
	ld.global.u64 	%rd4494, [%rd36014];
	// begin inline asm
	add.cc.u64 %rd4490, %rd4490, %rd35996;
	addc.cc.u64 %rd4491, %rd4491, %rd35997;
	addc.cc.u64 %rd4492, %rd4492, %rd35998;
	addc.cc.u64 %rd4493, %rd4493, %rd35999;
	addc.cc.u64 %rd4494, %rd4494, %rd36000;
	addc.u64 %rd31, %rd31, %rd36001;
	
	// end inline asm
	st.global.u64 	[%rd2], %rd4490;
	st.global.u64 	[%rd36011], %rd4491;
	st.global.u64 	[%rd36012], %rd4492;
	st.global.u64 	[%rd36013], %rd4493;
	st.global.u64 	[%rd36014], %rd4494;
	st.global.u64 	[%rd36015], %rd31;
	ld.global.u64 	%rd4508, [%rd2];
	ld.global.u64 	%rd4509, [%rd36011];
	ld.global.u64 	%rd4510, [%rd36012];
	ld.global.u64 	%rd4511, [%rd36013];
	ld.global.u64 	%rd4512, [%rd36014];
	// begin inline asm
	add.cc.u64 %rd4508, %rd4508, %rd35996;
	addc.cc.u64 %rd4509, %rd4509, %rd35997;
	addc.cc.u64 %rd4510, %rd4510, %rd35998;
	addc.cc.u64 %rd4511, %rd4511, %rd35999;
	addc.cc.u64 %rd4512, %rd4512, %rd36000;
	addc.u64 %rd31, %rd31, %rd36001;
	
	// end inline asm
	st.global.u64 	[%rd2], %rd4508;
	st.global.u64 	[%rd36011], %rd4509;
	st.global.u64 	[%rd36012], %rd4510;
	st.global.u64 	[%rd36013], %rd4511;
	st.global.u64 	[%rd36014], %rd4512;
	st.global.u64 	[%rd36015], %rd31;
	ld.global.u64 	%rd4526, [%rd2];
	ld.global.u64 	%rd4527, [%rd36011];
	ld.global.u64 	%rd4528, [%rd36012];
	ld.global.u64 	%rd4529, [%rd36013];
	ld.global.u64 	%rd4530, [%rd36014];
	// begin inline asm
	add.cc.u64 %rd4526, %rd4526, %rd35996;
	addc.cc.u64 %rd4527, %rd4527, %rd35997;
	addc.cc.u64 %rd4528, %rd4528, %rd35998;
	addc.cc.u64 %rd4529, %rd4529, %rd35999;
	addc.cc.u64 %rd4530, %rd4530, %rd36000;
	addc.u64 %rd31, %rd31, %rd36001;
	
	// end inline asm
	st.global.u64 	[%rd2], %rd4526;
	st.global.u64 	[%rd36011], %rd4527;
	st.global.u64 	[%rd36012], %rd4528;
	st.global.u64 	[%rd36013], %rd4529;
	st.global.u64 	[%rd36014], %rd4530;
	st.global.u64 	[%rd36015], %rd31;
	ld.global.u64 	%rd4544, [%rd2];
	ld.global.u64 	%rd4545, [%rd36011];
	ld.global.u64 	%rd4546, [%rd36012];
	ld.global.u64 	%rd4547, [%rd36013];
	ld.global.u64 	%rd4548, [%rd36014];
	// begin inline asm
	add.cc.u64 %rd4544, %rd4544, %rd35996;
	addc.cc.u64 %rd4545, %rd4545, %rd35997;
	addc.cc.u64 %rd4546, %rd4546, %rd35998;
	addc.cc.u64 %rd4547, %rd4547, %rd35999;
	addc.cc.u64 %rd4548, %rd4548, %rd36000;
	addc.u64 %rd31, %rd31, %rd36001;
	
	// end inline asm
	st.global.u64 	[%rd2], %rd4544;
	st.global.u64 	[%rd36011], %rd4545;
	st.global.u64 	[%rd36012], %rd4546;
	st.global.u64 	[%rd36013], %rd4547;
	st.global.u64 	[%rd36014], %rd4548;
	st.global.u64 	[%rd36015], %rd31;
	ld.global.u64 	%rd4562, [%rd2];
	ld.global.u64 	%rd4563, [%rd36011];
	ld.global.u64 	%rd4564, [%rd36012];
	ld.global.u64 	%rd4565, [%rd36013];
	ld.global.u64 	%rd4566, [%rd36014];
	// begin inline asm
	add.cc.u64 %rd4562, %rd4562, %rd35996;
	addc.cc.u64 %rd4563, %rd4563, %rd35997;
	addc.cc.u64 %rd4564, %rd4564, %rd35998;
	addc.cc.u64 %rd4565, %rd4565, %rd35999;
	addc.cc.u64 %rd4566, %rd4566, %rd36000;
	addc.u64 %rd31, %rd31, %rd36001;
	
	// end inline asm
	st.global.u64 	[%rd2], %rd4562;
	st.global.u64 	[%rd36011], %rd4563;
	st.global.u64 	[%rd36012], %rd4564;
	st.global.u64 	[%rd36013], %rd4565;
	st.global.u64 	[%rd36014], %rd4566;
	st.global.u64 	[%rd36015], %rd31;
	ld.global.u64 	%rd4580, [%rd2];
	ld.global.u64 	%rd4581, [%rd36011];
	ld.global.u64 	%rd4582, [%rd36012];
	ld.global.u64 	%rd4583, [%rd36013];
	ld.global.u64 	%rd4584, [%rd36014];
	// begin inline asm
	add.cc.u64 %rd4580, %rd4580, %rd35996;
	addc.cc.u64 %rd4581, %rd4581, %rd35997;
	addc.cc.u64 %rd4582, %rd4582, %rd35998;
	addc.cc.u64 %rd4583, %rd4583, %rd35999;
	addc.cc.u64 %rd4584, %rd4584, %rd36000;
	addc.u64 %rd31, %rd31, %rd36001;
	
	// end inline asm
	st.global.u64 	[%rd2], %rd4580;
	st.global.u64 	[%rd36011], %rd4581;
	st.global.u64 	[%rd36012], %rd4582;
	st.global.u64 	[%rd36013], %rd4583;
	st.global.u64 	[%rd36014], %rd4584;
	st.global.u64 	[%rd36015], %rd31;
	ld.global.u64 	%rd4598, [%rd2];
	ld.global.u64 	%rd4599, [%rd36011];
	ld.global.u64 	%rd4600, [%rd36012];
	ld.global.u64 	%rd4601, [%rd36013];
	ld.global.u64 	%rd4602, [%rd36014];
	// begin inline asm
	add.cc.u64 %rd4598, %rd4598, %rd35996;
	addc.cc.u64 %rd4599, %rd4599, %rd35997;
	addc.cc.u64 %rd4600, %rd4600, %rd35998;
	addc.cc.u64 %rd4601, %rd4601, %rd35999;
	addc.cc.u64 %rd4602, %rd4602, %rd36000;
	addc.u64 %rd31, %rd31, %rd36001;
	
	// end inline asm
	st.global.u64 	[%rd2], %rd4598;
	st.global.u64 	[%rd36011], %rd4599;
	st.global.u64 	[%rd36012], %rd4600;
	st.global.u64 	[%rd36013], %rd4601;
	st.global.u64 	[%rd36014], %rd4602;
	st.global.u64 	[%rd36015], %rd31;
	ld.global.u64 	%rd4616, [%rd2];
	ld.global.u64 	%rd4617, [%rd36011];
	ld.global.u64 	%rd4618, [%rd36012];
	ld.global.u64 	%rd4619, [%rd36013];
	ld.global.u64 	%rd4620, [%rd36014];
	// begin inline asm
	add.cc.u64 %rd4616, %rd4616, %rd35996;
	addc.cc.u64 %rd4617, %rd4617, %rd35997;
	addc.cc.u64 %rd4618, %rd4618, %rd35998;
	addc.cc.u64 %rd4619, %rd4619, %rd35999;
	addc.cc.u64 %rd4620, %rd4620, %rd36000;
	addc.u64 %rd31, %rd31, %rd36001;
	
	// end inline asm
	st.global.u64 	[%rd2], %rd4616;
	st.global.u64 	[%rd36011], %rd4617;
	st.global.u64 	[%rd36012], %rd4618;
	st.global.u64 	[%rd36013], %rd4619;
	st.global.u64 	[%rd36014], %rd4620;
	st.global.u64 	[%rd36015], %rd31;
	ld.global.u64 	%rd4634, [%rd2];
	ld.global.u64 	%rd4635, [%rd36011];
	ld.global.u64 	%rd4636, [%rd36012];
	ld.global.u64 	%rd4637, [%rd36013];
	ld.global.u64 	%rd4638, [%rd36014];
	// begin inline asm
	add.cc.u64 %rd4634, %rd4634, %rd35996;
	addc.cc.u64 %rd4635, %rd4635, %rd35997;
	addc.cc.u64 %rd4636, %rd4636, %rd35998;
	addc.cc.u64 %rd4637, %rd4637, %rd35999;
	addc.cc.u64 %rd4638, %rd4638, %rd36000;
	addc.u64 %rd31, %rd31, %rd36001;
	
	// end inline asm
	st.global.u64 	[%rd2], %rd4634;
	st.global.u64 	[%rd36011], %rd4635;
	st.global.u64 	[%rd36012], %rd4636;
	st.global.u64 	[%rd36013], %rd4637;
	st.global.u64 	[%rd36014], %rd4638;
	st.global.u64 	[%rd36015], %rd31;
	ld.global.u64 	%rd4652, [%rd2];
	ld.global.u64 	%rd4653, [%rd36011];
	ld.global.u64 	%rd4654, [%rd36012];
	ld.global.u64 	%rd4655, [%rd36013];
	ld.global.u64 	%rd4656, [%rd36014];
	// begin inline asm
	add.cc.u64 %rd4652, %rd4652, %rd35996;
	addc.cc.u64 %rd4653, %rd4653, %rd35997;
	addc.cc.u64 %rd4654, %rd4654, %rd35998;
	addc.cc.u64 %rd4655, %rd4655, %rd35999;
	addc.cc.u64 %rd4656, %rd4656, %rd36000;
	addc.u64 %rd31, %rd31, %rd36001;
	
	// end inline asm
	st.global.u64 	[%rd2], %rd4652;
	st.global.u64 	[%rd36011], %rd4653;
	st.global.u64 	[%rd36012], %rd4654;
	st.global.u64 	[%rd36013], %rd4655;
	st.global.u64 	[%rd36014], %rd4656;
	st.global.u64 	[%rd36015], %rd31;
	ld.global.u64 	%rd4670, [%rd2];
	ld.global.u64 	%rd4671, [%rd36011];
	ld.global.u64 	%rd4672, [%rd36012];
	ld.global.u64 	%rd4673, [%rd36013];
	ld.global.u64 	%rd4674, [%rd36014];
	// begin inline asm
	add.cc.u64 %rd4670, %rd4670, %rd35996;
	addc.cc.u64 %rd4671, %rd4671, %rd35997;
	addc.cc.u64 %rd4672, %rd4672, %rd35998;
	addc.cc.u64 %rd4673, %rd4673, %rd35999;
	addc.cc.u64 %rd4674, %rd4674, %rd36000;
	addc.u64 %rd31, %rd31, %rd36001;
	
	// end inline asm
	st.global.u64 	[%rd2], %rd4670;
	st.global.u64 	[%rd36011], %rd4671;
	st.global.u64 	[%rd36012], %rd4672;
	st.global.u64 	[%rd36013], %rd4673;
	st.global.u64 	[%rd36014], %rd4674;
	st.global.u64 	[%rd36015], %rd31;
	ld.global.u64 	%rd4688, [%rd2];
	ld.global.u64 	%rd4689, [%rd36011];
	ld.global.u64 	%rd4690, [%rd36012];
	ld.global.u64 	%rd4691, [%rd36013];
	ld.global.u64 	%rd4692, [%rd36014];
	// begin inline asm
	add.cc.u64 %rd4688, %rd4688, %rd35996;
	addc.cc.u64 %rd4689, %rd4689, %rd35997;
	addc.cc.u64 %rd4690, %rd4690, %rd35998;
	addc.cc.u64 %rd4691, %rd4691, %rd35999;
	addc.cc.u64 %rd4692, %rd4692, %rd36000;
	addc.u64 %rd31, %rd31, %rd36001;
	
	// end inline asm
	st.global.u64 	[%rd2], %rd4688;
	st.global.u64 	[%rd36011], %rd4689;
	st.global.u64 	[%rd36012], %rd4690;
	st.global.u64 	[%rd36013], %rd4691;
	st.global.u64 	[%rd36014], %rd4692;
	st.global.u64 	[%rd36015], %rd31;
	ld.global.u64 	%rd4706, [%rd2];
	ld.global.u64 	%rd4707, [%rd36011];
	ld.global.u64 	%rd4708, [%rd36012];
	ld.global.u64 	%rd4709, [%rd36013];
	ld.global.u64 	%rd4710, [%rd36014];
	// begin inline asm
	add.cc.u64 %rd4706, %rd4706, %rd35996;
	addc.cc.u64 %rd4707, %rd4707, %rd35997;
	addc.cc.u64 %rd4708, %rd4708, %rd35998;
	addc.cc.u64 %rd4709, %rd4709, %rd35999;
	addc.cc.u64 %rd4710, %rd4710, %rd36000;
	addc.u64 %rd31, %rd31, %rd36001;
	
	// end inline asm
	st.global.u64 	[%rd2], %rd4706;
	st.global.u64 	[%rd36011], %rd4707;
	st.global.u64 	[%rd36012], %rd4708;
	st.global.u64 	[%rd36013], %rd4709;
	st.global.u64 	[%rd36014], %rd4710;
	st.global.u64 	[%rd36015], %rd31;
	ld.global.u64 	%rd4724, [%rd2];
	ld.global.u64 	%rd4725, [%rd36011];
	ld.global.u64 	%rd4726, [%rd36012];
	ld.global.u64 	%rd4727, [%rd36013];
	ld.global.u64 	%rd4728, [%rd36014];
	// begin inline asm
	add.cc.u64 %rd4724, %rd4724, %rd35996;
	addc.cc.u64 %rd4725, %rd4725, %rd35997;
	addc.cc.u64 %rd4726, %rd4726, %rd35998;
	addc.cc.u64 %rd4727, %rd4727, %rd35999;
	addc.cc.u64 %rd4728, %rd4728, %rd36000;
	addc.u64 %rd31, %rd31, %rd36001;
	
	// end inline asm
	st.global.u64 	[%rd2], %rd4724;
	st.global.u64 	[%rd36011], %rd4725;
	st.global.u64 	[%rd36012], %rd4726;
	st.global.u64 	[%rd36013], %rd4727;
	st.global.u64 	[%rd36014], %rd4728;
	st.global.u64 	[%rd36015], %rd31;
	ld.global.u64 	%rd4742, [%rd2];
	ld.global.u64 	%rd4743, [%rd36011];
	ld.global.u64 	%rd4744, [%rd36012];
	ld.global.u64 	%rd4745, [%rd36013];
	ld.global.u64 	%rd4746, [%rd36014];
	// begin inline asm
	add.cc.u64 %rd4742, %rd4742, %rd35996;
	addc.cc.u64 %rd4743, %rd4743, %rd35997;
	addc.cc.u64 %rd4744, %rd4744, %rd35998;
	addc.cc.u64 %rd4745, %rd4745, %rd35999;
	addc.cc.u64 %rd4746, %rd4746, %rd36000;
	addc.u64 %rd31, %rd31, %rd36001;
	
	// end inline asm
	st.global.u64 	[%rd2], %rd4742;
	st.global.u64 	[%rd36011], %rd4743;
	st.global.u64 	[%rd36012], %rd4744;
	st.global.u64 	[%rd36013], %rd4745;
	st.global.u64 	[%rd36014], %rd4746;
	st.global.u64 	[%rd36015], %rd31;
	ld.global.u64 	%rd4760, [%rd2];
	ld.global.u64 	%rd4761, [%rd36011];
	ld.global.u64 	%rd4762, [%rd36012];
	ld.global.u64 	%rd4763, [%rd36013];
	ld.global.u64 	%rd4764, [%rd36014];
	// begin inline asm
	add.cc.u64 %rd4760, %rd4760, %rd35996;
	addc.cc.u64 %rd4761, %rd4761, %rd35997;
	addc.cc.u64 %rd4762, %rd4762, %rd35998;
	addc.cc.u64 %rd4763, %rd4763, %rd35999;
	addc.cc.u64 %rd4764, %rd4764, %rd36000;
	addc.u64 %rd31, %rd31, %rd36001;
	
	// end inline asm
	st.global.u64 	[%rd2], %rd4760;
	st.global.u64 	[%rd36011], %rd4761;
	st.global.u64 	[%rd36012], %rd4762;
	st.global.u64 	[%rd36013], %rd4763;
	st.global.u64 	[%rd36014], %rd4764;
	st.global.u64 	[%rd36015], %rd31;
	ld.global.u64 	%rd4778, [%rd2];
	ld.global.u64 	%rd4779, [%rd36011];
	ld.global.u64 	%rd4780, [%rd36012];
	ld.global.u64 	%rd4781, [%rd36013];
	ld.global.u64 	%rd4782, [%rd36014];
	// begin inline asm
	add.cc.u64 %rd4778, %rd4778, %rd35996;
	addc.cc.u64 %rd4779, %rd4779, %rd35997;
	addc.cc.u64 %rd4780, %rd4780, %rd35998;
	addc.cc.u64 %rd4781, %rd4781, %rd35999;
	addc.cc.u64 %rd4782, %rd4782, %rd36000;
	addc.u64 %rd31, %rd31, %rd36001;
	
	// end inline asm
	st.global.u64 	[%rd2], %rd4778;
	st.global.u64 	[%rd36011], %rd4779;
	st.global.u64 	[%rd36012], %rd4780;
	st.global.u64 	[%rd36013], %rd4781;
	st.global.u64 	[%rd36014], %rd4782;
	st.global.u64 	[%rd36015], %rd31;
	ld.global.u64 	%rd4796, [%rd2];
	ld.global.u64 	%rd4797, [%rd36011];
	ld.global.u64 	%rd4798, [%rd36012];
	ld.global.u64 	%rd4799, [%rd36013];
	ld.global.u64 	%rd4800, [%rd36014];
	// begin inline asm
	add.cc.u64 %rd4796, %rd4796, %rd35996;
	addc.cc.u64 %rd4797, %rd4797, %rd35997;
	addc.cc.u64 %rd4798, %rd4798, %rd35998;
	addc.cc.u64 %rd4799, %rd4799, %rd35999;
	addc.cc.u64 %rd4800, %rd4800, %rd36000;
	addc.u64 %rd31, %rd31, %rd36001;
	
	// end inline asm
	st.global.u64 	[%rd2], %rd4796;
	st.global.u64 	[%rd36011], %rd4797;
	st.global.u64 	[%rd36012], %rd4798;
	st.global.u64 	[%rd36013], %rd4799;
	st.global.u64 	[%rd36014], %rd4800;
	st.global.u64 	[%rd36015], %rd31;
	ld.global.u64 	%rd4814, [%rd2];
	ld.global.u64 	%rd4815, [%rd36011];
	ld.global.u64 	%rd4816, [%rd36012];
	ld.global.u64 	%rd4817, [%rd36013];
	ld.global.u64 	%rd4818, [%rd36014];
	// begin inline asm
	add.cc.u64 %rd4814, %rd4814, %rd35996;
	addc.cc.u64 %rd4815, %rd4815, %rd35997;
	addc.cc.u64 %rd4816, %rd4816, %rd35998;
	addc.cc.u64 %rd4817, %rd4817, %rd35999;
	addc.cc.u64 %rd4818, %rd4818, %rd36000;
	addc.u64 %rd31, %rd31, %rd36001;
	
	// end inline asm
	st.global.u64 	[%rd2], %rd4814;
	st.global.u64 	[%rd36011], %rd4815;
	st.global.u64 	[%rd36012], %rd4816;
	st.global.u64 	[%rd36013], %rd4817;
	st.global.u64 	[%rd36014], %rd4818;
	st.global.u64 	[%rd36015], %rd31;
	ld.global.u64 	%rd4832, [%rd2];
	ld.global.u64 	%rd4833, [%rd36011];
	ld.global.u64 	%rd4834, [%rd36012];
	ld.global.u64 	%rd4835, [%rd36013];
	ld.global.u64 	%rd4836, [%rd36014];
	// begin inline asm
	add.cc.u64 %rd4832, %rd4832, %rd35996;
	addc.cc.u64 %rd4833, %rd4833, %rd35997;
	addc.cc.u64 %rd4834, %rd4834, %rd35998;
	addc.cc.u64 %rd4835, %rd4835, %rd35999;
	addc.cc.u64 %rd4836, %rd4836, %rd36000;
	addc.u64 %rd31, %rd31, %rd36001;
	
	// end inline asm
	st.global.u64 	[%rd2], %rd4832;
	st.global.u64 	[%rd36011], %rd4833;
	st.global.u64 	[%rd36012], %rd4834;
	st.global.u64 	[%rd36013], %rd4835;
	st.global.u64 	[%rd36014], %rd4836;
	st.global.u64 	[%rd36015], %rd31;
	ld.global.u64 	%rd4850, [%rd2];
	ld.global.u64 	%rd4851, [%rd36011];
	ld.global.u64 	%rd4852, [%rd36012];
	ld.global.u64 	%rd4853, [%rd36013];
	ld.global.u64 	%rd4854, [%rd36014];
	// begin inline asm
	add.cc.u64 %rd4850, %rd4850, %rd35996;
	addc.cc.u64 %rd4851, %rd4851, %rd35997;
	addc.cc.u64 %rd4852, %rd4852, %rd35998;
	addc.cc.u64 %rd4853, %rd4853, %rd35999;
	addc.cc.u64 %rd4854, %rd4854, %rd36000;
	addc.u64 %rd31, %rd31, %rd36001;
	
	// end inline asm
	st.global.u64 	[%rd2], %rd4850;
	st.global.u64 	[%rd36011], %rd4851;
	st.global.u64 	[%rd36012], %rd4852;
	st.global.u64 	[%rd36013], %rd4853;
	st.global.u64 	[%rd36014], %rd4854;
	st.global.u64 	[%rd36015], %rd31;
	ld.global.u64 	%rd4868, [%rd2];
	ld.global.u64 	%rd4869, [%rd36011];
	ld.global.u64 	%rd4870, [%rd36012];
	ld.global.u64 	%rd4871, [%rd36013];
	ld.global.u64 	%rd4872, [%rd36014];
	// begin inline asm
	add.cc.u64 %rd4868, %rd4868, %rd35996;
	addc.cc.u64 %rd4869, %rd4869, %rd35997;
	addc.cc.u64 %rd4870, %rd4870, %rd35998;
	addc.cc.u64 %rd4871, %rd4871, %rd35999;
	addc.cc.u64 %rd4872, %rd4872, %rd36000;
	addc.u64 %rd31, %rd31, %rd36001;
	
	// end inline asm
	st.global.u64 	[%rd2], %rd4868;
	st.global.u64 	[%rd36011], %rd4869;
	st.global.u64 	[%rd36012], %rd4870;
	st.global.u64 	[%rd36013], %rd4871;
	st.global.u64 	[%rd36014], %rd4872;
	st.global.u64 	[%rd36015], %rd31;
	ld.global.u64 	%rd4886, [%rd2];
	ld.global.u64 	%rd4887, [%rd36011];
	ld.global.u64 	%rd4888, [%rd36012];
	ld.global.u64 	%rd4889, [%rd36013];
	ld.global.u64 	%rd4890, [%rd36014];
	// begin inline asm
	add.cc.u64 %rd4886, %rd4886, %rd35996;
	addc.cc.u64 %rd4887, %rd4887, %rd35997;
	addc.cc.u64 %rd4888, %rd4888, %rd35998;
	addc.cc.u64 %rd4889, %rd4889, %rd35999;
	addc.cc.u64 %rd4890, %rd4890, %rd36000;
	addc.u64 %rd31, %rd31, %rd36001;
	
	// end inline asm
	st.global.u64 	[%rd2], %rd4886;
	st.global.u64 	[%rd36011], %rd4887;
	st.global.u64 	[%rd36012], %rd4888;
	st.global.u64 	[%rd36013], %rd4889;
	st.global.u64 	[%rd36014], %rd4890;
	st.global.u64 	[%rd36015], %rd31;
	ld.global.u64 	%rd4904, [%rd2];
	ld.global.u64 	%rd4905, [%rd36011];
	ld.global.u64 	%rd4906, [%rd36012];
	ld.global.u64 	%rd4907, [%rd36013];
	ld.global.u64 	%rd4908, [%rd36014];
	// begin inline asm
	add.cc.u64 %rd4904, %rd4904, %rd35996;
	addc.cc.u64 %rd4905, %rd4905, %rd35997;
	addc.cc.u64 %rd4906, %rd4906, %rd35998;
	addc.cc.u64 %rd4907, %rd4907, %rd35999;
	addc.cc.u64 %rd4908, %rd4908, %rd36000;
	addc.u64 %rd31, %rd31, %rd36001;
	
	// end inline asm
	st.global.u64 	[%rd2], %rd4904;
	st.global.u64 	[%rd36011], %rd4905;
	st.global.u64 	[%rd36012], %rd4906;
	st.global.u64 	[%rd36013], %rd4907;
	st.global.u64 	[%rd36014], %rd4908;
	st.global.u64 	[%rd36015], %rd31;
	ld.global.u64 	%rd4922, [%rd2];
	ld.global.u64 	%rd4923, [%rd36011];
	ld.global.u64 	%rd4924, [%rd36012];
	ld.global.u64 	%rd4925, [%rd36013];
	ld.global.u64 	%rd4926, [%rd36014];
	// begin inline asm
	add.cc.u64 %rd4922, %rd4922, %rd35996;
	addc.cc.u64 %rd4923, %rd4923, %rd35997;
	addc.cc.u64 %rd4924, %rd4924, %rd35998;
	addc.cc.u64 %rd4925, %rd4925, %rd35999;
	addc.cc.u64 %rd4926, %rd4926, %rd36000;
	addc.u64 %rd31, %rd31, %rd36001;
	
	// end inline asm
	st.global.u64 	[%rd2], %rd4922;
	st.global.u64 	[%rd36011], %rd4923;
	st.global.u64 	[%rd36012], %rd4924;
	st.global.u64 	[%rd36013], %rd4925;
	st.global.u64 	[%rd36014], %rd4926;
	st.global.u64 	[%rd36015], %rd31;
	ld.global.u64 	%rd4940, [%rd2];
	ld.global.u64 	%rd4941, [%rd36011];
	ld.global.u64 	%rd4942, [%rd36012];
	ld.global.u64 	%rd4943, [%rd36013];
	ld.global.u64 	%rd4944, [%rd36014];
	// begin inline asm
	add.cc.u64 %rd4940, %rd4940, %rd35996;
	addc.cc.u64 %rd4941, %rd4941, %rd35997;
	addc.cc.u64 %rd4942, %rd4942, %rd35998;
	addc.cc.u64 %rd4943, %rd4943, %rd35999;
	addc.cc.u64 %rd4944, %rd4944, %rd36000;
	addc.u64 %rd31, %rd31, %rd36001;
	
	// end inline asm
	st.global.u64 	[%rd2], %rd4940;
	st.global.u64 	[%rd36011], %rd4941;
	st.global.u64 	[%rd36012], %rd4942;
	st.global.u64 	[%rd36013], %rd4943;
	st.global.u64 	[%rd36014], %rd4944;
	st.global.u64 	[%rd36015], %rd31;
	ld.global.u64 	%rd4958, [%rd2];
	ld.global.u64 	%rd4959, [%rd36011];
	ld.global.u64 	%rd4960, [%rd36012];
	ld.global.u64 	%rd4961, [%rd36013];
	ld.global.u64 	%rd4962, [%rd36014];
	// begin inline asm
	add.cc.u64 %rd4958, %rd4958, %rd35996;
	addc.cc.u64 %rd4959, %rd4959, %rd35997;
	addc.cc.u64 %rd4960, %rd4960, %rd35998;
	addc.cc.u64 %rd4961, %rd4961, %rd35999;
	addc.cc.u64 %rd4962, %rd4962, %rd36000;
	addc.u64 %rd31, %rd31, %rd36001;
	
	// end inline asm
	st.global.u64 	[%rd2], %rd4958;
	st.global.u64 	[%rd36011], %rd4959;
	st.global.u64 	[%rd36012], %rd4960;
	st.global.u64 	[%rd36013], %rd4961;
	st.global.u64 	[%rd36014], %rd4962;
	st.global.u64 	[%rd36015], %rd31;
	ld.global.u64 	%rd4976, [%rd2];
	ld.global.u64 	%rd4977, [%rd36011];
	ld.global.u64 	%rd4978, [%rd36012];
	ld.global.u64 	%rd4979, [%rd36013];
	ld.global.u64 	%rd4980, [%rd36014];
	// begin inline asm
	add.cc.u64 %rd4976, %rd4976, %rd35996;
	addc.cc.u64 %rd4977, %rd4977, %rd35997;
	addc.cc.u64 %rd4978, %rd4978, %rd35998;
	addc.cc.u64 %rd4979, %rd4979, %rd35999;
	addc.cc.u64 %rd4980, %rd4980, %rd36000;
	addc.u64 %rd31, %rd31, %rd36001;
	
	// end inline asm
	st.global.u64 	[%rd2], %rd4976;
	st.global.u64 	[%rd36011], %rd4977;
	st.global.u64 	[%rd36012], %rd4978;
	st.global.u64 	[%rd36013], %rd4979;
	st.global.u64 	[%rd36014], %rd4980;
	st.global.u64 	[%rd36015], %rd31;
	ld.global.u64 	%rd4994, [%rd2];
	ld.global.u64 	%rd4995, [%rd36011];
	ld.global.u64 	%rd4996, [%rd36012];
	ld.global.u64 	%rd4997, [%rd36013];
	ld.global.u64 	%rd4998, [%rd36014];
	// begin inline asm
	add.cc.u64 %rd4994, %rd4994, %rd35996;
	addc.cc.u64 %rd4995, %rd4995, %rd35997;
	addc.cc.u64 %rd4996, %rd4996, %rd35998;
	addc.cc.u64 %rd4997, %rd4997, %rd35999;
	addc.cc.u64 %rd4998, %rd4998, %rd36000;
	addc.u64 %rd31, %rd31, %rd36001;
	
	// end inline asm
	st.global.u64 	[%rd2], %rd4994;
	st.global.u64 	[%rd36011], %rd4995;
	st.global.u64 	[%rd36012], %rd4996;
	st.global.u64 	[%rd36013], %rd4997;
	st.global.u64 	[%rd36014], %rd4998;
	st.global.u64 	[%rd36015], %rd31;
	ld.global.u64 	%rd5012, [%rd2];
	ld.global.u64 	%rd5013, [%rd36011];
	ld.global.u64 	%rd5014, [%rd36012];
	ld.global.u64 	%rd5015, [%rd36013];
	ld.global.u64 	%rd5016, [%rd36014];
	// begin inline asm
	add.cc.u64 %rd5012, %rd5012, %rd35996;
	addc.cc.u64 %rd5013, %rd5013, %rd35997;
	addc.cc.u64 %rd5014, %rd5014, %rd35998;
	addc.cc.u64 %rd5015, %rd5015, %rd35999;
	addc.cc.u64 %rd5016, %rd5016, %rd36000;
	addc.u64 %rd31, %rd31, %rd36001;
	
	// end inline asm
	st.global.u64 	[%rd2], %rd5012;
	st.global.u64 	[%rd36011], %rd5013;
	st.global.u64 	[%rd36012], %rd5014;
	st.global.u64 	[%rd36013], %rd5015;
	st.global.u64 	[%rd36014], %rd5016;
	st.global.u64 	[%rd36015], %rd31;
	ld.global.u64 	%rd5030, [%rd2];
	ld.global.u64 	%rd5031, [%rd36011];
	ld.global.u64 	%rd5032, [%rd36012];
	ld.global.u64 	%rd5033, [%rd36013];
	ld.global.u64 	%rd5034, [%rd36014];
	// begin inline asm
	add.cc.u64 %rd5030, %rd5030, %rd35996;
	addc.cc.u64 %rd5031, %rd5031, %rd35997;
	addc.cc.u64 %rd5032, %rd5032, %rd35998;
	addc.cc.u64 %rd5033, %rd5033, %rd35999;
	addc.cc.u64 %rd5034, %rd5034, %rd36000;
	addc.u64 %rd31, %rd31, %rd36001;
	
	// end inline asm
	st.global.u64 	[%rd2], %rd5030;
	st.global.u64 	[%rd36011], %rd5031;
	st.global.u64 	[%rd36012], %rd5032;
	st.global.u64 	[%rd36013], %rd5033;
	st.global.u64 	[%rd36014], %rd5034;
	st.global.u64 	[%rd36015], %rd31;
	ld.global.u64 	%rd5048, [%rd2];
	ld.global.u64 	%rd5049, [%rd36011];
	ld.global.u64 	%rd5050, [%rd36012];
	ld.global.u64 	%rd5051, [%rd36013];
	ld.global.u64 	%rd5052, [%rd36014];
	// begin inline asm
	add.cc.u64 %rd5048, %rd5048, %rd35996;
	addc.cc.u64 %rd5049, %rd5049, %rd35997;
	addc.cc.u64 %rd5050, %rd5050, %rd35998;
	addc.cc.u64 %rd5051, %rd5051, %rd35999;
	addc.cc.u64 %rd5052, %rd5052, %rd36000;
	addc.u64 %rd31, %rd31, %rd36001;
	
	// end inline asm
	st.global.u64 	[%rd2], %rd5048;
	st.global.u64 	[%rd36011], %rd5049;
	st.global.u64 	[%rd36012], %rd5050;
	st.global.u64 	[%rd36013], %rd5051;
	st.global.u64 	[%rd36014], %rd5052;
	st.global.u64 	[%rd36015], %rd31;
	ld.global.u64 	%rd5066, [%rd2];
	ld.global.u64 	%rd5067, [%rd36011];
	ld.global.u64 	%rd5068, [%rd36012];
	ld.global.u64 	%rd5069, [%rd36013];
	ld.global.u64 	%rd5070, [%rd36014];
	// begin inline asm
	add.cc.u64 %rd5066, %rd5066, %rd35996;
	addc.cc.u64 %rd5067, %rd5067, %rd35997;
	addc.cc.u64 %rd5068, %rd5068, %rd35998;
	addc.cc.u64 %rd5069, %rd5069, %rd35999;
	addc.cc.u64 %rd5070, %rd5070, %rd36000;
	addc.u64 %rd31, %rd31, %rd36001;
	
	// end inline asm
	st.global.u64 	[%rd2], %rd5066;
	st.global.u64 	[%rd36011], %rd5067;
	st.global.u64 	[%rd36012], %rd5068;
	st.global.u64 	[%rd36013], %rd5069;
	st.global.u64 	[%rd36014], %rd5070;
	st.global.u64 	[%rd36015], %rd31;
	ld.global.u64 	%rd5084, [%rd2];
	ld.global.u64 	%rd5085, [%rd36011];
	ld.global.u64 	%rd5086, [%rd36012];
	ld.global.u64 	%rd5087, [%rd36013];
	ld.global.u64 	%rd5088, [%rd36014];
	// begin inline asm
	add.cc.u64 %rd5084, %rd5084, %rd35996;
	addc.cc.u64 %rd5085, %rd5085, %rd35997;
	addc.cc.u64 %rd5086, %rd5086, %rd35998;
	addc.cc.u64 %rd5087, %rd5087, %rd35999;
	addc.cc.u64 %rd5088, %rd5088, %rd36000;
	addc.u64 %rd31, %rd31, %rd36001;
	
	// end inline asm
	st.global.u64 	[%rd2], %rd5084;
	st.global.u64 	[%rd36011], %rd5085;
	st.global.u64 	[%rd36012], %rd5086;
	st.global.u64 	[%rd36013], %rd5087;
	st.global.u64 	[%rd36014], %rd5088;
	st.global.u64 	[%rd36015], %rd31;
	ld.global.u64 	%rd5102, [%rd2];
	ld.global.u64 	%rd5103, [%rd36011];
	ld.global.u64 	%rd5104, [%rd36012];
	ld.global.u64 	%rd5105, [%rd36013];
	ld.global.u64 	%rd5106, [%rd36014];
	// begin inline asm
	add.cc.u64 %rd5102, %rd5102, %rd35996;
	addc.cc.u64 %rd5103, %rd5103, %rd35997;
	addc.cc.u64 %rd5104, %rd5104, %rd35998;
	addc.cc.u64 %rd5105, %rd5105, %rd35999;
	addc.cc.u64 %rd5106, %rd5106, %rd36000;
	addc.u64 %rd31, %rd31, %rd36001;
	
	// end inline asm
	st.global.u64 	[%rd2], %rd5102;
	st.global.u64 	[%rd36011], %rd5103;
	st.global.u64 	[%rd36012], %rd5104;
	st.global.u64 	[%rd36013], %rd5105;
	st.global.u64 	[%rd36014], %rd5106;
	st.global.u64 	[%rd36015], %rd31;
	ld.global.u64 	%rd5120, [%rd2];
	ld.global.u64 	%rd5121, [%rd36011];
	ld.global.u64 	%rd5122, [%rd36012];
	ld.global.u64 	%rd5123, [%rd36013];
	ld.global.u64 	%rd5124, [%rd36014];
	// begin inline asm
	add.cc.u64 %rd5120, %rd5120, %rd35996;
	addc.cc.u64 %rd5121, %rd5121, %rd35997;
	addc.cc.u64 %rd5122, %rd5122, %rd35998;
	addc.cc.u64 %rd5123, %rd5123, %rd35999;
	addc.cc.u64 %rd5124, %rd5124, %rd36000;
	addc.u64 %rd31, %rd31, %rd36001;
	
	// end inline asm
	st.global.u64 	[%rd2], %rd5120;
	st.global.u64 	[%rd36011], %rd5121;
	st.global.u64 	[%rd36012], %rd5122;
	st.global.u64 	[%rd36013], %rd5123;
	st.global.u64 	[%rd36014], %rd5124;
	st.global.u64 	[%rd36015], %rd31;
	ld.global.u64 	%rd5138, [%rd2];
	ld.global.u64 	%rd5139, [%rd36011];
	ld.global.u64 	%rd5140, [%rd36012];
	ld.global.u64 	%rd5141, [%rd36013];
	ld.global.u64 	%rd5142, [%rd36014];
	// begin inline asm
	add.cc.u64 %rd5138, %rd5138, %rd35996;
	addc.cc.u64 %rd5139, %rd5139, %rd35997;
	addc.cc.u64 %rd5140, %rd5140, %rd35998;
	addc.cc.u64 %rd5141, %rd5141, %rd35999;
	addc.cc.u64 %rd5142, %rd5142, %rd36000;
	addc.u64 %rd31, %rd31, %rd36001;
	
	// end inline asm
	st.global.u64 	[%rd2], %rd5138;
	st.global.u64 	[%rd36011], %rd5139;
	st.global.u64 	[%rd36012], %rd5140;
	st.global.u64 	[%rd36013], %rd5141;
	st.global.u64 	[%rd36014], %rd5142;
	st.global.u64 	[%rd36015], %rd31;
	ld.global.u64 	%rd5156, [%rd2];
	ld.global.u64 	%rd5157, [%rd36011];
	ld.global.u64 	%rd5158, [%rd36012];
	ld.global.u64 	%rd5159, [%rd36013];
	ld.global.u64 	%rd5160, [%rd36014];
	// begin inline asm
	add.cc.u64 %rd5156, %rd5156, %rd35996;
	addc.cc.u64 %rd5157, %rd5157, %rd35997;
	addc.cc.u64 %rd5158, %rd5158, %rd35998;
	addc.cc.u64 %rd5159, %rd5159, %rd35999;
	addc.cc.u64 %rd5160, %rd5160, %rd36000;
	addc.u64 %rd31, %rd31, %rd36001;
	
	// end inline asm
	st.global.u64 	[%rd2], %rd5156;
	st.global.u64 	[%rd36011], %rd5157;
	st.global.u64 	[%rd36012], %rd5158;
	st.global.u64 	[%rd36013], %rd5159;
	st.global.u64 	[%rd36014], %rd5160;
	st.global.u64 	[%rd36015], %rd31;
	ld.global.u64 	%rd5174, [%rd2];
	ld.global.u64 	%rd5175, [%rd36011];
	ld.global.u64 	%rd5176, [%rd36012];
	ld.global.u64 	%rd5177, [%rd36013];
	ld.global.u64 	%rd5178, [%rd36014];
	// begin inline asm
	add.cc.u64 %rd5174, %rd5174, %rd35996;
	addc.cc.u64 %rd5175, %rd5175, %rd35997;
	addc.cc.u64 %rd5176, %rd5176, %rd35998;
	addc.cc.u64 %rd5177, %rd5177, %rd35999;
	addc.cc.u64 %rd5178, %rd5178, %rd36000;
	addc.u64 %rd31, %rd31, %rd36001;
	
	// end inline asm
	st.global.u64 	[%rd2], %rd5174;
	st.global.u64 	[%rd36011], %rd5175;
	st.global.u64 	[%rd36012], %rd5176;
	st.global.u64 	[%rd36013], %rd5177;
	st.global.u64 	[%rd36014], %rd5178;
	st.global.u64 	[%rd36015], %rd31;
	ld.global.u64 	%rd5192, [%rd2];
	ld.global.u64 	%rd5193, [%rd36011];
	ld.global.u64 	%rd5194, [%rd36012];
	ld.global.u64 	%rd5195, [%rd36013];
	ld.global.u64 	%rd5196, [%rd36014];
	// begin inline asm
	add.cc.u64 %rd5192, %rd5192, %rd35996;
	addc.cc.u64 %rd5193, %rd5193, %rd35997;
	addc.cc.u64 %rd5194, %rd5194, %rd35998;
	addc.cc.u64 %rd5195, %rd5195, %rd35999;
	addc.cc.u64 %rd5196, %rd5196, %rd36000;
	addc.u64 %rd31, %rd31, %rd36001;
	
	// end inline asm
	st.global.u64 	[%rd2], %rd5192;
	st.global.u64 	[%rd36011], %rd5193;
	st.global.u64 	[%rd36012], %rd5194;
	st.global.u64 	[%rd36013], %rd5195;
	st.global.u64 	[%rd36014], %rd5196;
	st.global.u64 	[%rd36015], %rd31;
	ld.global.u64 	%rd5210, [%rd2];
	ld.global.u64 	%rd5211, [%rd36011];
	ld.global.u64 	%rd5212, [%rd36012];
	ld.global.u64 	%rd5213, [%rd36013];
	ld.global.u64 	%rd5214, [%rd36014];
	// begin inline asm
	add.cc.u64 %rd5210, %rd5210, %rd35996;
	addc.cc.u64 %rd5211, %rd5211, %rd35997;
	addc.cc.u64 %rd5212, %rd5212, %rd35998;
	addc.cc.u64 %rd5213, %rd5213, %rd35999;
	addc.cc.u64 %rd5214, %rd5214, %rd36000;
	addc.u64 %rd31, %rd31, %rd36001;
	
	// end inline asm
	st.global.u64 	[%rd2], %rd5210;
	st.global.u64 	[%rd36011], %rd5211;
	st.global.u64 	[%rd36012], %rd5212;
	st.global.u64 	[%rd36013], %rd5213;
	st.global.u64 	[%rd36014], %rd5214;
	st.global.u64 	[%rd36015], %rd31;
	ld.global.u64 	%rd5228, [%rd2];
	ld.global.u64 	%rd5229, [%rd36011];
	ld.global.u64 	%rd5230, [%rd36012];
	ld.global.u64 	%rd5231, [%rd36013];
	ld.global.u64 	%rd5232, [%rd36014];
	// begin inline asm
	add.cc.u64 %rd5228, %rd5228, %rd35996;
	addc.cc.u64 %rd5229, %rd5229, %rd35997;
	addc.cc.u64 %rd5230, %rd5230, %rd35998;
	addc.cc.u64 %rd5231, %rd5231, %rd35999;
	addc.cc.u64 %rd5232, %rd5232, %rd36000;
	addc.u64 %rd31, %rd31, %rd36001;
	
	// end inline asm
	st.global.u64 	[%rd2], %rd5228;
	st.global.u64 	[%rd36011], %rd5229;
	st.global.u64 	[%rd36012], %rd5230;
	st.global.u64 	[%rd36013], %rd5231;
	st.global.u64 	[%rd36014], %rd5232;
	st.global.u64 	[%rd36015], %rd31;
	ld.global.u64 	%rd5246, [%rd2];
	ld.global.u64 	%rd5247, [%rd36011];
	ld.global.u64 	%rd5248, [%rd36012];
	ld.global.u64 	%rd5249, [%rd36013];
	ld.global.u64 	%rd5250, [%rd36014];
	// begin inline asm
	add.cc.u64 %rd5246, %rd5246, %rd35996;
	addc.cc.u64 %rd5247, %rd5247, %rd35997;
	addc.cc.u64 %rd5248, %rd5248, %rd35998;
	addc.cc.u64 %rd5249, %rd5249, %rd35999;
	addc.cc.u64 %rd5250, %rd5250, %rd36000;
	addc.u64 %rd31, %rd31, %rd36001;
	
	// end inline asm
	st.global.u64 	[%rd2], %rd5246;
	st.global.u64 	[%rd36011], %rd5247;
	st.global.u64 	[%rd36012], %rd5248;
	st.global.u64 	[%rd36013], %rd5249;
	st.global.u64 	[%rd36014], %rd5250;
	st.global.u64 	[%rd36015], %rd31;
	ld.global.u64 	%rd5264, [%rd2];
	ld.global.u64 	%rd5265, [%rd36011];
	ld.global.u64 	%rd5266, [%rd36012];
	ld.global.u64 	%rd5267, [%rd36013];
	ld.global.u64 	%rd5268, [%rd36014];
	// begin inline asm
	add.cc.u64 %rd5264, %rd5264, %rd35996;
	addc.cc.u64 %rd5265, %rd5265, %rd35997;
	addc.cc.u64 %rd5266, %rd5266, %rd35998;
	addc.cc.u64 %rd5267, %rd5267, %rd35999;
	addc.cc.u64 %rd5268, %rd5268, %rd36000;
	addc.u64 %rd31, %rd31, %rd36001;
	
	// end inline asm
	st.global.u64 	[%rd2], %rd5264;
	st.global.u64 	[%rd36011], %rd5265;
	st.global.u64 	[%rd36012], %rd5266;
	st.global.u64 	[%rd36013], %rd5267;
	st.global.u64 	[%rd36014], %rd5268;
	st.global.u64 	[%rd36015], %rd31;
	ld.global.u64 	%rd5282, [%rd2];
	ld.global.u64 	%rd5283, [%rd36011];
	ld.global.u64 	%rd5284, [%rd36012];
	ld.global.u64 	%rd5285, [%rd36013];
	ld.global.u64 	%rd5286, [%rd36014];
	// begin inline asm
	add.cc.u64 %rd5282, %rd5282, %rd35996;
	addc.cc.u64 %rd5283, %rd5283, %rd35997;
	addc.cc.u64 %rd5284, %rd5284, %rd35998;
	addc.cc.u64 %rd5285, %rd5285, %rd35999;
	addc.cc.u64 %rd5286, %rd5286, %rd36000;
	addc.u64 %rd31, %rd31, %rd36001;
	
	// end inline asm
	st.global.u64 	[%rd2], %rd5282;
	st.global.u64 	[%rd36011], %rd5283;
	st.global.u64 	[%rd36012], %rd5284;
	st.global.u64 	[%rd36013], %rd5285;
	st.global.u64 	[%rd36014], %rd5286;
	st.global.u64 	[%rd36015], %rd31;
	ld.global.u64 	%rd5300, [%rd2];
	ld.global.u64 	%rd5301, [%rd36011];
	ld.global.u64 	%rd5302, [%rd36012];
	ld.global.u64 	%rd5303, [%rd36013];
	ld.global.u64 	%rd5304, [%rd36014];
	// begin inline asm
	add.cc.u64 %rd5300, %rd5300, %rd35996;
	addc.cc.u64 %rd5301, %rd5301, %rd35997;
	addc.cc.u64 %rd5302, %rd5302, %rd35998;
	addc.cc.u64 %rd5303, %rd5303, %rd35999;
	addc.cc.u64 %rd5304, %rd5304, %rd36000;
	addc.u64 %rd31, %rd31, %rd36001;
	
	// end inline asm
	st.global.u64 	[%rd2], %rd5300;
	st.global.u64 	[%rd36011], %rd5301;
	st.global.u64 	[%rd36012], %rd5302;
	st.global.u64 	[%rd36013], %rd5303;
	st.global.u64 	[%rd36014], %rd5304;
	st.global.u64 	[%rd36015], %rd31;
	ld.global.u64 	%rd5318, [%rd2];
	ld.global.u64 	%rd5319, [%rd36011];
	ld.global.u64 	%rd5320, [%rd36012];
	ld.global.u64 	%rd5321, [%rd36013];
	ld.global.u64 	%rd5322, [%rd36014];
	// begin inline asm
	add.cc.u64 %rd5318, %rd5318, %rd35996;
	addc.cc.u64 %rd5319, %rd5319, %rd35997;
	addc.cc.u64 %rd5320, %rd5320, %rd35998;
	addc.cc.u64 %rd5321, %rd5321, %rd35999;
	addc.cc.u64 %rd5322, %rd5322, %rd36000;
	addc.u64 %rd31, %rd31, %rd36001;
	
	// end inline asm
	st.global.u64 	[%rd2], %rd5318;
	st.global.u64 	[%rd36011], %rd5319;
	st.global.u64 	[%rd36012], %rd5320;
	st.global.u64 	[%rd36013], %rd5321;
	st.global.u64 	[%rd36014], %rd5322;
	st.global.u64 	[%rd36015], %rd31;
	ld.global.u64 	%rd5336, [%rd2];
	ld.global.u64 	%rd5337, [%rd36011];
	ld.global.u64 	%rd5338, [%rd36012];
	ld.global.u64 	%rd5339, [%rd36013];
	ld.global.u64 	%rd5340, [%rd36014];
	// begin inline asm
	add.cc.u64 %rd5336, %rd5336, %rd35996;
	addc.cc.u64 %rd5337, %rd5337, %rd35997;
	addc.cc.u64 %rd5338, %rd5338, %rd35998;
	addc.cc.u64 %rd5339, %rd5339, %rd35999;
	addc.cc.u64 %rd5340, %rd5340, %rd36000;
	addc.u64 %rd31, %rd31, %rd36001;
	
	// end inline asm
	st.global.u64 	[%rd2], %rd5336;
	st.global.u64 	[%rd36011], %rd5337;
	st.global.u64 	[%rd36012], %rd5338;
	st.global.u64 	[%rd36013], %rd5339;
	st.global.u64 	[%rd36014], %rd5340;
	st.global.u64 	[%rd36015], %rd31;
	ld.global.u64 	%rd5354, [%rd2];
	ld.global.u64 	%rd5355, [%rd36011];
	ld.global.u64 	%rd5356, [%rd36012];
	ld.global.u64 	%rd5357, [%rd36013];
	ld.global.u64 	%rd5358, [%rd36014];
	// begin inline asm
	add.cc.u64 %rd5354, %rd5354, %rd35996;
	addc.cc.u64 %rd5355, %rd5355, %rd35997;
	addc.cc.u64 %rd5356, %rd5356, %rd35998;
	addc.cc.u64 %rd5357, %rd5357, %rd35999;
	addc.cc.u64 %rd5358, %rd5358, %rd36000;
	addc.u64 %rd31, %rd31, %rd36001;
	
	// end inline asm
	st.global.u64 	[%rd2], %rd5354;
	st.global.u64 	[%rd36011], %rd5355;
	st.global.u64 	[%rd36012], %rd5356;
	st.global.u64 	[%rd36013], %rd5357;
	st.global.u64 	[%rd36014], %rd5358;
	st.global.u64 	[%rd36015], %rd31;
	ld.global.u64 	%rd5372, [%rd2];
	ld.global.u64 	%rd5373, [%rd36011];
	ld.global.u64 	%rd5374, [%rd36012];
	ld.global.u64 	%rd5375, [%rd36013];
	ld.global.u64 	%rd5376, [%rd36014];
	// begin inline asm
	add.cc.u64 %rd5372, %rd5372, %rd35996;
	addc.cc.u64 %rd5373, %rd5373, %rd35997;
	addc.cc.u64 %rd5374, %rd5374, %rd35998;
	addc.cc.u64 %rd5375, %rd5375, %rd35999;
	addc.cc.u64 %rd5376, %rd5376, %rd36000;
	addc.u64 %rd31, %rd31, %rd36001;
	
	// end inline asm
	st.global.u64 	[%rd2], %rd5372;
	st.global.u64 	[%rd36011], %rd5373;
	st.global.u64 	[%rd36012], %rd5374;
	st.global.u64 	[%rd36013], %rd5375;
	st.global.u64 	[%rd36014], %rd5376;
	st.global.u64 	[%rd36015], %rd31;
	ld.global.u64 	%rd5390, [%rd2];
	ld.global.u64 	%rd5391, [%rd36011];
	ld.global.u64 	%rd5392, [%rd36012];
	ld.global.u64 	%rd5393, [%rd36013];
	ld.global.u64 	%rd5394, [%rd36014];
	// begin inline asm
	add.cc.u64 %rd5390, %rd5390, %rd35996;
	addc.cc.u64 %rd5391, %rd5391, %rd35997;
	addc.cc.u64 %rd5392, %rd5392, %rd35998;
	addc.cc.u64 %rd5393, %rd5393, %rd35999;
	addc.cc.u64 %rd5394, %rd5394, %rd36000;
	addc.u64 %rd31, %rd31, %rd36001;
	
	// end inline asm
	st.global.u64 	[%rd2], %rd5390;
	st.global.u64 	[%rd36011], %rd5391;
	st.global.u64 	[%rd36012], %rd5392;
	st.global.u64 	[%rd36013], %rd5393;
	st.global.u64 	[%rd36014], %rd5394;
	st.global.u64 	[%rd36015], %rd31;
	ld.global.u64 	%rd5408, [%rd2];
	ld.global.u64 	%rd5409, [%rd36011];
	ld.global.u64 	%rd5410, [%rd36012];
	ld.global.u64 	%rd5411, [%rd36013];
	ld.global.u64 	%rd5412, [%rd36014];
	// begin inline asm
	add.cc.u64 %rd5408, %rd5408, %rd35996;
	addc.cc.u64 %rd5409, %rd5409, %rd35997;
	addc.cc.u64 %rd5410, %rd5410, %rd35998;
	addc.cc.u64 %rd5411, %rd5411, %rd35999;
	addc.cc.u64 %rd5412, %rd5412, %rd36000;
	addc.u64 %rd31, %rd31, %rd36001;
	
	// end inline asm
	st.global.u64 	[%rd2], %rd5408;
	st.global.u64 	[%rd36011], %rd5409;
	st.global.u64 	[%rd36012], %rd5410;
	st.global.u64 	[%rd36013], %rd5411;
	st.global.u64 	[%rd36014], %rd5412;
	st.global.u64 	[%rd36015], %rd31;
	ld.global.u64 	%rd5426, [%rd2];
	ld.global.u64 	%rd5427, [%rd36011];
	ld.global.u64 	%rd5428, [%rd36012];
	ld.global.u64 	%rd5429, [%rd36013];
	ld.global.u64 	%rd5430, [%rd36014];
	// begin inline asm
	add.cc.u64 %rd5426, %rd5426, %rd35996;
	addc.cc.u64 %rd5427, %rd5427, %rd35997;
	addc.cc.u64 %rd5428, %rd5428, %rd35998;
	addc.cc.u64 %rd5429, %rd5429, %rd35999;
	addc.cc.u64 %rd5430, %rd5430, %rd36000;
	addc.u64 %rd31, %rd31, %rd36001;
	
	// end inline asm
	st.global.u64 	[%rd2], %rd5426;
	st.global.u64 	[%rd36011], %rd5427;
	st.global.u64 	[%rd36012], %rd5428;
	st.global.u64 	[%rd36013], %rd5429;
	st.global.u64 	[%rd36014], %rd5430;
	st.global.u64 	[%rd36015], %rd31;
	ld.global.u64 	%rd5444, [%rd2];
	ld.global.u64 	%rd5445, [%rd36011];
	ld.global.u64 	%rd5446, [%rd36012];
	ld.global.u64 	%rd5447, [%rd36013];
	ld.global.u64 	%rd5448, [%rd36014];
	// begin inline asm
	add.cc.u64 %rd5444, %rd5444, %rd35996;
	addc.cc.u64 %rd5445, %rd5445, %rd35997;
	addc.cc.u64 %rd5446, %rd5446, %rd35998;
	addc.cc.u64 %rd5447, %rd5447, %rd35999;
	addc.cc.u64 %rd5448, %rd5448, %rd36000;
	addc.u64 %rd31, %rd31, %rd36001;
	
	// end inline asm
	st.global.u64 	[%rd2], %rd5444;
	st.global.u64 	[%rd36011], %rd5445;
	st.global.u64 	[%rd36012], %rd5446;
	st.global.u64 	[%rd36013], %rd5447;
	st.global.u64 	[%rd36014], %rd5448;
	st.global.u64 	[%rd36015], %rd31;
	ld.global.u64 	%rd5462, [%rd2];
	ld.global.u64 	%rd5463, [%rd36011];
	ld.global.u64 	%rd5464, [%rd36012];
	ld.global.u64 	%rd5465, [%rd36013];
	ld.global.u64 	%rd5466, [%rd36014];
	// begin inline asm
	add.cc.u64 %rd5462, %rd5462, %rd35996;
	addc.cc.u64 %rd5463, %rd5463, %rd35997;
	addc.cc.u64 %rd5464, %rd5464, %rd35998;
	addc.cc.u64 %rd5465, %rd5465, %rd35999;
	addc.cc.u64 %rd5466, %rd5466, %rd36000;
	addc.u64 %rd31, %rd31, %rd36001;
	
	// end inline asm
	st.global.u64 	[%rd2], %rd5462;
	st.global.u64 	[%rd36011], %rd5463;
	st.global.u64 	[%rd36012], %rd5464;
	st.global.u64 	[%rd36013], %rd5465;
	st.global.u64 	[%rd36014], %rd5466;
	st.global.u64 	[%rd36015], %rd31;
	ld.global.u64 	%rd5480, [%rd2];
	ld.global.u64 	%rd5481, [%rd36011];
	ld.global.u64 	%rd5482, [%rd36012];
	ld.global.u64 	%rd5483, [%rd36013];
	ld.global.u64 	%rd5484, [%rd36014];
	// begin inline asm
	add.cc.u64 %rd5480, %rd5480, %rd35996;
	addc.cc.u64 %rd5481, %rd5481, %rd35997;
	addc.cc.u64 %rd5482, %rd5482, %rd35998;
	addc.cc.u64 %rd5483, %rd5483, %rd35999;
	addc.cc.u64 %rd5484, %rd5484, %rd36000;
	addc.u64 %rd31, %rd31, %rd36001;
	
	// end inline asm
	st.global.u64 	[%rd2], %rd5480;
	st.global.u64 	[%rd36011], %rd5481;
	st.global.u64 	[%rd36012], %rd5482;
	st.global.u64 	[%rd36013], %rd5483;
	st.global.u64 	[%rd36014], %rd5484;
	st.global.u64 	[%rd36015], %rd31;
	ld.global.u64 	%rd5498, [%rd2];
	ld.global.u64 	%rd5499, [%rd36011];
	ld.global.u64 	%rd5500, [%rd36012];
	ld.global.u64 	%rd5501, [%rd36013];
	ld.global.u64 	%rd5502, [%rd36014];
	// begin inline asm
	add.cc.u64 %rd5498, %rd5498, %rd35996;
	addc.cc.u64 %rd5499, %rd5499, %rd35997;
	addc.cc.u64 %rd5500, %rd5500, %rd35998;
	addc.cc.u64 %rd5501, %rd5501, %rd35999;
	addc.cc.u64 %rd5502, %rd5502, %rd36000;
	addc.u64 %rd31, %rd31, %rd36001;
	
	// end inline asm
	st.global.u64 	[%rd2], %rd5498;
	st.global.u64 	[%rd36011], %rd5499;
	st.global.u64 	[%rd36012], %rd5500;
	st.global.u64 	[%rd36013], %rd5501;
	st.global.u64 	[%rd36014], %rd5502;
	st.global.u64 	[%rd36015], %rd31;
	ld.global.u64 	%rd5516, [%rd2];
	ld.global.u64 	%rd5517, [%rd36011];
	ld.global.u64 	%rd5518, [%rd36012];
	ld.global.u64 	%rd5519, [%rd36013];
	ld.global.u64 	%rd5520, [%rd36014];
	// begin inline asm
	add.cc.u64 %rd5516, %rd5516, %rd35996;
	addc.cc.u64 %rd5517, %rd5517, %rd35997;
	addc.cc.u64 %rd5518, %rd5518, %rd35998;
	addc.cc.u64 %rd5519, %rd5519, %rd35999;
	addc.cc.u64 %rd5520, %rd5520, %rd36000;
	addc.u64 %rd31, %rd31, %rd36001;
	
	// end inline asm
	st.global.u64 	[%rd2], %rd5516;
	st.global.u64 	[%rd36011], %rd5517;
	st.global.u64 	[%rd36012], %rd5518;
	st.global.u64 	[%rd36013], %rd5519;
	st.global.u64 	[%rd36014], %rd5520;
	st.global.u64 	[%rd36015], %rd31;
	ld.global.u64 	%rd5534, [%rd2];
	ld.global.u64 	%rd5535, [%rd36011];
	ld.global.u64 	%rd5536, [%rd36012];
	ld.global.u64 	%rd5537, [%rd36013];
	ld.global.u64 	%rd5538, [%rd36014];
	// begin inline asm
	add.cc.u64 %rd5534, %rd5534, %rd35996;
	addc.cc.u64 %rd5535, %rd5535, %rd35997;
	addc.cc.u64 %rd5536, %rd5536, %rd35998;
	addc.cc.u64 %rd5537, %rd5537, %rd35999;
	addc.cc.u64 %rd5538, %rd5538, %rd36000;
	addc.u64 %rd31, %rd31, %rd36001;
	
	// end inline asm
	st.global.u64 	[%rd2], %rd5534;
	st.global.u64 	[%rd36011], %rd5535;
	st.global.u64 	[%rd36012], %rd5536;
	st.global.u64 	[%rd36013], %rd5537;
	st.global.u64 	[%rd36014], %rd5538;
	st.global.u64 	[%rd36015], %rd31;
	ld.global.u64 	%rd5552, [%rd2];
	ld.global.u64 	%rd5553, [%rd36011];
	ld.global.u64 	%rd5554, [%rd36012];
	ld.global.u64 	%rd5555, [%rd36013];
	ld.global.u64 	%rd5556, [%rd36014];
	// begin inline asm
	add.cc.u64 %rd5552, %rd5552, %rd35996;
	addc.cc.u64 %rd5553, %rd5553, %rd35997;
	addc.cc.u64 %rd5554, %rd5554, %rd35998;
	addc.cc.u64 %rd5555, %rd5555, %rd35999;
	addc.cc.u64 %rd5556, %rd5556, %rd36000;
	addc.u64 %rd31, %rd31, %rd36001;
	
	// end inline asm
	st.global.u64 	[%rd2], %rd5552;
	st.global.u64 	[%rd36011], %rd5553;
	st.global.u64 	[%rd36012], %rd5554;
	st.global.u64 	[%rd36013], %rd5555;
	st.global.u64 	[%rd36014], %rd5556;
	st.global.u64 	[%rd36015], %rd31;
	ld.global.u64 	%rd5570, [%rd2];
	ld.global.u64 	%rd5571, [%rd36011];
	ld.global.u64 	%rd5572, [%rd36012];
	ld.global.u64 	%rd5573, [%rd36013];
	ld.global.u64 	%rd5574, [%rd36014];
	// begin inline asm
	add.cc.u64 %rd5570, %rd5570, %rd35996;
	addc.cc.u64 %rd5571, %rd5571, %rd35997;
	addc.cc.u64 %rd5572, %rd5572, %rd35998;
	addc.cc.u64 %rd5573, %rd5573, %rd35999;
	addc.cc.u64 %rd5574, %rd5574, %rd36000;
	addc.u64 %rd31, %rd31, %rd36001;
	
	// end inline asm
	st.global.u64 	[%rd2], %rd5570;
	st.global.u64 	[%rd36011], %rd5571;
	st.global.u64 	[%rd36012], %rd5572;
	st.global.u64 	[%rd36013], %rd5573;
	st.global.u64 	[%rd36014], %rd5574;
	st.global.u64 	[%rd36015], %rd31;
	ld.global.u64 	%rd5588, [%rd2];
	ld.global.u64 	%rd5589, [%rd36011];
	ld.global.u64 	%rd5590, [%rd36012];
	ld.global.u64 	%rd5591, [%rd36013];
	ld.global.u64 	%rd5592, [%rd36014];
	// begin inline asm
	add.cc.u64 %rd5588, %rd5588, %rd35996;
	addc.cc.u64 %rd5589, %rd5589, %rd35997;
	addc.cc.u64 %rd5590, %rd5590, %rd35998;
	addc.cc.u64 %rd5591, %rd5591, %rd35999;
	addc.cc.u64 %rd5592, %rd5592, %rd36000;
	addc.u64 %rd31, %rd31, %rd36001;
	
	// end inline asm
	st.global.u64 	[%rd2], %rd5588;
	st.global.u64 	[%rd36011], %rd5589;
	st.global.u64 	[%rd36012], %rd5590;
	st.global.u64 	[%rd36013], %rd5591;
	st.global.u64 	[%rd36014], %rd5592;
	st.global.u64 	[%rd36015], %rd31;
	ld.global.u64 	%rd5606, [%rd2];
	ld.global.u64 	%rd5607, [%rd36011];
	ld.global.u64 	%rd5608, [%rd36012];
	ld.global.u64 	%rd5609, [%rd36013];
	ld.global.u64 	%rd5610, [%rd36014];
	// begin inline asm
	add.cc.u64 %rd5606, %rd5606, %rd35996;
	addc.cc.u64 %rd5607, %rd5607, %rd35997;
	addc.cc.u64 %rd5608, %rd5608, %rd35998;
	addc.cc.u64 %rd5609, %rd5609, %rd35999;
	addc.cc.u64 %rd5610, %rd5610, %rd36000;
	addc.u64 %rd31, %rd31, %rd36001;
	
	// end inline asm
	st.global.u64 	[%rd2], %rd5606;
	st.global.u64 	[%rd36011], %rd5607;
	st.global.u64 	[%rd36012], %rd5608;
	st.global.u64 	[%rd36013], %rd5609;
	st.global.u64 	[%rd36014], %rd5610;
	st.global.u64 	[%rd36015], %rd31;
	ld.global.u64 	%rd5624, [%rd2];
	ld.global.u64 	%rd5625, [%rd36011];
	ld.global.u64 	%rd5626, [%rd36012];
	ld.global.u64 	%rd5627, [%rd36013];
	ld.global.u64 	%rd5628, [%rd36014];
	// begin inline asm
	add.cc.u64 %rd5624, %rd5624, %rd35996;
	addc.cc.u64 %rd5625, %rd5625, %rd35997;
	addc.cc.u64 %rd5626, %rd5626, %rd35998;
	addc.cc.u64 %rd5627, %rd5627, %rd35999;
	addc.cc.u64 %rd5628, %rd5628, %rd36000;
	addc.u64 %rd31, %rd31, %rd36001;
	
	// end inline asm
	st.global.u64 	[%rd2], %rd5624;
	st.global.u64 	[%rd36011], %rd5625;
	st.global.u64 	[%rd36012], %rd5626;
	st.global.u64 	[%rd36013], %rd5627;
	st.global.u64 	[%rd36014], %rd5628;
	st.global.u64 	[%rd36015], %rd31;
	ld.global.u64 	%rd5642, [%rd2];
	ld.global.u64 	%rd5643, [%rd36011];
	ld.global.u64 	%rd5644, [%rd36012];
	ld.global.u64 	%rd5645, [%rd36013];
	ld.global.u64 	%rd5646, [%rd36014];
	// begin inline asm
	add.cc.u64 %rd5642, %rd5642, %rd35996;
	addc.cc.u64 %rd5643, %rd5643, %rd35997;
	addc.cc.u64 %rd5644, %rd5644, %rd35998;
	addc.cc.u64 %rd5645, %rd5645, %rd35999;
	addc.cc.u64 %rd5646, %rd5646, %rd36000;
	addc.u64 %rd31, %rd31, %rd36001;
	
	// end inline asm
	st.global.u64 	[%rd2], %rd5642;
	st.global.u64 	[%rd36011], %rd5643;
	st.global.u64 	[%rd36012], %rd5644;
	st.global.u64 	[%rd36013], %rd5645;
	st.global.u64 	[%rd36014], %rd5646;
	st.global.u64 	[%rd36015], %rd31;
	ld.global.u64 	%rd5660, [%rd2];
	ld.global.u64 	%rd5661, [%rd36011];
	ld.global.u64 	%rd5662, [%rd36012];
	ld.global.u64 	%rd5663, [%rd36013];
	ld.global.u64 	%rd5664, [%rd36014];
	// begin inline asm
	add.cc.u64 %rd5660, %rd5660, %rd35996;
	addc.cc.u64 %rd5661, %rd5661, %rd35997;
	addc.cc.u64 %rd5662, %rd5662, %rd35998;
	addc.cc.u64 %rd5663, %rd5663, %rd35999;
	addc.cc.u64 %rd5664, %rd5664, %rd36000;
	addc.u64 %rd31, %rd31, %rd36001;
	
	// end inline asm
	st.global.u64 	[%rd2], %rd5660;
	st.global.u64 	[%rd36011], %rd5661;
	st.global.u64 	[%rd36012], %rd5662;
	st.global.u64 	[%rd36013], %rd5663;
	st.global.u64 	[%rd36014], %rd5664;
	st.global.u64 	[%rd36015], %rd31;
	ld.global.u64 	%rd5678, [%rd2];
	ld.global.u64 	%rd5679, [%rd36011];
	ld.global.u64 	%rd5680, [%rd36012];
	ld.global.u64 	%rd5681, [%rd36013];
	ld.global.u64 	%rd5682, [%rd36014];
	// begin inline asm
	add.cc.u64 %rd5678, %rd5678, %rd35996;
	addc.cc.u64 %rd5679, %rd5679, %rd35997;
	addc.cc.u64 %rd5680, %rd5680, %rd35998;
	addc.cc.u64 %rd5681, %rd5681, %rd35999;
	addc.cc.u64 %rd5682, %rd5682, %rd36000;
	addc.u64 %rd31, %rd31, %rd36001;
	
	// end inline asm
	st.global.u64 	[%rd2], %rd5678;
	st.global.u64 	[%rd36011], %rd5679;
	st.global.u64 	[%rd36012], %rd5680;
	st.global.u64 	[%rd36013], %rd5681;
	st.global.u64 	[%rd36014], %rd5682;
	st.global.u64 	[%rd36015], %rd31;
	ld.global.u64 	%rd5696, [%rd2];
	ld.global.u64 	%rd5697, [%rd36011];
	ld.global.u64 	%rd5698, [%rd36012];
	ld.global.u64 	%rd5699, [%rd36013];
	ld.global.u64 	%rd5700, [%rd36014];
	// begin inline asm
	add.cc.u64 %rd5696, %rd5696, %rd35996;
	addc.cc.u64 %rd5697, %rd5697, %rd35997;
	addc.cc.u64 %rd5698, %rd5698, %rd35998;
	addc.cc.u64 %rd5699, %rd5699, %rd35999;
	addc.cc.u64 %rd5700, %rd5700, %rd36000;
	addc.u64 %rd31, %rd31, %rd36001;
	
	// end inline asm
	st.global.u64 	[%rd2], %rd5696;
	st.global.u64 	[%rd36011], %rd5697;
	st.global.u64 	[%rd36012], %rd5698;
	st.global.u64 	[%rd36013], %rd5699;
	st.global.u64 	[%rd36014], %rd5700;
	st.global.u64 	[%rd36015], %rd31;
	ld.global.u64 	%rd5714, [%rd2];
	ld.global.u64 	%rd5715, [%rd36011];
	ld.global.u64 	%rd5716, [%rd36012];
	ld.global.u64 	%rd5717, [%rd36013];
	ld.global.u64 	%rd5718, [%rd36014];
	// begin inline asm
	add.cc.u64 %rd5714, %rd5714, %rd35996;
	addc.cc.u64 %rd5715, %rd5715, %rd35997;
	addc.cc.u64 %rd5716, %rd5716, %rd35998;
	addc.cc.u64 %rd5717, %rd5717, %rd35999;
	addc.cc.u64 %rd5718, %rd5718, %rd36000;
	addc.u64 %rd31, %rd31, %rd36001;
	
	// end inline asm
	st.global.u64 	[%rd2], %rd5714;
	st.global.u64 	[%rd36011], %rd5715;
	st.global.u64 	[%rd36012], %rd5716;
	st.global.u64 	[%rd36013], %rd5717;
	st.global.u64 	[%rd36014], %rd5718;
	st.global.u64 	[%rd36015], %rd31;
	ld.global.u64 	%rd5732, [%rd2];
	ld.global.u64 	%rd5733, [%rd36011];
	ld.global.u64 	%rd5734, [%rd36012];
	ld.global.u64 	%rd5735, [%rd36013];
	ld.global.u64 	%rd5736, [%rd36014];
	// begin inline asm
	add.cc.u64 %rd5732, %rd5732, %rd35996;
	addc.cc.u64 %rd5733, %rd5733, %rd35997;
	addc.cc.u64 %rd5734, %rd5734, %rd35998;
	addc.cc.u64 %rd5735, %rd5735, %rd35999;
	addc.cc.u64 %rd5736, %rd5736, %rd36000;
	addc.u64 %rd31, %rd31, %rd36001;
	
	// end inline asm
	st.global.u64 	[%rd2], %rd5732;
	st.global.u64 	[%rd36011], %rd5733;
	st.global.u64 	[%rd36012], %rd5734;
	st.global.u64 	[%rd36013], %rd5735;
	st.global.u64 	[%rd36014], %rd5736;
	st.global.u64 	[%rd36015], %rd31;
	ld.global.u64 	%rd5750, [%rd2];
	ld.global.u64 	%rd5751, [%rd36011];
	ld.global.u64 	%rd5752, [%rd36012];
	ld.global.u64 	%rd5753, [%rd36013];
	ld.global.u64 	%rd5754, [%rd36014];
	// begin inline asm
	add.cc.u64 %rd5750, %rd5750, %rd35996;
	addc.cc.u64 %rd5751, %rd5751, %rd35997;
	addc.cc.u64 %rd5752, %rd5752, %rd35998;
	addc.cc.u64 %rd5753, %rd5753, %rd35999;
	addc.cc.u64 %rd5754, %rd5754, %rd36000;
	addc.u64 %rd31, %rd31, %rd36001;
	
	// end inline asm
	st.global.u64 	[%rd2], %rd5750;
	st.global.u64 	[%rd36011], %rd5751;
	st.global.u64 	[%rd36012], %rd5752;
	st.global.u64 	[%rd36013], %rd5753;
	st.global.u64 	[%rd36014], %rd5754;
	st.global.u64 	[%rd36015], %rd31;
	ld.global.u64 	%rd5768, [%rd2];
	ld.global.u64 	%rd5769, [%rd36011];
	ld.global.u64 	%rd5770, [%rd36012];
	ld.global.u64 	%rd5771, [%rd36013];
	ld.global.u64 	%rd5772, [%rd36014];
	// begin inline asm
	add.cc.u64 %rd5768, %rd5768, %rd35996;
	addc.cc.u64 %rd5769, %rd5769, %rd35997;
	addc.cc.u64 %rd5770, %rd5770, %rd35998;
	addc.cc.u64 %rd5771, %rd5771, %rd35999;
	addc.cc.u64 %rd5772, %rd5772, %rd36000;
	addc.u64 %rd31, %rd31, %rd36001;
	
	// end inline asm
	st.global.u64 	[%rd2], %rd5768;
	st.global.u64 	[%rd36011], %rd5769;
	st.global.u64 	[%rd36012], %rd5770;
	st.global.u64 	[%rd36013], %rd5771;
	st.global.u64 	[%rd36014], %rd5772;
	st.global.u64 	[%rd36015], %rd31;
	ld.global.u64 	%rd5786, [%rd2];
	ld.global.u64 	%rd5787, [%rd36011];
	ld.global.u64 	%rd5788, [%rd36012];
	ld.global.u64 	%rd5789, [%rd36013];
	ld.global.u64 	%rd5790, [%rd36014];
	// begin inline asm
	add.cc.u64 %rd5786, %rd5786, %rd35996;
	addc.cc.u64 %rd5787, %rd5787, %rd35997;
	addc.cc.u64 %rd5788, %rd5788, %rd35998;
	addc.cc.u64 %rd5789, %rd5789, %rd35999;
	addc.cc.u64 %rd5790, %rd5790, %rd36000;
	addc.u64 %rd31, %rd31, %rd36001;
	
	// end inline asm
	st.global.u64 	[%rd2], %rd5786;
	st.global.u64 	[%rd36011], %rd5787;
	st.global.u64 	[%rd36012], %rd5788;
	st.global.u64 	[%rd36013], %rd5789;
	st.global.u64 	[%rd36014], %rd5790;
	st.global.u64 	[%rd36015], %rd31;
	ld.global.u64 	%rd5804, [%rd2];
	ld.global.u64 	%rd5805, [%rd36011];
	ld.global.u64 	%rd5806, [%rd36012];
	ld.global.u64 	%rd5807, [%rd36013];
	ld.global.u64 	%rd5808, [%rd36014];
	// begin inline asm
	add.cc.u64 %rd5804, %rd5804, %rd35996;
	addc.cc.u64 %rd5805, %rd5805, %rd35997;
	addc.cc.u64 %rd5806, %rd5806, %rd35998;
	addc.cc.u64 %rd5807, %rd5807, %rd35999;
	addc.cc.u64 %rd5808, %rd5808, %rd36000;
	addc.u64 %rd31, %rd31, %rd36001;
	
	// end inline asm
	st.global.u64 	[%rd2], %rd5804;
	st.global.u64 	[%rd36011], %rd5805;
	st.global.u64 	[%rd36012], %rd5806;
	st.global.u64 	[%rd36013], %rd5807;
	st.global.u64 	[%rd36014], %rd5808;
	st.global.u64 	[%rd36015], %rd31;
	ld.global.u64 	%rd5822, [%rd2];
	ld.global.u64 	%rd5823, [%rd36011];
	ld.global.u64 	%rd5824, [%rd36012];
	ld.global.u64 	%rd5825, [%rd36013];
	ld.global.u64 	%rd5826, [%rd36014];
	// begin inline asm
	add.cc.u64 %rd5822, %rd5822, %rd35996;
	addc.cc.u64 %rd5823, %rd5823, %rd35997;
	addc.cc.u64 %rd5824, %rd5824, %rd35998;
	addc.cc.u64 %rd5825, %rd5825, %rd35999;
	addc.cc.u64 %rd5826, %rd5826, %rd36000;
	addc.u64 %rd31, %rd31, %rd36001;
	
	// end inline asm
	st.global.u64 	[%rd2], %rd5822;
	st.global.u64 	[%rd36011], %rd5823;
	st.global.u64 	[%rd36012], %rd5824;
	st.global.u64 	[%rd36013], %rd5825;
	st.global.u64 	[%rd36014], %rd5826;
	st.global.u64 	[%rd36015], %rd31;
	ld.global.u64 	%rd5840, [%rd2];
	ld.global.u64 	%rd5841, [%rd36011];
	ld.global.u64 	%rd5842, [%rd36012];
	ld.global.u64 	%rd5843, [%rd36013];
	ld.global.u64 	%rd5844, [%rd36014];
	// begin inline asm
	add.cc.u64 %rd5840, %rd5840, %rd35996;
	addc.cc.u64 %rd5841, %rd5841, %rd35997;
	addc.cc.u64 %rd5842, %rd5842, %rd35998;
	addc.cc.u64 %rd5843, %rd5843, %rd35999;
	addc.cc.u64 %rd5844, %rd5844, %rd36000;
	addc.u64 %rd31, %rd31, %rd36001;
	
	// end inline asm
	st.global.u64 	[%rd2], %rd5840;
	st.global.u64 	[%rd36011], %rd5841;
	st.global.u64 	[%rd36012], %rd5842;
	st.global.u64 	[%rd36013], %rd5843;
	st.global.u64 	[%rd36014], %rd5844;
	st.global.u64 	[%rd36015], %rd31;
	ld.global.u64 	%rd5858, [%rd2];
	ld.global.u64 	%rd5859, [%rd36011];
	ld.global.u64 	%rd5860, [%rd36012];
	ld.global.u64 	%rd5861, [%rd36013];
	ld.global.u64 	%rd5862, [%rd36014];
	// begin inline asm
	add.cc.u64 %rd5858, %rd5858, %rd35996;
	addc.cc.u64 %rd5859, %rd5859, %rd35997;
	addc.cc.u64 %rd5860, %rd5860, %rd35998;
	addc.cc.u64 %rd5861, %rd5861, %rd35999;
	addc.cc.u64 %rd5862, %rd5862, %rd36000;
	addc.u64 %rd31, %rd31, %rd36001;
	
	// end inline asm
	st.global.u64 	[%rd2], %rd5858;
	st.global.u64 	[%rd36011], %rd5859;
	st.global.u64 	[%rd36012], %rd5860;
	st.global.u64 	[%rd36013], %rd5861;
	st.global.u64 	[%rd36014], %rd5862;
	st.global.u64 	[%rd36015], %rd31;
	ld.global.u64 	%rd5876, [%rd2];
	ld.global.u64 	%rd5877, [%rd36011];
	ld.global.u64 	%rd5878, [%rd36012];
	ld.global.u64 	%rd5879, [%rd36013];
	ld.global.u64 	%rd5880, [%rd36014];
	// begin inline asm
	add.cc.u64 %rd5876, %rd5876, %rd35996;
	addc.cc.u64 %rd5877, %rd5877, %rd35997;
	addc.cc.u64 %rd5878, %rd5878, %rd35998;
	addc.cc.u64 %rd5879, %rd5879, %rd35999;
	addc.cc.u64 %rd5880, %rd5880, %rd36000;
	addc.u64 %rd31, %rd31, %rd36001;
	
	// end inline asm
	st.global.u64 	[%rd2], %rd5876;
	st.global.u64 	[%rd36011], %rd5877;
	st.global.u64 	[%rd36012], %rd5878;
	st.global.u64 	[%rd36013], %rd5879;
	st.global.u64 	[%rd36014], %rd5880;
	st.global.u64 	[%rd36015], %rd31;
	ld.global.u64 	%rd5894, [%rd2];
	ld.global.u64 	%rd5895, [%rd36011];
	ld.global.u64 	%rd5896, [%rd36012];
	ld.global.u64 	%rd5897, [%rd36013];
	ld.global.u64 	%rd5898, [%rd36014];
	// begin inline asm
	add.cc.u64 %rd5894, %rd5894, %rd35996;
	addc.cc.u64 %rd5895, %rd5895, %rd35997;
	addc.cc.u64 %rd5896, %rd5896, %rd35998;
	addc.cc.u64 %rd5897, %rd5897, %rd35999;
	addc.cc.u64 %rd5898, %rd5898, %rd36000;
	addc.u64 %rd31, %rd31, %rd36001;
	
	// end inline asm
	st.global.u64 	[%rd2], %rd5894;
	st.global.u64 	[%rd36011], %rd5895;
	st.global.u64 	[%rd36012], %rd5896;
	st.global.u64 	[%rd36013], %rd5897;
	st.global.u64 	[%rd36014], %rd5898;
	st.global.u64 	[%rd36015], %rd31;
	ld.global.u64 	%rd5912, [%rd2];
	ld.global.u64 	%rd5913, [%rd36011];
	ld.global.u64 	%rd5914, [%rd36012];
	ld.global.u64 	%rd5915, [%rd36013];
	ld.global.u64 	%rd5916, [%rd36014];
	// begin inline asm
	add.cc.u64 %rd5912, %rd5912, %rd35996;
	addc.cc.u64 %rd5913, %rd5913, %rd35997;
	addc.cc.u64 %rd5914, %rd5914, %rd35998;
	addc.cc.u64 %rd5915, %rd5915, %rd35999;
	addc.cc.u64 %rd5916, %rd5916, %rd36000;
	addc.u64 %rd31, %rd31, %rd36001;
	
	// end inline asm
	st.global.u64 	[%rd2], %rd5912;
	st.global.u64 	[%rd36011], %rd5913;
	st.global.u64 	[%rd36012], %rd5914;
	st.global.u64 	[%rd36013], %rd5915;
	st.global.u64 	[%rd36014], %rd5916;
	st.global.u64 	[%rd36015], %rd31;
	ld.global.u64 	%rd5930, [%rd2];
	ld.global.u64 	%rd5931, [%rd36011];
	ld.global.u64 	%rd5932, [%rd36012];
	ld.global.u64 	%rd5933, [%rd36013];
	ld.global.u64 	%rd5934, [%rd36014];
	// begin inline asm
	add.cc.u64 %rd5930, %rd5930, %rd35996;
	addc.cc.u64 %rd5931, %rd5931, %rd35997;
	addc.cc.u64 %rd5932, %rd5932, %rd35998;
	addc.cc.u64 %rd5933, %rd5933, %rd35999;
	addc.cc.u64 %rd5934, %rd5934, %rd36000;
	addc.u64 %rd31, %rd31, %rd36001;
	
	// end inline asm
	st.global.u64 	[%rd2], %rd5930;
	st.global.u64 	[%rd36011], %rd5931;
	st.global.u64 	[%rd36012], %rd5932;
	st.global.u64 	[%rd36013], %rd5933;
	st.global.u64 	[%rd36014], %rd5934;
	st.global.u64 	[%rd36015], %rd31;
	ld.global.u64 	%rd5948, [%rd2];
	ld.global.u64 	%rd5949, [%rd36011];
	ld.global.u64 	%rd5950, [%rd36012];
	ld.global.u64 	%rd5951, [%rd36013];
	ld.global.u64 	%rd5952, [%rd36014];
	// begin inline asm
	add.cc.u64 %rd5948, %rd5948, %rd35996;
	addc.cc.u64 %rd5949, %rd5949, %rd35997;
	addc.cc.u64 %rd5950, %rd5950, %rd35998;
	addc.cc.u64 %rd5951, %rd5951, %rd35999;
	addc.cc.u64 %rd5952, %rd5952, %rd36000;
	addc.u64 %rd31, %rd31, %rd36001;
	
	// end inline asm
	st.global.u64 	[%rd2], %rd5948;
	st.global.u64 	[%rd36011], %rd5949;
	st.global.u64 	[%rd36012], %rd5950;
	st.global.u64 	[%rd36013], %rd5951;
	st.global.u64 	[%rd36014], %rd5952;
	st.global.u64 	[%rd36015], %rd31;
	ld.global.u64 	%rd5966, [%rd2];
	ld.global.u64 	%rd5967, [%rd36011];
	ld.global.u64 	%rd5968, [%rd36012];
	ld.global.u64 	%rd5969, [%rd36013];
	ld.global.u64 	%rd5970, [%rd36014];
	// begin inline asm
	add.cc.u64 %rd5966, %rd5966, %rd35996;
	addc.cc.u64 %rd5967, %rd5967, %rd35997;
	addc.cc.u64 %rd5968, %rd5968, %rd35998;
	addc.cc.u64 %rd5969, %rd5969, %rd35999;
	addc.cc.u64 %rd5970, %rd5970, %rd36000;
	addc.u64 %rd31, %rd31, %rd36001;
	
	// end inline asm
	st.global.u64 	[%rd2], %rd5966;
	st.global.u64 	[%rd36011], %rd5967;
	st.global.u64 	[%rd36012], %rd5968;
	st.global.u64 	[%rd36013], %rd5969;
	st.global.u64 	[%rd36014], %rd5970;
	st.global.u64 	[%rd36015], %rd31;
	ld.global.u64 	%rd5984, [%rd2];
	ld.global.u64 	%rd5985, [%rd36011];
	ld.global.u64 	%rd5986, [%rd36012];
	ld.global.u64 	%rd5987, [%rd36013];
	ld.global.u64 	%rd5988, [%rd36014];
	// begin inline asm
	add.cc.u64 %rd5984, %rd5984, %rd35996;
	addc.cc.u64 %rd5985, %rd5985, %rd35997;
	addc.cc.u64 %rd5986, %rd5986, %rd35998;
	addc.cc.u64 %rd5987, %rd5987, %rd35999;
	addc.cc.u64 %rd5988, %rd5988, %rd36000;
	addc.u64 %rd31, %rd31, %rd36001;
	
	// end inline asm
	st.global.u64 	[%rd2], %rd5984;
	st.global.u64 	[%rd36011], %rd5985;
	st.global.u64 	[%rd36012], %rd5986;
	st.global.u64 	[%rd36013], %rd5987;
	st.global.u64 	[%rd36014], %rd5988;
	st.global.u64 	[%rd36015], %rd31;
	ld.global.u64 	%rd6002, [%rd2];
	ld.global.u64 	%rd6003, [%rd36011];
	ld.global.u64 	%rd6004, [%rd36012];
	ld.global.u64 	%rd6005, [%rd36013];
	ld.global.u64 	%rd6006, [%rd36014];
	// begin inline asm
	add.cc.u64 %rd6002, %rd6002, %rd35996;
	addc.cc.u64 %rd6003, %rd6003, %rd35997;
	addc.cc.u64 %rd6004, %rd6004, %rd35998;
	addc.cc.u64 %rd6005, %rd6005, %rd35999;
	addc.cc.u64 %rd6006, %rd6006, %rd36000;
	addc.u64 %rd31, %rd31, %rd36001;
	
	// end inline asm
	st.global.u64 	[%rd2], %rd6002;
	st.global.u64 	[%rd36011], %rd6003;
	st.global.u64 	[%rd36012], %rd6004;
	st.global.u64 	[%rd36013], %rd6005;
	st.global.u64 	[%rd36014], %rd6006;
	st.global.u64 	[%rd36015], %rd31;
	ld.global.u64 	%rd6020, [%rd2];
	ld.global.u64 	%rd6021, [%rd36011];
	ld.global.u64 	%rd6022, [%rd36012];
	ld.global.u64 	%rd6023, [%rd36013];
	ld.global.u64 	%rd6024, [%rd36014];
	// begin inline asm
	add.cc.u64 %rd6020, %rd6020, %rd35996;
	addc.cc.u64 %rd6021, %rd6021, %rd35997;
	addc.cc.u64 %rd6022, %rd6022, %rd35998;
	addc.cc.u64 %rd6023, %rd6023, %rd35999;
	addc.cc.u64 %rd6024, %rd6024, %rd36000;
	addc.u64 %rd31, %rd31, %rd36001;
	
	// end inline asm
	st.global.u64 	[%rd2], %rd6020;
	st.global.u64 	[%rd36011], %rd6021;
	st.global.u64 	[%rd36012], %rd6022;
	st.global.u64 	[%rd36013], %rd6023;
	st.global.u64 	[%rd36014], %rd6024;
	st.global.u64 	[%rd36015], %rd31;
	ld.global.u64 	%rd6038, [%rd2];
	ld.global.u64 	%rd6039, [%rd36011];
	ld.global.u64 	%rd6040, [%rd36012];
	ld.global.u64 	%rd6041, [%rd36013];
	ld.global.u64 	%rd6042, [%rd36014];
	// begin inline asm
	add.cc.u64 %rd6038, %rd6038, %rd35996;
	addc.cc.u64 %rd6039, %rd6039, %rd35997;
	addc.cc.u64 %rd6040, %rd6040, %rd35998;
	addc.cc.u64 %rd6041, %rd6041, %rd35999;
	addc.cc.u64 %rd6042, %rd6042, %rd36000;
	addc.u64 %rd31, %rd31, %rd36001;
	
	// end inline asm
	st.global.u64 	[%rd2], %rd6038;
	st.global.u64 	[%rd36011], %rd6039;
	st.global.u64 	[%rd36012], %rd6040;
	st.global.u64 	[%rd36013], %rd6041;
	st.global.u64 	[%rd36014], %rd6042;
	st.global.u64 	[%rd36015], %rd31;
	ld.global.u64 	%rd6056, [%rd2];
	ld.global.u64 	%rd6057, [%rd36011];
	ld.global.u64 	%rd6058, [%rd36012];
	ld.global.u64 	%rd6059, [%rd36013];
	ld.global.u64 	%rd6060, [%rd36014];
	// begin inline asm
	add.cc.u64 %rd6056, %rd6056, %rd35996;
	addc.cc.u64 %rd6057, %rd6057, %rd35997;
	addc.cc.u64 %rd6058, %rd6058, %rd35998;
	addc.cc.u64 %rd6059, %rd6059, %rd35999;
	addc.cc.u64 %rd6060, %rd6060, %rd36000;
	addc.u64 %rd31, %rd31, %rd36001;
	
	// end inline asm
	st.global.u64 	[%rd2], %rd6056;
	st.global.u64 	[%rd36011], %rd6057;
	st.global.u64 	[%rd36012], %rd6058;
	st.global.u64 	[%rd36013], %rd6059;
	st.global.u64 	[%rd36014], %rd6060;
	st.global.u64 	[%rd36015], %rd31;
	ld.global.u64 	%rd6074, [%rd2];
	ld.global.u64 	%rd6075, [%rd36011];
	ld.global.u64 	%rd6076, [%rd36012];
	ld.global.u64 	%rd6077, [%rd36013];
	ld.global.u64 	%rd6078, [%rd36014];
	// begin inline asm
	add.cc.u64 %rd6074, %rd6074, %rd35996;
	addc.cc.u64 %rd6075, %rd6075, %rd35997;
	addc.cc.u64 %rd6076, %rd6076, %rd35998;
	addc.cc.u64 %rd6077, %rd6077, %rd35999;
	addc.cc.u64 %rd6078, %rd6078, %rd36000;
	addc.u64 %rd31, %rd31, %rd36001;
	
	// end inline asm
	st.global.u64 	[%rd2], %rd6074;
	st.global.u64 	[%rd36011], %rd6075;
	st.global.u64 	[%rd36012], %rd6076;
	st.global.u64 	[%rd36013], %rd6077;
	st.global.u64 	[%rd36014], %rd6078;
	st.global.u64 	[%rd36015], %rd31;
	ld.global.u64 	%rd6092, [%rd2];
	ld.global.u64 	%rd6093, [%rd36011];
	ld.global.u64 	%rd6094, [%rd36012];
	ld.global.u64 	%rd6095, [%rd36013];
	ld.global.u64 	%rd6096, [%rd36014];
	// begin inline asm
	add.cc.u64 %rd6092, %rd6092, %rd35996;
	addc.cc.u64 %rd6093, %rd6093, %rd35997;
	addc.cc.u64 %rd6094, %rd6094, %rd35998;
	addc.cc.u64 %rd6095, %rd6095, %rd35999;
	addc.cc.u64 %rd6096, %rd6096, %rd36000;
	addc.u64 %rd31, %rd31, %rd36001;
	
	// end inline asm
	st.global.u64 	[%rd2], %rd6092;
	st.global.u64 	[%rd36011], %rd6093;
	st.global.u64 	[%rd36012], %rd6094;
	st.global.u64 	[%rd36013], %rd6095;
	st.global.u64 	[%rd36014], %rd6096;
	st.global.u64 	[%rd36015], %rd31;
	ld.global.u64 	%rd6110, [%rd2];
	ld.global.u64 	%rd6111, [%rd36011];
	ld.global.u64 	%rd6112, [%rd36012];
	ld.global.u64 	%rd6113, [%rd36013];
	ld.global.u64 	%rd6114, [%rd36014];
	// begin inline asm
	add.cc.u64 %rd6110, %rd6110, %rd35996;
	addc.cc.u64 %rd6111, %rd6111, %rd35997;
	addc.cc.u64 %rd6112, %rd6112, %rd35998;
	addc.cc.u64 %rd6113, %rd6113, %rd35999;
	addc.cc.u64 %rd6114, %rd6114, %rd36000;
	addc.u64 %rd31, %rd31, %rd36001;
	
	// end inline asm
	st.global.u64 	[%rd2], %rd6110;
	st.global.u64 	[%rd36011], %rd6111;
	st.global.u64 	[%rd36012], %rd6112;
	st.global.u64 	[%rd36013], %rd6113;
	st.global.u64 	[%rd36014], %rd6114;
	st.global.u64 	[%rd36015], %rd31;
	ld.global.u64 	%rd6128, [%rd2];
	ld.global.u64 	%rd6129, [%rd36011];
	ld.global.u64 	%rd6130, [%rd36012];
	ld.global.u64 	%rd6131, [%rd36013];
	ld.global.u64 	%rd6132, [%rd36014];
	// begin inline asm
	add.cc.u64 %rd6128, %rd6128, %rd35996;
	addc.cc.u64 %rd6129, %rd6129, %rd35997;
	addc.cc.u64 %rd6130, %rd6130, %rd35998;
	addc.cc.u64 %rd6131, %rd6131, %rd35999;
	addc.cc.u64 %rd6132, %rd6132, %rd36000;
	addc.u64 %rd31, %rd31, %rd36001;
	
	// end inline asm
	st.global.u64 	[%rd2], %rd6128;
	st.global.u64 	[%rd36011], %rd6129;
	st.global.u64 	[%rd36012], %rd6130;
	st.global.u64 	[%rd36013], %rd6131;
	st.global.u64 	[%rd36014], %rd6132;
	st.global.u64 	[%rd36015], %rd31;
	ld.global.u64 	%rd6146, [%rd2];
	ld.global.u64 	%rd6147, [%rd36011];
	ld.global.u64 	%rd6148, [%rd36012];
	ld.global.u64 	%rd6149, [%rd36013];
	ld.global.u64 	%rd6150, [%rd36014];
	// begin inline asm
	add.cc.u64 %rd6146, %rd6146, %rd35996;
	addc.cc.u64 %rd6147, %rd6147, %rd35997;
	addc.cc.u64 %rd6148, %rd6148, %rd35998;
	addc.cc.u64 %rd6149, %rd6149, %rd35999;
	addc.cc.u64 %rd6150, %rd6150, %rd36000;
	addc.u64 %rd31, %rd31, %rd36001;
	
	// end inline asm
	st.global.u64 	[%rd2], %rd6146;
	st.global.u64 	[%rd36011], %rd6147;
	st.global.u64 	[%rd36012], %rd6148;
	st.global.u64 	[%rd36013], %rd6149;
	st.global.u64 	[%rd36014], %rd6150;
	st.global.u64 	[%rd36015], %rd31;
	ld.global.u64 	%rd6164, [%rd2];
	ld.global.u64 	%rd6165, [%rd36011];
	ld.global.u64 	%rd6166, [%rd36012];
	ld.global.u64 	%rd6167, [%rd36013];
	ld.global.u64 	%rd6168, [%rd36014];
	// begin inline asm
	add.cc.u64 %rd6164, %rd6164, %rd35996;
	addc.cc.u64 %rd6165, %rd6165, %rd35997;
	addc.cc.u64 %rd6166, %rd6166, %rd35998;
	addc.cc.u64 %rd6167, %rd6167, %rd35999;
	addc.cc.u64 %rd6168, %rd6168, %rd36000;
	addc.u64 %rd31, %rd31, %rd36001;
	
	// end inline asm
	st.global.u64 	[%rd2], %rd6164;
	st.global.u64 	[%rd36011], %rd6165;
	st.global.u64 	[%rd36012], %rd6166;
	st.global.u64 	[%rd36013], %rd6167;
	st.global.u64 	[%rd36014], %rd6168;
	st.global.u64 	[%rd36015], %rd31;
	ld.global.u64 	%rd6182, [%rd2];
	ld.global.u64 	%rd6183, [%rd36011];
	ld.global.u64 	%rd6184, [%rd36012];
	ld.global.u64 	%rd6185, [%rd36013];
	ld.global.u64 	%rd6186, [%rd36014];
	// begin inline asm
	add.cc.u64 %rd6182, %rd6182, %rd35996;
	addc.cc.u64 %rd6183, %rd6183, %rd35997;
	addc.cc.u64 %rd6184, %rd6184, %rd35998;
	addc.cc.u64 %rd6185, %rd6185, %rd35999;
	addc.cc.u64 %rd6186, %rd6186, %rd36000;
	addc.u64 %rd31, %rd31, %rd36001;
	
	// end inline asm
	st.global.u64 	[%rd2], %rd6182;
	st.global.u64 	[%rd36011], %rd6183;
	st.global.u64 	[%rd36012], %rd6184;
	st.global.u64 	[%rd36013], %rd6185;
	st.global.u64 	[%rd36014], %rd6186;
	st.global.u64 	[%rd36015], %rd31;
	ld.global.u64 	%rd6200, [%rd2];
	ld.global.u64 	%rd6201, [%rd36011];
	ld.global.u64 	%rd6202, [%rd36012];
	ld.global.u64 	%rd6203, [%rd36013];
	ld.global.u64 	%rd6204, [%rd36014];
	// begin inline asm
	add.cc.u64 %rd6200, %rd6200, %rd35996;
	addc.cc.u64 %rd6201, %rd6201, %rd35997;
	addc.cc.u64 %rd6202, %rd6202, %rd35998;
	addc.cc.u64 %rd6203, %rd6203, %rd35999;
	addc.cc.u64 %rd6204, %rd6204, %rd36000;
	addc.u64 %rd31, %rd31, %rd36001;
	
	// end inline asm
	st.global.u64 	[%rd2], %rd6200;
	st.global.u64 	[%rd36011], %rd6201;
	st.global.u64 	[%rd36012], %rd6202;
	st.global.u64 	[%rd36013], %rd6203;
	st.global.u64 	[%rd36014], %rd6204;
	st.global.u64 	[%rd36015], %rd31;
	ld.global.u64 	%rd6218, [%rd2];
	ld.global.u64 	%rd6219, [%rd36011];
	ld.global.u64 	%rd6220, [%rd36012];
	ld.global.u64 	%rd6221, [%rd36013];
	ld.global.u64 	%rd6222, [%rd36014];
	// begin inline asm
	add.cc.u64 %rd6218, %rd6218, %rd35996;
	addc.cc.u64 %rd6219, %rd6219, %rd35997;
	addc.cc.u64 %rd6220, %rd6220, %rd35998;
	addc.cc.u64 %rd6221, %rd6221, %rd35999;
	addc.cc.u64 %rd6222, %rd6222, %rd36000;
	addc.u64 %rd31, %rd31, %rd36001;
	
	// end inline asm
	st.global.u64 	[%rd2], %rd6218;
	st.global.u64 	[%rd36011], %rd6219;
	st.global.u64 	[%rd36012], %rd6220;
	st.global.u64 	[%rd36013], %rd6221;
	st.global.u64 	[%rd36014], %rd6222;
	st.global.u64 	[%rd36015], %rd31;
	ld.global.u64 	%rd6236, [%rd2];
	ld.global.u64 	%rd6237, [%rd36011];
	ld.global.u64 	%rd6238, [%rd36012];
	ld.global.u64 	%rd6239, [%rd36013];
	ld.global.u64 	%rd6240, [%rd36014];
	// begin inline asm
	add.cc.u64 %rd6236, %rd6236, %rd35996;
	addc.cc.u64 %rd6237, %rd6237, %rd35997;
	addc.cc.u64 %rd6238, %rd6238, %rd35998;
	addc.cc.u64 %rd6239, %rd6239, %rd35999;
	addc.cc.u64 %rd6240, %rd6240, %rd36000;
	addc.u64 %rd31, %rd31, %rd36001;
	
	// end inline asm
	st.global.u64 	[%rd2], %rd6236;
	st.global.u64 	[%rd36011], %rd6237;
	st.global.u64 	[%rd36012], %rd6238;
	st.global.u64 	[%rd36013], %rd6239;
	st.global.u64 	[%rd36014], %rd6240;
	st.global.u64 	[%rd36015], %rd31;
	ld.global.u64 	%rd6254, [%rd2];
	ld.global.u64 	%rd6255, [%rd36011];
	ld.global.u64 	%rd6256, [%rd36012];
	ld.global.u64 	%rd6257, [%rd36013];
	ld.global.u64 	%rd6258, [%rd36014];
	// begin inline asm
	add.cc.u64 %rd6254, %rd6254, %rd35996;
	addc.cc.u64 %rd6255, %rd6255, %rd35997;
	addc.cc.u64 %rd6256, %rd6256, %rd35998;
	addc.cc.u64 %rd6257, %rd6257, %rd35999;
	addc.cc.u64 %rd6258, %rd6258, %rd36000;
	addc.u64 %rd31, %rd31, %rd36001;
	
	// end inline asm
	st.global.u64 	[%rd2], %rd6254;
	st.global.u64 	[%rd36011], %rd6255;
	st.global.u64 	[%rd36012], %rd6256;
	st.global.u64 	[%rd36013], %rd6257;
	st.global.u64 	[%rd36014], %rd6258;
	st.global.u64 	[%rd36015], %rd31;
	ld.global.u64 	%rd6272, [%rd2];
	ld.global.u64 	%rd6273, [%rd36011];
	ld.global.u64 	%rd6274, [%rd36012];
	ld.global.u64 	%rd6275, [%rd36013];
	ld.global.u64 	%rd6276, [%rd36014];
	// begin inline asm
	add.cc.u64 %rd6272, %rd6272, %rd35996;
	addc.cc.u64 %rd6273, %rd6273, %rd35997;
	addc.cc.u64 %rd6274, %rd6274, %rd35998;
	addc.cc.u64 %rd6275, %rd6275, %rd35999;
	addc.cc.u64 %rd6276, %rd6276, %rd36000;
	addc.u64 %rd31, %rd31, %rd36001;
	
	// end inline asm
	st.global.u64 	[%rd2], %rd6272;
	st.global.u64 	[%rd36011], %rd6273;
	st.global.u64 	[%rd36012], %rd6274;
	st.global.u64 	[%rd36013], %rd6275;
	st.global.u64 	[%rd36014], %rd6276;
	st.global.u64 	[%rd36015], %rd31;
	ld.global.u64 	%rd6290, [%rd2];
	ld.global.u64 	%rd6291, [%rd36011];
	ld.global.u64 	%rd6292, [%rd36012];
	ld.global.u64 	%rd6293, [%rd36013];
	ld.global.u64 	%rd6294, [%rd36014];
	// begin inline asm
	add.cc.u64 %rd6290, %rd6290, %rd35996;
	addc.cc.u64 %rd6291, %rd6291, %rd35997;
	addc.cc.u64 %rd6292, %rd6292, %rd35998;
	addc.cc.u64 %rd6293, %rd6293, %rd35999;
	addc.cc.u64 %rd6294, %rd6294, %rd36000;
	addc.u64 %rd31, %rd31, %rd36001;
	
	// end inline asm
	st.global.u64 	[%rd2], %rd6290;
	st.global.u64 	[%rd36011], %rd6291;
	st.global.u64 	[%rd36012], %rd6292;
	st.global.u64 	[%rd36013], %rd6293;
	st.global.u64 	[%rd36014], %rd6294;
	st.global.u64 	[%rd36015], %rd31;
	ld.global.u64 	%rd6308, [%rd2];
	ld.global.u64 	%rd6309, [%rd36011];
	ld.global.u64 	%rd6310, [%rd36012];
	ld.global.u64 	%rd6311, [%rd36013];
	ld.global.u64 	%rd6312, [%rd36014];
	// begin inline asm
	add.cc.u64 %rd6308, %rd6308, %rd35996;
	addc.cc.u64 %rd6309, %rd6309, %rd35997;
	addc.cc.u64 %rd6310, %rd6310, %rd35998;
	addc.cc.u64 %rd6311, %rd6311, %rd35999;
	addc.cc.u64 %rd6312, %rd6312, %rd36000;
	addc.u64 %rd31, %rd31, %rd36001;
	
	// end inline asm
	st.global.u64 	[%rd2], %rd6308;
	st.global.u64 	[%rd36011], %rd6309;
	st.global.u64 	[%rd36012], %rd6310;
	st.global.u64 	[%rd36013], %rd6311;
	st.global.u64 	[%rd36014], %rd6312;
	st.global.u64 	[%rd36015], %rd31;
	ld.global.u64 	%rd6326, [%rd2];
	ld.global.u64 	%rd6327, [%rd36011];
	ld.global.u64 	%rd6328, [%rd36012];
	ld.global.u64 	%rd6329, [%rd36013];
	ld.global.u64 	%rd6330, [%rd36014];
	// begin inline asm
	add.cc.u64 %rd6326, %rd6326, %rd35996;
	addc.cc.u64 %rd6327, %rd6327, %rd35997;
	addc.cc.u64 %rd6328, %rd6328, %rd35998;
	addc.cc.u64 %rd6329, %rd6329, %rd35999;
	addc.cc.u64 %rd6330, %rd6330, %rd36000;
	addc.u64 %rd31, %rd31, %rd36001;
	
	// end inline asm
	st.global.u64 	[%rd2], %rd6326;
	st.global.u64 	[%rd36011], %rd6327;
	st.global.u64 	[%rd36012], %rd6328;
	st.global.u64 	[%rd36013], %rd6329;
	st.global.u64 	[%rd36014], %rd6330;
	st.global.u64 	[%rd36015], %rd31;
	ld.global.u64 	%rd6344, [%rd2];
	ld.global.u64 	%rd6345, [%rd36011];
	ld.global.u64 	%rd6346, [%rd36012];
	ld.global.u64 	%rd6347, [%rd36013];
	ld.global.u64 	%rd6348, [%rd36014];
	// begin inline asm
	add.cc.u64 %rd6344, %rd6344, %rd35996;
	addc.cc.u64 %rd6345, %rd6345, %rd35997;
	addc.cc.u64 %rd6346, %rd6346, %rd35998;
	addc.cc.u64 %rd6347, %rd6347, %rd35999;
	addc.cc.u64 %rd6348, %rd6348, %rd36000;
	addc.u64 %rd31, %rd31, %rd36001;
	
	// end inline asm
	st.global.u64 	[%rd2], %rd6344;
	st.global.u64 	[%rd36011], %rd6345;
	st.global.u64 	[%rd36012], %rd6346;
	st.global.u64 	[%rd36013], %rd6347;
	st.global.u64 	[%rd36014], %rd6348;
	st.global.u64 	[%rd36015], %rd31;
	ld.global.u64 	%rd6362, [%rd2];
	ld.global.u64 	%rd6363, [%rd36011];
	ld.global.u64 	%rd6364, [%rd36012];
	ld.global.u64 	%rd6365, [%rd36013];
	ld.global.u64 	%rd6366, [%rd36014];
	// begin inline asm
	add.cc.u64 %rd6362, %rd6362, %rd35996;
	addc.cc.u64 %rd6363, %rd6363, %rd35997;
	addc.cc.u64 %rd6364, %rd6364, %rd35998;
	addc.cc.u64 %rd6365, %rd6365, %rd35999;
	addc.cc.u64 %rd6366, %rd6366, %rd36000;
	addc.u64 %rd31, %rd31, %rd36001;
	
	// end inline asm
	st.global.u64 	[%rd2], %rd6362;
	st.global.u64 	[%rd36011], %rd6363;
	st.global.u64 	[%rd36012], %rd6364;
	st.global.u64 	[%rd36013], %rd6365;
	st.global.u64 	[%rd36014], %rd6366;
	st.global.u64 	[%rd36015], %rd31;
	ld.global.u64 	%rd6380, [%rd2];
	ld.global.u64 	%rd6381, [%rd36011];
	ld.global.u64 	%rd6382, [%rd36012];
	ld.global.u64 	%rd6383, [%rd36013];
	ld.global.u64 	%rd6384, [%rd36014];
	// begin inline asm
	add.cc.u64 %rd6380, %rd6380, %rd35996;
	addc.cc.u64 %rd6381, %rd6381, %rd35997;
	addc.cc.u64 %rd6382, %rd6382, %rd35998;
	addc.cc.u64 %rd6383, %rd6383, %rd35999;
	addc.cc.u64 %rd6384, %rd6384, %rd36000;
	addc.u64 %rd31, %rd31, %rd36001;
	
	// end inline asm
	st.global.u64 	[%rd2], %rd6380;
	st.global.u64 	[%rd36011], %rd6381;
	st.global.u64 	[%rd36012], %rd6382;
	st.global.u64 	[%rd36013], %rd6383;
	st.global.u64 	[%rd36014], %rd6384;
	st.global.u64 	[%rd36015], %rd31;
	ld.global.u64 	%rd6398, [%rd2];
	ld.global.u64 	%rd6399, [%rd36011];
	ld.global.u64 	%rd6400, [%rd36012];
	ld.global.u64 	%rd6401, [%rd36013];
	ld.global.u64 	%rd6402, [%rd36014];
	mov.u64 	%rd6421, %rd31;
	// begin inline asm
	add.cc.u64 %rd6398, %rd6398, %rd35996;
	addc.cc.u64 %rd6399, %rd6399, %rd35997;
	addc.cc.u64 %rd6400, %rd6400, %rd35998;
	addc.cc.u64 %rd6401, %rd6401, %rd35999;
	addc.cc.u64 %rd6402, %rd6402, %rd36000;
	addc.u64 %rd6421, %rd6421, %rd36001;
	
	// end inline asm
	st.global.u64 	[%rd2], %rd6398;
	st.global.u64 	[%rd36011], %rd6399;
	st.global.u64 	[%rd36012], %rd6400;
	st.global.u64 	[%rd36013], %rd6401;
	st.global.u64 	[%rd36014], %rd6402;
	st.global.u64 	[%rd36015], %rd6421;
	ld.global.u64 	%rd6416, [%rd2];
	ld.global.u64 	%rd6417, [%rd36011];
	ld.global.u64 	%rd6418, [%rd36012];
	ld.global.u64 	%rd6419, [%rd36013];
	ld.global.u64 	%rd6420, [%rd36014];
	// begin inline asm
	add.cc.u64 %rd6416, %rd6416, %rd35996;
	addc.cc.u64 %rd6417, %rd6417, %rd35997;
	addc.cc.u64 %rd6418, %rd6418, %rd35998;
	addc.cc.u64 %rd6419, %rd6419, %rd35999;
	addc.cc.u64 %rd6420, %rd6420, %rd36000;
	addc.u64 %rd6421, %rd6421, %rd36001;
	
	// end inline asm
	st.global.u64 	[%rd2], %rd6416;
	st.global.u64 	[%rd36011], %rd6417;
	st.global.u64 	[%rd36012], %rd6418;
	st.global.u64 	[%rd36013], %rd6419;
	st.global.u64 	[%rd36014], %rd6420;
	st.global.u64 	[%rd36015], %rd6421;
	ld.global.u64 	%rd6434, [%rd2];
	ld.global.u64 	%rd6435, [%rd36011];
	ld.global.u64 	%rd6436, [%rd36012];
	ld.global.u64 	%rd6437, [%rd36013];
	ld.global.u64 	%rd6438, [%rd36014];
	// begin inline asm
	add.cc.u64 %rd6434, %rd6434, %rd35996;
	addc.cc.u64 %rd6435, %rd6435, %rd35997;
	addc.cc.u64 %rd6436, %rd6436, %rd35998;
	addc.cc.u64 %rd6437, %rd6437, %rd35999;
	addc.cc.u64 %rd6438, %rd6438, %rd36000;
	addc.u64 %rd6421, %rd6421, %rd36001;
	
	// end inline asm
	st.global.u64 	[%rd2], %rd6434;
	st.global.u64 	[%rd36011], %rd6435;
	st.global.u64 	[%rd36012], %rd6436;
	st.global.u64 	[%rd36013], %rd6437;
	st.global.u64 	[%rd36014], %rd6438;
	st.global.u64 	[%rd36015], %rd6421;
	ld.global.u64 	%rd6452, [%rd2];
	ld.global.u64 	%rd6453, [%rd36011];
	ld.global.u64 	%rd6454, [%rd36012];
	ld.global.u64 	%rd6455, [%rd36013];
	ld.global.u64 	%rd6456, [%rd36014];
	// begin inline asm
	add.cc.u64 %rd6452, %rd6452, %rd35996;
	addc.cc.u64 %rd6453, %rd6453, %rd35997;
	addc.cc.u64 %rd6454, %rd6454, %rd35998;
	addc.cc.u64 %rd6455, %rd6455, %rd35999;
	addc.cc.u64 %rd6456, %rd6456, %rd36000;
	addc.u64 %rd6421, %rd6421, %rd36001;
	
	// end inline asm
	st.global.u64 	[%rd2], %rd6452;
	st.global.u64 	[%rd36011], %rd6453;
	st.global.u64 	[%rd36012], %rd6454;
	st.global.u64 	[%rd36013], %rd6455;
	st.global.u64 	[%rd36014], %rd6456;
	st.global.u64 	[%rd36015], %rd6421;
	ld.global.u64 	%rd6470, [%rd2];
	ld.global.u64 	%rd6471, [%rd36011];
	ld.global.u64 	%rd6472, [%rd36012];
	ld.global.u64 	%rd6473, [%rd36013];
	ld.global.u64 	%rd6474, [%rd36014];
	// begin inline asm
	add.cc.u64 %rd6470, %rd6470, %rd35996;
	addc.cc.u64 %rd6471, %rd6471, %rd35997;
	addc.cc.u64 %rd6472, %rd6472, %rd35998;
	addc.cc.u64 %rd6473, %rd6473, %rd35999;
	addc.cc.u64 %rd6474, %rd6474, %rd36000;
	addc.u64 %rd6421, %rd6421, %rd36001;
	
	// end inline asm
	st.global.u64 	[%rd2], %rd6470;
	st.global.u64 	[%rd36011], %rd6471;
	st.global.u64 	[%rd36012], %rd6472;
	st.global.u64 	[%rd36013], %rd6473;
	st.global.u64 	[%rd36014], %rd6474;
	st.global.u64 	[%rd36015], %rd6421;
	ld.global.u64 	%rd6488, [%rd2];
	ld.global.u64 	%rd6489, [%rd36011];
	ld.global.u64 	%rd6490, [%rd36012];
	ld.global.u64 	%rd6491, [%rd36013];
	ld.global.u64 	%rd6492, [%rd36014];
	// begin inline asm
	add.cc.u64 %rd6488, %rd6488, %rd35996;
	addc.cc.u64 %rd6489, %rd6489, %rd35997;
	addc.cc.u64 %rd6490, %rd6490, %rd35998;
	addc.cc.u64 %rd6491, %rd6491, %rd35999;
	addc.cc.u64 %rd6492, %rd6492, %rd36000;
	addc.u64 %rd6421, %rd6421, %rd36001;
	
	// end inline asm
	st.global.u64 	[%rd2], %rd6488;
	st.global.u64 	[%rd36011], %rd6489;
	st.global.u64 	[%rd36012], %rd6490;
	st.global.u64 	[%rd36013], %rd6491;
	st.global.u64 	[%rd36014], %rd6492;
	st.global.u64 	[%rd36015], %rd6421;
	ld.global.u64 	%rd6506, [%rd2];
	ld.global.u64 	%rd6507, [%rd36011];
	ld.global.u64 	%rd6508, [%rd36012];
	ld.global.u64 	%rd6509, [%rd36013];
	ld.global.u64 	%rd6510, [%rd36014];
	// begin inline asm
	add.cc.u64 %rd6506, %rd6506, %rd35996;
	addc.cc.u64 %rd6507, %rd6507, %rd35997;
	addc.cc.u64 %rd6508, %rd6508, %rd35998;
	addc.cc.u64 %rd6509, %rd6509, %rd35999;
	addc.cc.u64 %rd6510, %rd6510, %rd36000;
	addc.u64 %rd6421, %rd6421, %rd36001;
	
	// end inline asm
	st.global.u64 	[%rd2], %rd6506;
	st.global.u64 	[%rd36011], %rd6507;
	st.global.u64 	[%rd36012], %rd6508;
	st.global.u64 	[%rd36013], %rd6509;
	st.global.u64 	[%rd36014], %rd6510;
	st.global.u64 	[%rd36015], %rd6421;
	ld.global.u64 	%rd6524, [%rd2];
	ld.global.u64 	%rd6525, [%rd36011];
	ld.global.u64 	%rd6526, [%rd36012];
	ld.global.u64 	%rd6527, [%rd36013];
	ld.global.u64 	%rd6528, [%rd36014];
	// begin inline asm
	add.cc.u64 %rd6524, %rd6524, %rd35996;
	addc.cc.u64 %rd6525, %rd6525, %rd35997;
	addc.cc.u64 %rd6526, %rd6526, %rd35998;
	addc.cc.u64 %rd6527, %rd6527, %rd35999;
	addc.cc.u64 %rd6528, %rd6528, %rd36000;
	addc.u64 %rd6421, %rd6421, %rd36001;
	
	// end inline asm
	st.global.u64 	[%rd2], %rd6524;
	st.global.u64 	[%rd36011], %rd6525;
	st.global.u64 	[%rd36012], %rd6526;
	st.global.u64 	[%rd36013], %rd6527;
	st.global.u64 	[%rd36014], %rd6528;
	st.global.u64 	[%rd36015], %rd6421;
	ld.global.u64 	%rd6542, [%rd2];
	ld.global.u64 	%rd6543, [%rd36011];
	ld.global.u64 	%rd6544, [%rd36012];
	ld.global.u64 	%rd6545, [%rd36013];
	ld.global.u64 	%rd6546, [%rd36014];
	// begin inline asm
	add.cc.u64 %rd6542, %rd6542, %rd35996;
	addc.cc.u64 %rd6543, %rd6543, %rd35997;
	addc.cc.u64 %rd6544, %rd6544, %rd35998;
	addc.cc.u64 %rd6545, %rd6545, %rd35999;
	addc.cc.u64 %rd6546, %rd6546, %rd36000;
	addc.u64 %rd6421, %rd6421, %rd36001;
	
	// end inline asm
	st.global.u64 	[%rd2], %rd6542;
	st.global.u64 	[%rd36011], %rd6543;
	st.global.u64 	[%rd36012], %rd6544;
	st.global.u64 	[%rd36013], %rd6545;
	st.global.u64 	[%rd36014], %rd6546;
	st.global.u64 	[%rd36015], %rd6421;
	ld.global.u64 	%rd6560, [%rd2];
	ld.global.u64 	%rd6561, [%rd36011];
	ld.global.u64 	%rd6562, [%rd36012];
	ld.global.u64 	%rd6563, [%rd36013];
	ld.global.u64 	%rd6564, [%rd36014];
	// begin inline asm
	add.cc.u64 %rd6560, %rd6560, %rd35996;
	addc.cc.u64 %rd6561, %rd6561, %rd35997;
	addc.cc.u64 %rd6562, %rd6562, %rd35998;
	addc.cc.u64 %rd6563, %rd6563, %rd35999;
	addc.cc.u64 %rd6564, %rd6564, %rd36000;
	addc.u64 %rd6421, %rd6421, %rd36001;
	
	// end inline asm
	st.global.u64 	[%rd2], %rd6560;
	st.global.u64 	[%rd36011], %rd6561;
	st.global.u64 	[%rd36012], %rd6562;
	st.global.u64 	[%rd36013], %rd6563;
	st.global.u64 	[%rd36014], %rd6564;
	st.global.u64 	[%rd36015], %rd6421;
	ld.global.u64 	%rd6578, [%rd2];
	ld.global.u64 	%rd6579, [%rd36011];
	ld.global.u64 	%rd6580, [%rd36012];
	ld.global.u64 	%rd6581, [%rd36013];
	ld.global.u64 	%rd6582, [%rd36014];
	// begin inline asm
	add.cc.u64 %rd6578, %rd6578, %rd35996;
	addc.cc.u64 %rd6579, %rd6579, %rd35997;
	addc.cc.u64 %rd6580, %rd6580, %rd35998;
	addc.cc.u64 %rd6581, %rd6581, %rd35999;
	addc.cc.u64 %rd6582, %rd6582, %rd36000;
	addc.u64 %rd6421, %rd6421, %rd36001;
	
	// end inline asm
	st.global.u64 	[%rd2], %rd6578;
	st.global.u64 	[%rd36011], %rd6579;
	st.global.u64 	[%rd36012], %rd6580;
	st.global.u64 	[%rd36013], %rd6581;
	st.global.u64 	[%rd36014], %rd6582;
	st.global.u64 	[%rd36015], %rd6421;
	ld.global.u64 	%rd6596, [%rd2];
	ld.global.u64 	%rd6597, [%rd36011];
	ld.global.u64 	%rd6598, [%rd36012];
	ld.global.u64 	%rd6599, [%rd36013];
	ld.global.u64 	%rd6600, [%rd36014];
	// begin inline asm
	add.cc.u64 %rd6596, %rd6596, %rd35996;
	addc.cc.u64 %rd6597, %rd6597, %rd35997;
	addc.cc.u64 %rd6598, %rd6598, %rd35998;
	addc.cc.u64 %rd6599, %rd6599, %rd35999;
	addc.cc.u64 %rd6600, %rd6600, %rd36000;
	addc.u64 %rd6421, %rd6421, %rd36001;
	
	// end inline asm
	st.global.u64 	[%rd2], %rd6596;
	st.global.u64 	[%rd36011], %rd6597;
	st.global.u64 	[%rd36012], %rd6598;
	st.global.u64 	[%rd36013], %rd6599;
	st.global.u64 	[%rd36014], %rd6600;
	st.global.u64 	[%rd36015], %rd6421;
	ld.global.u64 	%rd6614, [%rd2];
	ld.global.u64 	%rd6615, [%rd36011];
	ld.global.u64 	%rd6616, [%rd36012];
	ld.global.u64 	%rd6617, [%rd36013];
	ld.global.u64 	%rd6618, [%rd36014];
	// begin inline asm
	add.cc.u64 %rd6614, %rd6614, %rd35996;
	addc.cc.u64 %rd6615, %rd6615, %rd35997;
	addc.cc.u64 %rd6616, %rd6616, %rd35998;
	addc.cc.u64 %rd6617, %rd6617, %rd35999;
	addc.cc.u64 %rd6618, %rd6618, %rd36000;
	addc.u64 %rd6421, %rd6421, %rd36001;
	
	// end inline asm
	st.global.u64 	[%rd2], %rd6614;
	st.global.u64 	[%rd36011], %rd6615;
	st.global.u64 	[%rd36012], %rd6616;
	st.global.u64 	[%rd36013], %rd6617;
	st.global.u64 	[%rd36014], %rd6618;
	st.global.u64 	[%rd36015], %rd6421;
	ld.global.u64 	%rd6632, [%rd2];
	ld.global.u64 	%rd6633, [%rd36011];
	ld.global.u64 	%rd6634, [%rd36012];
	ld.global.u64 	%rd6635, [%rd36013];
	ld.global.u64 	%rd6636, [%rd36014];
	// begin inline asm
	add.cc.u64 %rd6632, %rd6632, %rd35996;
	addc.cc.u64 %rd6633, %rd6633, %rd35997;
	addc.cc.u64 %rd6634, %rd6634, %rd35998;
	addc.cc.u64 %rd6635, %rd6635, %rd35999;
	addc.cc.u64 %rd6636, %rd6636, %rd36000;
	addc.u64 %rd6421, %rd6421, %rd36001;
	
	// end inline asm
	st.global.u64 	[%rd2], %rd6632;
	st.global.u64 	[%rd36011], %rd6633;
	st.global.u64 	[%rd36012], %rd6634;
	st.global.u64 	[%rd36013], %rd6635;
	st.global.u64 	[%rd36014], %rd6636;
	st.global.u64 	[%rd36015], %rd6421;
	ld.global.u64 	%rd6650, [%rd2];
	ld.global.u64 	%rd6651, [%rd36011];
	ld.global.u64 	%rd6652, [%rd36012];
	ld.global.u64 	%rd6653, [%rd36013];
	ld.global.u64 	%rd6654, [%rd36014];
	// begin inline asm
	add.cc.u64 %rd6650, %rd6650, %rd35996;
	addc.cc.u64 %rd6651, %rd6651, %rd35997;
	addc.cc.u64 %rd6652, %rd6652, %rd35998;
	addc.cc.u64 %rd6653, %rd6653, %rd35999;
	addc.cc.u64 %rd6654, %rd6654, %rd36000;
	addc.u64 %rd6421, %rd6421, %rd36001;
	
	// end inline asm
	st.global.u64 	[%rd2], %rd6650;
	st.global.u64 	[%rd36011], %rd6651;
	st.global.u64 	[%rd36012], %rd6652;
	st.global.u64 	[%rd36013], %rd6653;
	st.global.u64 	[%rd36014], %rd6654;
	st.global.u64 	[%rd36015], %rd6421;
	ld.global.u64 	%rd6668, [%rd2];
	ld.global.u64 	%rd6669, [%rd36011];
	ld.global.u64 	%rd6670, [%rd36012];
	ld.global.u64 	%rd6671, [%rd36013];
	ld.global.u64 	%rd6672, [%rd36014];
	// begin inline asm
	add.cc.u64 %rd6668, %rd6668, %rd35996;
	addc.cc.u64 %rd6669, %rd6669, %rd35997;
	addc.cc.u64 %rd6670, %rd6670, %rd35998;
	addc.cc.u64 %rd6671, %rd6671, %rd35999;
	addc.cc.u64 %rd6672, %rd6672, %rd36000;
	addc.u64 %rd6421, %rd6421, %rd36001;
	
	// end inline asm
	st.global.u64 	[%rd2], %rd6668;
	st.global.u64 	[%rd36011], %rd6669;
	st.global.u64 	[%rd36012], %rd6670;
	st.global.u64 	[%rd36013], %rd6671;
	st.global.u64 	[%rd36014], %rd6672;
	st.global.u64 	[%rd36015], %rd6421;
	ld.global.u64 	%rd6686, [%rd2];
	ld.global.u64 	%rd6687, [%rd36011];
	ld.global.u64 	%rd6688, [%rd36012];
	ld.global.u64 	%rd6689, [%rd36013];
	ld.global.u64 	%rd6690, [%rd36014];
	// begin inline asm
	add.cc.u64 %rd6686, %rd6686, %rd35996;
	addc.cc.u64 %rd6687, %rd6687, %rd35997;
	addc.cc.u64 %rd6688, %rd6688, %rd35998;
	addc.cc.u64 %rd6689, %rd6689, %rd35999;
	addc.cc.u64 %rd6690, %rd6690, %rd36000;
	addc.u64 %rd6421, %rd6421, %rd36001;
	
	// end inline asm
	st.global.u64 	[%rd2], %rd6686;
	st.global.u64 	[%rd36011], %rd6687;
	st.global.u64 	[%rd36012], %rd6688;
	st.global.u64 	[%rd36013], %rd6689;
	st.global.u64 	[%rd36014], %rd6690;
	st.global.u64 	[%rd36015], %rd6421;
	ld.global.u64 	%rd6704, [%rd2];
	ld.global.u64 	%rd6705, [%rd36011];
	ld.global.u64 	%rd6706, [%rd36012];
	ld.global.u64 	%rd6707, [%rd36013];
	ld.global.u64 	%rd6708, [%rd36014];
	// begin inline asm
	add.cc.u64 %rd6704, %rd6704, %rd35996;
	addc.cc.u64 %rd6705, %rd6705, %rd35997;
	addc.cc.u64 %rd6706, %rd6706, %rd35998;
	addc.cc.u64 %rd6707, %rd6707, %rd35999;
	addc.cc.u64 %rd6708, %rd6708, %rd36000;
	addc.u64 %rd6421, %rd6421, %rd36001;
	
	// end inline asm
	st.global.u64 	[%rd2], %rd6704;
	st.global.u64 	[%rd36011], %rd6705;
	st.global.u64 	[%rd36012], %rd6706;
	st.global.u64 	[%rd36013], %rd6707;
	st.global.u64 	[%rd36014], %rd6708;
	st.global.u64 	[%rd36015], %rd6421;
	ld.global.u64 	%rd6722, [%rd2];
	ld.global.u64 	%rd6723, [%rd36011];
	ld.global.u64 	%rd6724, [%rd36012];
	ld.global.u64 	%rd6725, [%rd36013];
	ld.global.u64 	%rd6726, [%rd36014];
	// begin inline asm
	add.cc.u64 %rd6722, %rd6722, %rd35996;
	addc.cc.u64 %rd6723, %rd6723, %rd35997;
	addc.cc.u64 %rd6724, %rd6724, %rd35998;
	addc.cc.u64 %rd6725, %rd6725, %rd35999;
	addc.cc.u64 %rd6726, %rd6726, %rd36000;
	addc.u64 %rd6421, %rd6421, %rd36001;
	
	// end inline asm
	st.global.u64 	[%rd2], %rd6722;
	st.global.u64 	[%rd36011], %rd6723;
	st.global.u64 	[%rd36012], %rd6724;
	st.global.u64 	[%rd36013], %rd6725;
	st.global.u64 	[%rd36014], %rd6726;
	st.global.u64 	[%rd36015], %rd6421;
	ld.global.u64 	%rd6740, [%rd2];
	ld.global.u64 	%rd6741, [%rd36011];
	ld.global.u64 	%rd6742, [%rd36012];
	ld.global.u64 	%rd6743, [%rd36013];
	ld.global.u64 	%rd6744, [%rd36014];
	// begin inline asm
	add.cc.u64 %rd6740, %rd6740, %rd35996;
	addc.cc.u64 %rd6741, %rd6741, %rd35997;
	addc.cc.u64 %rd6742, %rd6742, %rd35998;
	addc.cc.u64 %rd6743, %rd6743, %rd35999;
	addc.cc.u64 %rd6744, %rd6744, %rd36000;
	addc.u64 %rd6421, %rd6421, %rd36001;
	
	// end inline asm
	st.global.u64 	[%rd2], %rd6740;
	st.global.u64 	[%rd36011], %rd6741;
	st.global.u64 	[%rd36012], %rd6742;
	st.global.u64 	[%rd36013], %rd6743;
	st.global.u64 	[%rd36014], %rd6744;
	st.global.u64 	[%rd36015], %rd6421;
	ld.global.u64 	%rd6758, [%rd2];
	ld.global.u64 	%rd6759, [%rd36011];
	ld.global.u64 	%rd6760, [%rd36012];
	ld.global.u64 	%rd6761, [%rd36013];
	ld.global.u64 	%rd6762, [%rd36014];
	// begin inline asm
	add.cc.u64 %rd6758, %rd6758, %rd35996;
	addc.cc.u64 %rd6759, %rd6759, %rd35997;
	addc.cc.u64 %rd6760, %rd6760, %rd35998;
	addc.cc.u64 %rd6761, %rd6761, %rd35999;
	addc.cc.u64 %rd6762, %rd6762, %rd36000;
	addc.u64 %rd6421, %rd6421, %rd36001;
	
	// end inline asm
	st.global.u64 	[%rd2], %rd6758;
	st.global.u64 	[%rd36011], %rd6759;
	st.global.u64 	[%rd36012], %rd6760;
	st.global.u64 	[%rd36013], %rd6761;
	st.global.u64 	[%rd36014], %rd6762;
	st.global.u64 	[%rd36015], %rd6421;
	ld.global.u64 	%rd6776, [%rd2];
	ld.global.u64 	%rd6777, [%rd36011];
	ld.global.u64 	%rd6778, [%rd36012];
	ld.global.u64 	%rd6779, [%rd36013];
	ld.global.u64 	%rd6780, [%rd36014];
	// begin inline asm
	add.cc.u64 %rd6776, %rd6776, %rd35996;
	addc.cc.u64 %rd6777, %rd6777, %rd35997;
	addc.cc.u64 %rd6778, %rd6778, %rd35998;
	addc.cc.u64 %rd6779, %rd6779, %rd35999;
	addc.cc.u64 %rd6780, %rd6780, %rd36000;
	addc.u64 %rd6421, %rd6421, %rd36001;
	
	// end inline asm
	st.global.u64 	[%rd2], %rd6776;
	st.global.u64 	[%rd36011], %rd6777;
	st.global.u64 	[%rd36012], %rd6778;
	st.global.u64 	[%rd36013], %rd6779;
	st.global.u64 	[%rd36014], %rd6780;
	st.global.u64 	[%rd36015], %rd6421;
	ld.global.u64 	%rd6794, [%rd2];
	ld.global.u64 	%rd6795, [%rd36011];
	ld.global.u64 	%rd6796, [%rd36012];
	ld.global.u64 	%rd6797, [%rd36013];
	ld.global.u64 	%rd6798, [%rd36014];
	// begin inline asm
	add.cc.u64 %rd6794, %rd6794, %rd35996;
	addc.cc.u64 %rd6795, %rd6795, %rd35997;
	addc.cc.u64 %rd6796, %rd6796, %rd35998;
	addc.cc.u64 %rd6797, %rd6797, %rd35999;
	addc.cc.u64 %rd6798, %rd6798, %rd36000;
	addc.u64 %rd6421, %rd6421, %rd36001;
	
	// end inline asm
	st.global.u64 	[%rd2], %rd6794;
	st.global.u64 	[%rd36011], %rd6795;
	st.global.u64 	[%rd36012], %rd6796;
	st.global.u64 	[%rd36013], %rd6797;
	st.global.u64 	[%rd36014], %rd6798;
	st.global.u64 	[%rd36015], %rd6421;
	ld.global.u64 	%rd6812, [%rd2];
	ld.global.u64 	%rd6813, [%rd36011];
	ld.global.u64 	%rd6814, [%rd36012];
	ld.global.u64 	%rd6815, [%rd36013];
	ld.global.u64 	%rd6816, [%rd36014];
	// begin inline asm
	add.cc.u64 %rd6812, %rd6812, %rd35996;
	addc.cc.u64 %rd6813, %rd6813, %rd35997;
	addc.cc.u64 %rd6814, %rd6814, %rd35998;
	addc.cc.u64 %rd6815, %rd6815, %rd35999;
	addc.cc.u64 %rd6816, %rd6816, %rd36000;
	addc.u64 %rd6421, %rd6421, %rd36001;
	
	// end inline asm
	st.global.u64 	[%rd2], %rd6812;
	st.global.u64 	[%rd36011], %rd6813;
	st.global.u64 	[%rd36012], %rd6814;
	st.global.u64 	[%rd36013], %rd6815;
	st.global.u64 	[%rd36014], %rd6816;
	st.global.u64 	[%rd36015], %rd6421;
	ld.global.u64 	%rd6830, [%rd2];
	ld.global.u64 	%rd6831, [%rd36011];
	ld.global.u64 	%rd6832, [%rd36012];
	ld.global.u64 	%rd6833, [%rd36013];
	ld.global.u64 	%rd6834, [%rd36014];
	// begin inline asm
	add.cc.u64 %rd6830, %rd6830, %rd35996;
	addc.cc.u64 %rd6831, %rd6831, %rd35997;
	addc.cc.u64 %rd6832, %rd6832, %rd35998;
	addc.cc.u64 %rd6833, %rd6833, %rd35999;
	addc.cc.u64 %rd6834, %rd6834, %rd36000;
	addc.u64 %rd6421, %rd6421, %rd36001;
	
	// end inline asm
	st.global.u64 	[%rd2], %rd6830;
	st.global.u64 	[%rd36011], %rd6831;
	st.global.u64 	[%rd36012], %rd6832;
	st.global.u64 	[%rd36013], %rd6833;
	st.global.u64 	[%rd36014], %rd6834;
	st.global.u64 	[%rd36015], %rd6421;
	ld.global.u64 	%rd6848, [%rd2];
	ld.global.u64 	%rd6849, [%rd36011];
	ld.global.u64 	%rd6850, [%rd36012];
	ld.global.u64 	%rd6851, [%rd36013];
	ld.global.u64 	%rd6852, [%rd36014];
	// begin inline asm
	add.cc.u64 %rd6848, %rd6848, %rd35996;
	addc.cc.u64 %rd6849, %rd6849, %rd35997;
	addc.cc.u64 %rd6850, %rd6850, %rd35998;
	addc.cc.u64 %rd6851, %rd6851, %rd35999;
	addc.cc.u64 %rd6852, %rd6852, %rd36000;
	addc.u64 %rd6421, %rd6421, %rd36001;
	
	// end inline asm
	st.global.u64 	[%rd2], %rd6848;
	st.global.u64 	[%rd36011], %rd6849;
	st.global.u64 	[%rd36012], %rd6850;
	st.global.u64 	[%rd36013], %rd6851;
	st.global.u64 	[%rd36014], %rd6852;
	st.global.u64 	[%rd36015], %rd6421;
	ld.global.u64 	%rd6866, [%rd2];
	ld.global.u64 	%rd6867, [%rd36011];
	ld.global.u64 	%rd6868, [%rd36012];
	ld.global.u64 	%rd6869, [%rd36013];
	ld.global.u64 	%rd6870, [%rd36014];
	// begin inline asm
	add.cc.u64 %rd6866, %rd6866, %rd35996;
	addc.cc.u64 %rd6867, %rd6867, %rd35997;
	addc.cc.u64 %rd6868, %rd6868, %rd35998;
	addc.cc.u64 %rd6869, %rd6869, %rd35999;
	addc.cc.u64 %rd6870, %rd6870, %rd36000;
	addc.u64 %rd6421, %rd6421, %rd36001;
	
	// end inline asm
	st.global.u64 	[%rd2], %rd6866;
	st.global.u64 	[%rd36011], %rd6867;
	st.global.u64 	[%rd36012], %rd6868;
	st.global.u64 	[%rd36013], %rd6869;
	st.global.u64 	[%rd36014], %rd6870;
	st.global.u64 	[%rd36015], %rd6421;
	ld.global.u64 	%rd6884, [%rd2];
	ld.global.u64 	%rd6885, [%rd36011];
	ld.global.u64 	%rd6886, [%rd36012];
	ld.global.u64 	%rd6887, [%rd36013];
	ld.global.u64 	%rd6888, [%rd36014];
	// begin inline asm
	add.cc.u64 %rd6884, %rd6884, %rd35996;
	addc.cc.u64 %rd6885, %rd6885, %rd35997;
	addc.cc.u64 %rd6886, %rd6886, %rd35998;
	addc.cc.u64 %rd6887, %rd6887, %rd35999;
	addc.cc.u64 %rd6888, %rd6888, %rd36000;
	addc.u64 %rd6421, %rd6421, %rd36001;
	
	// end inline asm
	st.global.u64 	[%rd2], %rd6884;
	st.global.u64 	[%rd36011], %rd6885;
	st.global.u64 	[%rd36012], %rd6886;
	st.global.u64 	[%rd36013], %rd6887;
	st.global.u64 	[%rd36014], %rd6888;
	st.global.u64 	[%rd36015], %rd6421;
	ld.global.u64 	%rd6902, [%rd2];
	ld.global.u64 	%rd6903, [%rd36011];
	ld.global.u64 	%rd6904, [%rd36012];
	ld.global.u64 	%rd6905, [%rd36013];
	ld.global.u64 	%rd6906, [%rd36014];
	// begin inline asm
	add.cc.u64 %rd6902, %rd6902, %rd35996;
	addc.cc.u64 %rd6903, %rd6903, %rd35997;
	addc.cc.u64 %rd6904, %rd6904, %rd35998;
	addc.cc.u64 %rd6905, %rd6905, %rd35999;
	addc.cc.u64 %rd6906, %rd6906, %rd36000;
	addc.u64 %rd6421, %rd6421, %rd36001;
	
	// end inline asm
	st.global.u64 	[%rd2], %rd6902;
	st.global.u64 	[%rd36011], %rd6903;
	st.global.u64 	[%rd36012], %rd6904;
	st.global.u64 	[%rd36013], %rd6905;
	st.global.u64 	[%rd36014], %rd6906;
	st.global.u64 	[%rd36015], %rd6421;
	ld.global.u64 	%rd6920, [%rd2];
	ld.global.u64 	%rd6921, [%rd36011];
	ld.global.u64 	%rd6922, [%rd36012];
	ld.global.u64 	%rd6923, [%rd36013];
	ld.global.u64 	%rd6924, [%rd36014];
	// begin inline asm
	add.cc.u64 %rd6920, %rd6920, %rd35996;
	addc.cc.u64 %rd6921, %rd6921, %rd35997;
	addc.cc.u64 %rd6922, %rd6922, %rd35998;
	addc.cc.u64 %rd6923, %rd6923, %rd35999;
	addc.cc.u64 %rd6924, %rd6924, %rd36000;
	addc.u64 %rd6421, %rd6421, %rd36001;
	
	// end inline asm
	st.global.u64 	[%rd2], %rd6920;
	st.global.u64 	[%rd36011], %rd6921;
	st.global.u64 	[%rd36012], %rd6922;
	st.global.u64 	[%rd36013], %rd6923;
	st.global.u64 	[%rd36014], %rd6924;
	st.global.u64 	[%rd36015], %rd6421;
	ld.global.u64 	%rd6938, [%rd2];
	ld.global.u64 	%rd6939, [%rd36011];
	ld.global.u64 	%rd6940, [%rd36012];
	ld.global.u64 	%rd6941, [%rd36013];
	ld.global.u64 	%rd6942, [%rd36014];
	// begin inline asm
	add.cc.u64 %rd6938, %rd6938, %rd35996;
	addc.cc.u64 %rd6939, %rd6939, %rd35997;
	addc.cc.u64 %rd6940, %rd6940, %rd35998;
	addc.cc.u64 %rd6941, %rd6941, %rd35999;
	addc.cc.u64 %rd6942, %rd6942, %rd36000;
	addc.u64 %rd6421, %rd6421, %rd36001;
	
	// end inline asm
	st.global.u64 	[%rd2], %rd6938;
	st.global.u64 	[%rd36011], %rd6939;
	st.global.u64 	[%rd36012], %rd6940;
	st.global.u64 	[%rd36013], %rd6941;
	st.global.u64 	[%rd36014], %rd6942;
	st.global.u64 	[%rd36015], %rd6421;
	ld.global.u64 	%rd6956, [%rd2];
	ld.global.u64 	%rd6957, [%rd36011];
	ld.global.u64 	%rd6958, [%rd36012];
	ld.global.u64 	%rd6959, [%rd36013];
	ld.global.u64 	%rd6960, [%rd36014];
	// begin inline asm
	add.cc.u64 %rd6956, %rd6956, %rd35996;
	addc.cc.u64 %rd6957, %rd6957, %rd35997;
	addc.cc.u64 %rd6958, %rd6958, %rd35998;
	addc.cc.u64 %rd6959, %rd6959, %rd35999;
	addc.cc.u64 %rd6960, %rd6960, %rd36000;
	addc.u64 %rd6421, %rd6421, %rd36001;
	
	// end inline asm
	st.global.u64 	[%rd2], %rd6956;
	st.global.u64 	[%rd36011], %rd6957;
	st.global.u64 	[%rd36012], %rd6958;
	st.global.u64 	[%rd36013], %rd6959;
	st.global.u64 	[%rd36014], %rd6960;
	st.global.u64 	[%rd36015], %rd6421;
	ld.global.u64 	%rd6974, [%rd2];
	ld.global.u64 	%rd6975, [%rd36011];
	ld.global.u64 	%rd6976, [%rd36012];
	ld.global.u64 	%rd6977, [%rd36013];
	ld.global.u64 	%rd6978, [%rd36014];
	// begin inline asm
	add.cc.u64 %rd6974, %rd6974, %rd35996;
	addc.cc.u64 %rd6975, %rd6975, %rd35997;
	addc.cc.u64 %rd6976, %rd6976, %rd35998;
	addc.cc.u64 %rd6977, %rd6977, %rd35999;
	addc.cc.u64 %rd6978, %rd6978, %rd36000;
	addc.u64 %rd6421, %rd6421, %rd36001;
	
	// end inline asm
	st.global.u64 	[%rd2], %rd6974;
	st.global.u64 	[%rd36011], %rd6975;
	st.global.u64 	[%rd36012], %rd6976;
	st.global.u64 	[%rd36013], %rd6977;
	st.global.u64 	[%rd36014], %rd6978;
	st.global.u64 	[%rd36015], %rd6421;
	ld.global.u64 	%rd6992, [%rd2];
	ld.global.u64 	%rd6993, [%rd36011];
	ld.global.u64 	%rd6994, [%rd36012];
	ld.global.u64 	%rd6995, [%rd36013];
	ld.global.u64 	%rd6996, [%rd36014];
	// begin inline asm
	add.cc.u64 %rd6992, %rd6992, %rd35996;
	addc.cc.u64 %rd6993, %rd6993, %rd35997;
	addc.cc.u64 %rd6994, %rd6994, %rd35998;
	addc.cc.u64 %rd6995, %rd6995, %rd35999;
	addc.cc.u64 %rd6996, %rd6996, %rd36000;
	addc.u64 %rd6421, %rd6421, %rd36001;
	
	// end inline asm
	st.global.u64 	[%rd2], %rd6992;
	st.global.u64 	[%rd36011], %rd6993;
	st.global.u64 	[%rd36012], %rd6994;
	st.global.u64 	[%rd36013], %rd6995;
	st.global.u64 	[%rd36014], %rd6996;
	st.global.u64 	[%rd36015], %rd6421;
	ld.global.u64 	%rd7010, [%rd2];
	ld.global.u64 	%rd7011, [%rd36011];
	ld.global.u64 	%rd7012, [%rd36012];
	ld.global.u64 	%rd7013, [%rd36013];
	ld.global.u64 	%rd7014, [%rd36014];
	// begin inline asm
	add.cc.u64 %rd7010, %rd7010, %rd35996;
	addc.cc.u64 %rd7011, %rd7011, %rd35997;
	addc.cc.u64 %rd7012, %rd7012, %rd35998;
	addc.cc.u64 %rd7013, %rd7013, %rd35999;
	addc.cc.u64 %rd7014, %rd7014, %rd36000;
	addc.u64 %rd6421, %rd6421, %rd36001;
	
	// end inline asm
	st.global.u64 	[%rd2], %rd7010;
	st.global.u64 	[%rd36011], %rd7011;
	st.global.u64 	[%rd36012], %rd7012;
	st.global.u64 	[%rd36013], %rd7013;
	st.global.u64 	[%rd36014], %rd7014;
	st.global.u64 	[%rd36015], %rd6421;
	ld.global.u64 	%rd7028, [%rd2];
	ld.global.u64 	%rd7029, [%rd36011];
	ld.global.u64 	%rd7030, [%rd36012];
	ld.global.u64 	%rd7031, [%rd36013];
	ld.global.u64 	%rd7032, [%rd36014];
	// begin inline asm
	add.cc.u64 %rd7028, %rd7028, %rd35996;
	addc.cc.u64 %rd7029, %rd7029, %rd35997;
	addc.cc.u64 %rd7030, %rd7030, %rd35998;
	addc.cc.u64 %rd7031, %rd7031, %rd35999;
	addc.cc.u64 %rd7032, %rd7032, %rd36000;
	addc.u64 %rd6421, %rd6421, %rd36001;
	
	// end inline asm
	st.global.u64 	[%rd2], %rd7028;
	st.global.u64 	[%rd36011], %rd7029;
	st.global.u64 	[%rd36012], %rd7030;
	st.global.u64 	[%rd36013], %rd7031;
	st.global.u64 	[%rd36014], %rd7032;
	st.global.u64 	[%rd36015], %rd6421;
	ld.global.u64 	%rd7046, [%rd2];
	ld.global.u64 	%rd7047, [%rd36011];
	ld.global.u64 	%rd7048, [%rd36012];
	ld.global.u64 	%rd7049, [%rd36013];
	ld.global.u64 	%rd7050, [%rd36014];
	// begin inline asm
	add.cc.u64 %rd7046, %rd7046, %rd35996;
	addc.cc.u64 %rd7047, %rd7047, %rd35997;
	addc.cc.u64 %rd7048, %rd7048, %rd35998;
	addc.cc.u64 %rd7049, %rd7049, %rd35999;
	addc.cc.u64 %rd7050, %rd7050, %rd36000;
	addc.u64 %rd6421, %rd6421, %rd36001;
	
	// end inline asm
	st.global.u64 	[%rd2], %rd7046;
	st.global.u64 	[%rd36011], %rd7047;
	st.global.u64 	[%rd36012], %rd7048;
	st.global.u64 	[%rd36013], %rd7049;
	st.global.u64 	[%rd36014], %rd7050;
	st.global.u64 	[%rd36015], %rd6421;
	ld.global.u64 	%rd7064, [%rd2];
	ld.global.u64 	%rd7065, [%rd36011];
	ld.global.u64 	%rd7066, [%rd36012];
	ld.global.u64 	%rd7067, [%rd36013];
	ld.global.u64 	%rd7068, [%rd36014];
	// begin inline asm
	add.cc.u64 %rd7064, %rd7064, %rd35996;
	addc.cc.u64 %rd7065, %rd7065, %rd35997;
	addc.cc.u64 %rd7066, %rd7066, %rd35998;
	addc.cc.u64 %rd7067, %rd7067, %rd35999;
	addc.cc.u64 %rd7068, %rd7068, %rd36000;
	addc.u64 %rd6421, %rd6421, %rd36001;
	
	// end inline asm
	st.global.u64 	[%rd2], %rd7064;
	st.global.u64 	[%rd36011], %rd7065;
	st.global.u64 	[%rd36012], %rd7066;
	st.global.u64 	[%rd36013], %rd7067;
	st.global.u64 	[%rd36014], %rd7068;
	st.global.u64 	[%rd36015], %rd6421;
	ld.global.u64 	%rd7082, [%rd2];
	ld.global.u64 	%rd7083, [%rd36011];
	ld.global.u64 	%rd7084, [%rd36012];
	ld.global.u64 	%rd7085, [%rd36013];
	ld.global.u64 	%rd7086, [%rd36014];
	// begin inline asm
	add.cc.u64 %rd7082, %rd7082, %rd35996;
	addc.cc.u64 %rd7083, %rd7083, %rd35997;
	addc.cc.u64 %rd7084, %rd7084, %rd35998;
	addc.cc.u64 %rd7085, %rd7085, %rd35999;
	addc.cc.u64 %rd7086, %rd7086, %rd36000;
	addc.u64 %rd6421, %rd6421, %rd36001;
	
	// end inline asm
	st.global.u64 	[%rd2], %rd7082;
	st.global.u64 	[%rd36011], %rd7083;
	st.global.u64 	[%rd36012], %rd7084;
	st.global.u64 	[%rd36013], %rd7085;
	st.global.u64 	[%rd36014], %rd7086;
	st.global.u64 	[%rd36015], %rd6421;
	ld.global.u64 	%rd7100, [%rd2];
	ld.global.u64 	%rd7101, [%rd36011];
	ld.global.u64 	%rd7102, [%rd36012];
	ld.global.u64 	%rd7103, [%rd36013];
	ld.global.u64 	%rd7104, [%rd36014];
	// begin inline asm
	add.cc.u64 %rd7100, %rd7100, %rd35996;
	addc.cc.u64 %rd7101, %rd7101, %rd35997;
	addc.cc.u64 %rd7102, %rd7102, %rd35998;
	addc.cc.u64 %rd7103, %rd7103, %rd35999;
	addc.cc.u64 %rd7104, %rd7104, %rd36000;
	addc.u64 %rd6421, %rd6421, %rd36001;
	
	// end inline asm
	st.global.u64 	[%rd2], %rd7100;
	st.global.u64 	[%rd36011], %rd7101;
	st.global.u64 	[%rd36012], %rd7102;
	st.global.u64 	[%rd36013], %rd7103;
	st.global.u64 	[%rd36014], %rd7104;
	st.global.u64 	[%rd36015], %rd6421;
	ld.global.u64 	%rd7118, [%rd2];
	ld.global.u64 	%rd7119, [%rd36011];
	ld.global.u64 	%rd7120, [%rd36012];
	ld.global.u64 	%rd7121, [%rd36013];
	ld.global.u64 	%rd7122, [%rd36014];
	// begin inline asm
	add.cc.u64 %rd7118, %rd7118, %rd35996;
	addc.cc.u64 %rd7119, %rd7119, %rd35997;
	addc.cc.u64 %rd7120, %rd7120, %rd35998;
	addc.cc.u64 %rd7121, %rd7121, %rd35999;
	addc.cc.u64 %rd7122, %rd7122, %rd36000;
	addc.u64 %rd6421, %rd6421, %rd36001;
	
	// end inline asm
	st.global.u64 	[%rd2], %rd7118;
	st.global.u64 	[%rd36011], %rd7119;
	st.global.u64 	[%rd36012], %rd7120;
	st.global.u64 	[%rd36013], %rd7121;
	st.global.u64 	[%rd36014], %rd7122;
	st.global.u64 	[%rd36015], %rd6421;
	ld.global.u64 	%rd7136, [%rd2];
	ld.global.u64 	%rd7137, [%rd36011];
	ld.global.u64 	%rd7138, [%rd36012];
	ld.global.u64 	%rd7139, [%rd36013];
	ld.global.u64 	%rd7140, [%rd36014];
	// begin inline asm
	add.cc.u64 %rd7136, %rd7136, %rd35996;
	addc.cc.u64 %rd7137, %rd7137, %rd35997;
	addc.cc.u64 %rd7138, %rd7138, %rd35998;
	addc.cc.u64 %rd7139, %rd7139, %rd35999;
	addc.cc.u64 %rd7140, %rd7140, %rd36000;
	addc.u64 %rd6421, %rd6421, %rd36001;
	
	// end inline asm
	st.global.u64 	[%rd2], %rd7136;
	st.global.u64 	[%rd36011], %rd7137;
	st.global.u64 	[%rd36012], %rd7138;
	st.global.u64 	[%rd36013], %rd7139;
	st.global.u64 	[%rd36014], %rd7140;
	st.global.u64 	[%rd36015], %rd6421;
	ld.global.u64 	%rd7154, [%rd2];
	ld.global.u64 	%rd7155, [%rd36011];
	ld.global.u64 	%rd7156, [%rd36012];
	ld.global.u64 	%rd7157, [%rd36013];
	ld.global.u64 	%rd7158, [%rd36014];
	// begin inline asm
	add.cc.u64 %rd7154, %rd7154, %rd35996;
	addc.cc.u64 %rd7155, %rd7155, %rd35997;
	addc.cc.u64 %rd7156, %rd7156, %rd35998;
	addc.cc.u64 %rd7157, %rd7157, %rd35999;
	addc.cc.u64 %rd7158, %rd7158, %rd36000;
	addc.u64 %rd6421, %rd6421, %rd36001;
	
	// end inline asm
	st.global.u64 	[%rd2], %rd7154;
	st.global.u64 	[%rd36011], %rd7155;
	st.global.u64 	[%rd36012], %rd7156;
	st.global.u64 	[%rd36013], %rd7157;
	st.global.u64 	[%rd36014], %rd7158;
	st.global.u64 	[%rd36015], %rd6421;
	ld.global.u64 	%rd7172, [%rd2];
	ld.global.u64 	%rd7173, [%rd36011];
	ld.global.u64 	%rd7174, [%rd36012];
	ld.global.u64 	%rd7175, [%rd36013];
	ld.global.u64 	%rd7176, [%rd36014];
	// begin inline asm
	add.cc.u64 %rd7172, %rd7172, %rd35996;
	addc.cc.u64 %rd7173, %rd7173, %rd35997;
	addc.cc.u64 %rd7174, %rd7174, %rd35998;
	addc.cc.u64 %rd7175, %rd7175, %rd35999;
	addc.cc.u64 %rd7176, %rd7176, %rd36000;
	addc.u64 %rd6421, %rd6421, %rd36001;
	
	// end inline asm
	st.global.u64 	[%rd2], %rd7172;
	st.global.u64 	[%rd36011], %rd7173;
	st.global.u64 	[%rd36012], %rd7174;
	st.global.u64 	[%rd36013], %rd7175;
	st.global.u64 	[%rd36014], %rd7176;
	st.global.u64 	[%rd36015], %rd6421;
	ld.global.u64 	%rd7190, [%rd2];
	ld.global.u64 	%rd7191, [%rd36011];
	ld.global.u64 	%rd7192, [%rd36012];
	ld.global.u64 	%rd7193, [%rd36013];
	ld.global.u64 	%rd7194, [%rd36014];
	// begin inline asm
	add.cc.u64 %rd7190, %rd7190, %rd35996;
	addc.cc.u64 %rd7191, %rd7191, %rd35997;
	addc.cc.u64 %rd7192, %rd7192, %rd35998;
	addc.cc.u64 %rd7193, %rd7193, %rd35999;
	addc.cc.u64 %rd7194, %rd7194, %rd36000;
	addc.u64 %rd6421, %rd6421, %rd36001;
	
	// end inline asm
	st.global.u64 	[%rd2], %rd7190;
	st.global.u64 	[%rd36011], %rd7191;
	st.global.u64 	[%rd36012], %rd7192;
	st.global.u64 	[%rd36013], %rd7193;
	st.global.u64 	[%rd36014], %rd7194;
	st.global.u64 	[%rd36015], %rd6421;
	ld.global.u64 	%rd7208, [%rd2];
	ld.global.u64 	%rd7209, [%rd36011];
	ld.global.u64 	%rd7210, [%rd36012];
	ld.global.u64 	%rd7211, [%rd36013];
	ld.global.u64 	%rd7212, [%rd36014];
	// begin inline asm
	add.cc.u64 %rd7208, %rd7208, %rd35996;
	addc.cc.u64 %rd7209, %rd7209, %rd35997;
	addc.cc.u64 %rd7210, %rd7210, %rd35998;
	addc.cc.u64 %rd7211, %rd7211, %rd35999;
	addc.cc.u64 %rd7212, %rd7212, %rd36000;
	addc.u64 %rd6421, %rd6421, %rd36001;
	
	// end inline asm
	st.global.u64 	[%rd2], %rd7208;
	st.global.u64 	[%rd36011], %rd7209;
	st.global.u64 	[%rd36012], %rd7210;
	st.global.u64 	[%rd36013], %rd7211;
	st.global.u64 	[%rd36014], %rd7212;
	st.global.u64 	[%rd36015], %rd6421;
	ld.global.u64 	%rd7226, [%rd2];
	ld.global.u64 	%rd7227, [%rd36011];
	ld.global.u64 	%rd7228, [%rd36012];
	ld.global.u64 	%rd7229, [%rd36013];
	ld.global.u64 	%rd7230, [%rd36014];
	// begin inline asm
	add.cc.u64 %rd7226, %rd7226, %rd35996;
	addc.cc.u64 %rd7227, %rd7227, %rd35997;
	addc.cc.u64 %rd7228, %rd7228, %rd35998;
	addc.cc.u64 %rd7229, %rd7229, %rd35999;
	addc.cc.u64 %rd7230, %rd7230, %rd36000;
	addc.u64 %rd6421, %rd6421, %rd36001;
	
	// end inline asm
	st.global.u64 	[%rd2], %rd7226;
	st.global.u64 	[%rd36011], %rd7227;
	st.global.u64 	[%rd36012], %rd7228;
	st.global.u64 	[%rd36013], %rd7229;
	st.global.u64 	[%rd36014], %rd7230;
	st.global.u64 	[%rd36015], %rd6421;
	ld.global.u64 	%rd7244, [%rd2];
	ld.global.u64 	%rd7245, [%rd36011];
	ld.global.u64 	%rd7246, [%rd36012];
	ld.global.u64 	%rd7247, [%rd36013];
	ld.global.u64 	%rd7248, [%rd36014];
	// begin inline asm
	add.cc.u64 %rd7244, %rd7244, %rd35996;
	addc.cc.u64 %rd7245, %rd7245, %rd35997;
	addc.cc.u64 %rd7246, %rd7246, %rd35998;
	addc.cc.u64 %rd7247, %rd7247, %rd35999;
	addc.cc.u64 %rd7248, %rd7248, %rd36000;
	addc.u64 %rd6421, %rd6421, %rd36001;
	
	// end inline asm
	st.global.u64 	[%rd2], %rd7244;
	st.global.u64 	[%rd36011], %rd7245;
	st.global.u64 	[%rd36012], %rd7246;
	st.global.u64 	[%rd36013], %rd7247;
	st.global.u64 	[%rd36014], %rd7248;
	st.global.u64 	[%rd36015], %rd6421;
	ld.global.u64 	%rd7262, [%rd2];
	ld.global.u64 	%rd7263, [%rd36011];
	ld.global.u64 	%rd7264, [%rd36012];
	ld.global.u64 	%rd7265, [%rd36013];
	ld.global.u64 	%rd7266, [%rd36014];
	// begin inline asm
	add.cc.u64 %rd7262, %rd7262, %rd35996;
	addc.cc.u64 %rd7263, %rd7263, %rd35997;
	addc.cc.u64 %rd7264, %rd7264, %rd35998;
	addc.cc.u64 %rd7265, %rd7265, %rd35999;
	addc.cc.u64 %rd7266, %rd7266, %rd36000;
	addc.u64 %rd6421, %rd6421, %rd36001;
	
	// end inline asm
	st.global.u64 	[%rd2], %rd7262;
	st.global.u64 	[%rd36011], %rd7263;
	st.global.u64 	[%rd36012], %rd7264;
	st.global.u64 	[%rd36013], %rd7265;
	st.global.u64 	[%rd36014], %rd7266;
	st.global.u64 	[%rd36015], %rd6421;
	ld.global.u64 	%rd7280, [%rd2];
	ld.global.u64 	%rd7281, [%rd36011];
	ld.global.u64 	%rd7282, [%rd36012];
	ld.global.u64 	%rd7283, [%rd36013];
	ld.global.u64 	%rd7284, [%rd36014];
	// begin inline asm
	add.cc.u64 %rd7280, %rd7280, %rd35996;
	addc.cc.u64 %rd7281, %rd7281, %rd35997;
	addc.cc.u64 %rd7282, %rd7282, %rd35998;
	addc.cc.u64 %rd7283, %rd7283, %rd35999;
	addc.cc.u64 %rd7284, %rd7284, %rd36000;
	addc.u64 %rd6421, %rd6421, %rd36001;
	
	// end inline asm
	st.global.u64 	[%rd2], %rd7280;
	st.global.u64 	[%rd36011], %rd7281;
	st.global.u64 	[%rd36012], %rd7282;
	st.global.u64 	[%rd36013], %rd7283;
	st.global.u64 	[%rd36014], %rd7284;
	st.global.u64 	[%rd36015], %rd6421;
	ld.global.u64 	%rd7298, [%rd2];
	ld.global.u64 	%rd7299, [%rd36011];
	ld.global.u64 	%rd7300, [%rd36012];
	ld.global.u64 	%rd7301, [%rd36013];
	ld.global.u64 	%rd7302, [%rd36014];
	// begin inline asm
	add.cc.u64 %rd7298, %rd7298, %rd35996;
	addc.cc.u64 %rd7299, %rd7299, %rd35997;
	addc.cc.u64 %rd7300, %rd7300, %rd35998;
	addc.cc.u64 %rd7301, %rd7301, %rd35999;
	addc.cc.u64 %rd7302, %rd7302, %rd36000;
	addc.u64 %rd6421, %rd6421, %rd36001;
	
	// end inline asm
	st.global.u64 	[%rd2], %rd7298;
	st.global.u64 	[%rd36011], %rd7299;
	st.global.u64 	[%rd36012], %rd7300;
	st.global.u64 	[%rd36013], %rd7301;
	st.global.u64 	[%rd36014], %rd7302;
	st.global.u64 	[%rd36015], %rd6421;
	ld.global.u64 	%rd7316, [%rd2];
	ld.global.u64 	%rd7317, [%rd36011];
	ld.global.u64 	%rd7318, [%rd36012];
	ld.global.u64 	%rd7319, [%rd36013];
	ld.global.u64 	%rd7320, [%rd36014];
	// begin inline asm
	add.cc.u64 %rd7316, %rd7316, %rd35996;
	addc.cc.u64 %rd7317, %rd7317, %rd35997;
	addc.cc.u64 %rd7318, %rd7318, %rd35998;
	addc.cc.u64 %rd7319, %rd7319, %rd35999;
	addc.cc.u64 %rd7320, %rd7320, %rd36000;
	addc.u64 %rd6421, %rd6421, %rd36001;
	
	// end inline asm
	st.global.u64 	[%rd2], %rd7316;
	st.global.u64 	[%rd36011], %rd7317;
	st.global.u64 	[%rd36012], %rd7318;
	st.global.u64 	[%rd36013], %rd7319;
	st.global.u64 	[%rd36014], %rd7320;
	st.global.u64 	[%rd36015], %rd6421;
	ld.global.u64 	%rd7334, [%rd2];
	ld.global.u64 	%rd7335, [%rd36011];
	ld.global.u64 	%rd7336, [%rd36012];
	ld.global.u64 	%rd7337, [%rd36013];
	ld.global.u64 	%rd7338, [%rd36014];
	// begin inline asm
	add.cc.u64 %rd7334, %rd7334, %rd35996;
	addc.cc.u64 %rd7335, %rd7335, %rd35997;
	addc.cc.u64 %rd7336, %rd7336, %rd35998;
	addc.cc.u64 %rd7337, %rd7337, %rd35999;
	addc.cc.u64 %rd7338, %rd7338, %rd36000;
	addc.u64 %rd6421, %rd6421, %rd36001;
	
	// end inline asm
	st.global.u64 	[%rd2], %rd7334;
	st.global.u64 	[%rd36011], %rd7335;
	st.global.u64 	[%rd36012], %rd7336;
	st.global.u64 	[%rd36013], %rd7337;
	st.global.u64 	[%rd36014], %rd7338;
	st.global.u64 	[%rd36015], %rd6421;
	ld.global.u64 	%rd7352, [%rd2];
	ld.global.u64 	%rd7353, [%rd36011];
	ld.global.u64 	%rd7354, [%rd36012];
	ld.global.u64 	%rd7355, [%rd36013];
	ld.global.u64 	%rd7356, [%rd36014];
	// begin inline asm
	add.cc.u64 %rd7352, %rd7352, %rd35996;
	addc.cc.u64 %rd7353, %rd7353, %rd35997;
	addc.cc.u64 %rd7354, %rd7354, %rd35998;
	addc.cc.u64 %rd7355, %rd7355, %rd35999;
	addc.cc.u64 %rd7356, %rd7356, %rd36000;
	addc.u64 %rd6421, %rd6421, %rd36001;
	
	// end inline asm
	st.global.u64 	[%rd2], %rd7352;
	st.global.u64 	[%rd36011], %rd7353;
	st.global.u64 	[%rd36012], %rd7354;
	st.global.u64 	[%rd36013], %rd7355;
	st.global.u64 	[%rd36014], %rd7356;
	st.global.u64 	[%rd36015], %rd6421;
	ld.global.u64 	%rd7370, [%rd2];
	ld.global.u64 	%rd7371, [%rd36011];
	ld.global.u64 	%rd7372, [%rd36012];
	ld.global.u64 	%rd7373, [%rd36013];
	ld.global.u64 	%rd7374, [%rd36014];
	// begin inline asm
	add.cc.u64 %rd7370, %rd7370, %rd35996;
	addc.cc.u64 %rd7371, %rd7371, %rd35997;
	addc.cc.u64 %rd7372, %rd7372, %rd35998;
	addc.cc.u64 %rd7373, %rd7373, %rd35999;
	addc.cc.u64 %rd7374, %rd7374, %rd36000;
	addc.u64 %rd6421, %rd6421, %rd36001;
	
	// end inline asm
	st.global.u64 	[%rd2], %rd7370;
	st.global.u64 	[%rd36011], %rd7371;
	st.global.u64 	[%rd36012], %rd7372;
	st.global.u64 	[%rd36013], %rd7373;
	st.global.u64 	[%rd36014], %rd7374;
	st.global.u64 	[%rd36015], %rd6421;
	ld.global.u64 	%rd7388, [%rd2];
	ld.global.u64 	%rd7389, [%rd36011];
	ld.global.u64 	%rd7390, [%rd36012];
	ld.global.u64 	%rd7391, [%rd36013];
	ld.global.u64 	%rd7392, [%rd36014];
	// begin inline asm
	add.cc.u64 %rd7388, %rd7388, %rd35996;
	addc.cc.u64 %rd7389, %rd7389, %rd35997;
	addc.cc.u64 %rd7390, %rd7390, %rd35998;
	addc.cc.u64 %rd7391, %rd7391, %rd35999;
	addc.cc.u64 %rd7392, %rd7392, %rd36000;
	addc.u64 %rd6421, %rd6421, %rd36001;
	
	// end inline asm
	st.global.u64 	[%rd2], %rd7388;
	st.global.u64 	[%rd36011], %rd7389;
	st.global.u64 	[%rd36012], %rd7390;
	st.global.u64 	[%rd36013], %rd7391;
	st.global.u64 	[%rd36014], %rd7392;
	st.global.u64 	[%rd36015], %rd6421;
	ld.global.u64 	%rd7406, [%rd2];
	ld.global.u64 	%rd7407, [%rd36011];
	ld.global.u64 	%rd7408, [%rd36012];
	ld.global.u64 	%rd7409, [%rd36013];
	ld.global.u64 	%rd7410, [%rd36014];
	// begin inline asm
	add.cc.u64 %rd7406, %rd7406, %rd35996;
	addc.cc.u64 %rd7407, %rd7407, %rd35997;
	addc.cc.u64 %rd7408, %rd7408, %rd35998;
	addc.cc.u64 %rd7409, %rd7409, %rd35999;
	addc.cc.u64 %rd7410, %rd7410, %rd36000;
	addc.u64 %rd6421, %rd6421, %rd36001;
	
	// end inline asm
	st.global.u64 	[%rd2], %rd7406;
	st.global.u64 	[%rd36011], %rd7407;
	st.global.u64 	[%rd36012], %rd7408;
	st.global.u64 	[%rd36013], %rd7409;
	st.global.u64 	[%rd36014], %rd7410;
	st.global.u64 	[%rd36015], %rd6421;
	ld.global.u64 	%rd7424, [%rd2];
	ld.global.u64 	%rd7425, [%rd36011];
	ld.global.u64 	%rd7426, [%rd36012];
	ld.global.u64 	%rd7427, [%rd36013];
	ld.global.u64 	%rd7428, [%rd36014];
	// begin inline asm
	add.cc.u64 %rd7424, %rd7424, %rd35996;
	addc.cc.u64 %rd7425, %rd7425, %rd35997;
	addc.cc.u64 %rd7426, %rd7426, %rd35998;
	addc.cc.u64 %rd7427, %rd7427, %rd35999;
	addc.cc.u64 %rd7428, %rd7428, %rd36000;
	addc.u64 %rd6421, %rd6421, %rd36001;
	
	// end inline asm
	st.global.u64 	[%rd2], %rd7424;
	st.global.u64 	[%rd36011], %rd7425;
	st.global.u64 	[%rd36012], %rd7426;
	st.global.u64 	[%rd36013], %rd7427;
	st.global.u64 	[%rd36014], %rd7428;
	st.global.u64 	[%rd36015], %rd6421;
	ld.global.u64 	%rd7442, [%rd2];
	ld.global.u64 	%rd7443, [%rd36011];
	ld.global.u64 	%rd7444, [%rd36012];
	ld.global.u64 	%rd7445, [%rd36013];
	ld.global.u64 	%rd7446, [%rd36014];
	// begin inline asm
	add.cc.u64 %rd7442, %rd7442, %rd35996;
	addc.cc.u64 %rd7443, %rd7443, %rd35997;
	addc.cc.u64 %rd7444, %rd7444, %rd35998;
	addc.cc.u64 %rd7445, %rd7445, %rd35999;
	addc.cc.u64 %rd7446, %rd7446, %rd36000;
	addc.u64 %rd6421, %rd6421, %rd36001;
	
	// end inline asm
	st.global.u64 	[%rd2], %rd7442;
	st.global.u64 	[%rd36011], %rd7443;
	st.global.u64 	[%rd36012], %rd7444;
	st.global.u64 	[%rd36013], %rd7445;
	st.global.u64 	[%rd36014], %rd7446;
	st.global.u64 	[%rd36015], %rd6421;
	ld.global.u64 	%rd7460, [%rd2];
	ld.global.u64 	%rd7461, [%rd36011];
	ld.global.u64 	%rd7462, [%rd36012];
	ld.global.u64 	%rd7463, [%rd36013];
	ld.global.u64 	%rd7464, [%rd36014];
	// begin inline asm
	add.cc.u64 %rd7460, %rd7460, %rd35996;
	addc.cc.u64 %rd7461, %rd7461, %rd35997;
	addc.cc.u64 %rd7462, %rd7462, %rd35998;
	addc.cc.u64 %rd7463, %rd7463, %rd35999;
	addc.cc.u64 %rd7464, %rd7464, %rd36000;
	addc.u64 %rd6421, %rd6421, %rd36001;
	
	// end inline asm
	st.global.u64 	[%rd2], %rd7460;
	st.global.u64 	[%rd36011], %rd7461;
	st.global.u64 	[%rd36012], %rd7462;
	st.global.u64 	[%rd36013], %rd7463;
	st.global.u64 	[%rd36014], %rd7464;
	st.global.u64 	[%rd36015], %rd6421;
	ld.global.u64 	%rd7478, [%rd2];
	ld.global.u64 	%rd7479, [%rd36011];
	ld.global.u64 	%rd7480, [%rd36012];
	ld.global.u64 	%rd7481, [%rd36013];
	ld.global.u64 	%rd7482, [%rd36014];
	// begin inline asm
	add.cc.u64 %rd7478, %rd7478, %rd35996;
	addc.cc.u64 %rd7479, %rd7479, %rd35997;
	addc.cc.u64 %rd7480, %rd7480, %rd35998;
	addc.cc.u64 %rd7481, %rd7481, %rd35999;
	addc.cc.u64 %rd7482, %rd7482, %rd36000;
	addc.u64 %rd6421, %rd6421, %rd36001;
	
	// end inline asm
	st.global.u64 	[%rd2], %rd7478;
	st.global.u64 	[%rd36011], %rd7479;
	st.global.u64 	[%rd36012], %rd7480;
	st.global.u64 	[%rd36013], %rd7481;
	st.global.u64 	[%rd36014], %rd7482;
	st.global.u64 	[%rd36015], %rd6421;
	ld.global.u64 	%rd7496, [%rd2];
	ld.global.u64 	%rd7497, [%rd36011];
	ld.global.u64 	%rd7498, [%rd36012];
	ld.global.u64 	%rd7499, [%rd36013];
	ld.global.u64 	%rd7500, [%rd36014];
	// begin inline asm
	add.cc.u64 %rd7496, %rd7496, %rd35996;
	addc.cc.u64 %rd7497, %rd7497, %rd35997;
	addc.cc.u64 %rd7498, %rd7498, %rd35998;
	addc.cc.u64 %rd7499, %rd7499, %rd35999;
	addc.cc.u64 %rd7500, %rd7500, %rd36000;
	addc.u64 %rd6421, %rd6421, %rd36001;
	
	// end inline asm
	st.global.u64 	[%rd2], %rd7496;
	st.global.u64 	[%rd36011], %rd7497;
	st.global.u64 	[%rd36012], %rd7498;
	st.global.u64 	[%rd36013], %rd7499;
	st.global.u64 	[%rd36014], %rd7500;
	st.global.u64 	[%rd36015], %rd6421;
	ld.global.u64 	%rd7514, [%rd2];
	ld.global.u64 	%rd7515, [%rd36011];
	ld.global.u64 	%rd7516, [%rd36012];
	ld.global.u64 	%rd7517, [%rd36013];
	ld.global.u64 	%rd7518, [%rd36014];
	// begin inline asm
	add.cc.u64 %rd7514, %rd7514, %rd35996;
	addc.cc.u64 %rd7515, %rd7515, %rd35997;
	addc.cc.u64 %rd7516, %rd7516, %rd35998;
	addc.cc.u64 %rd7517, %rd7517, %rd35999;
	addc.cc.u64 %rd7518, %rd7518, %rd36000;
	addc.u64 %rd6421, %rd6421, %rd36001;
	
	// end inline asm
	st.global.u64 	[%rd2], %rd7514;
	st.global.u64 	[%rd36011], %rd7515;
	st.global.u64 	[%rd36012], %rd7516;
	st.global.u64 	[%rd36013], %rd7517;
	st.global.u64 	[%rd36014], %rd7518;
	st.global.u64 	[%rd36015], %rd6421;
	ld.global.u64 	%rd7532, [%rd2];
	ld.global.u64 	%rd7533, [%rd36011];
	ld.global.u64 	%rd7534, [%rd36012];
	ld.global.u64 	%rd7535, [%rd36013];
	ld.global.u64 	%rd7536, [%rd36014];
	// begin inline asm
	add.cc.u64 %rd7532, %rd7532, %rd35996;
	addc.cc.u64 %rd7533, %rd7533, %rd35997;
	addc.cc.u64 %rd7534, %rd7534, %rd35998;
	addc.cc.u64 %rd7535, %rd7535, %rd35999;
	addc.cc.u64 %rd7536, %rd7536, %rd36000;
	addc.u64 %rd6421, %rd6421, %rd36001;
	
	// end inline asm
	st.global.u64 	[%rd2], %rd7532;
	st.global.u64 	[%rd36011], %rd7533;
	st.global.u64 	[%rd36012], %rd7534;
	st.global.u64 	[%rd36013], %rd7535;
	st.global.u64 	[%rd36014], %rd7536;
	st.global.u64 	[%rd36015], %rd6421;
	ld.global.u64 	%rd7550, [%rd2];
	ld.global.u64 	%rd7551, [%rd36011];
	ld.global.u64 	%rd7552, [%rd36012];
	ld.global.u64 	%rd7553, [%rd36013];
	ld.global.u64 	%rd7554, [%rd36014];
	// begin inline asm
	add.cc.u64 %rd7550, %rd7550, %rd35996;
	addc.cc.u64 %rd7551, %rd7551, %rd35997;
	addc.cc.u64 %rd7552, %rd7552, %rd35998;
	addc.cc.u64 %rd7553, %rd7553, %rd35999;
	addc.cc.u64 %rd7554, %rd7554, %rd36000;
	addc.u64 %rd6421, %rd6421, %rd36001;
	
	// end inline asm
	st.global.u64 	[%rd2], %rd7550;
	st.global.u64 	[%rd36011], %rd7551;
	st.global.u64 	[%rd36012], %rd7552;
	st.global.u64 	[%rd36013], %rd7553;
	st.global.u64 	[%rd36014], %rd7554;
	st.global.u64 	[%rd36015], %rd6421;
	ld.global.u64 	%rd7568, [%rd2];
	ld.global.u64 	%rd7569, [%rd36011];
	ld.global.u64 	%rd7570, [%rd36012];
	ld.global.u64 	%rd7571, [%rd36013];
	ld.global.u64 	%rd7572, [%rd36014];
	// begin inline asm
	add.cc.u64 %rd7568, %rd7568, %rd35996;
	addc.cc.u64 %rd7569, %rd7569, %rd35997;
	addc.cc.u64 %rd7570, %rd7570, %rd35998;
	addc.cc.u64 %rd7571, %rd7571, %rd35999;
	addc.cc.u64 %rd7572, %rd7572, %rd36000;
	addc.u64 %rd6421, %rd6421, %rd36001;
	
	// end inline asm
	st.global.u64 	[%rd2], %rd7568;
	st.global.u64 	[%rd36011], %rd7569;
	st.global.u64 	[%rd36012], %rd7570;
	st.global.u64 	[%rd36013], %rd7571;
	st.global.u64 	[%rd36014], %rd7572;
	st.global.u64 	[%rd36015], %rd6421;
	ld.global.u64 	%rd7586, [%rd2];
	ld.global.u64 	%rd7587, [%rd36011];
	ld.global.u64 	%rd7588, [%rd36012];
	ld.global.u64 	%rd7589, [%rd36013];
	ld.global.u64 	%rd7590, [%rd36014];
	// begin inline asm
	add.cc.u64 %rd7586, %rd7586, %rd35996;
	addc.cc.u64 %rd7587, %rd7587, %rd35997;
	addc.cc.u64 %rd7588, %rd7588, %rd35998;
	addc.cc.u64 %rd7589, %rd7589, %rd35999;
	addc.cc.u64 %rd7590, %rd7590, %rd36000;
	addc.u64 %rd6421, %rd6421, %rd36001;
	
	// end inline asm
	st.global.u64 	[%rd2], %rd7586;
	st.global.u64 	[%rd36011], %rd7587;
	st.global.u64 	[%rd36012], %rd7588;
	st.global.u64 	[%rd36013], %rd7589;
	st.global.u64 	[%rd36014], %rd7590;
	st.global.u64 	[%rd36015], %rd6421;
	ld.global.u64 	%rd7604, [%rd2];
	ld.global.u64 	%rd7605, [%rd36011];
	ld.global.u64 	%rd7606, [%rd36012];
	ld.global.u64 	%rd7607, [%rd36013];
	ld.global.u64 	%rd7608, [%rd36014];
	// begin inline asm
	add.cc.u64 %rd7604, %rd7604, %rd35996;
	addc.cc.u64 %rd7605, %rd7605, %rd35997;
	addc.cc.u64 %rd7606, %rd7606, %rd35998;
	addc.cc.u64 %rd7607, %rd7607, %rd35999;
	addc.cc.u64 %rd7608, %rd7608, %rd36000;
	addc.u64 %rd6421, %rd6421, %rd36001;
	
	// end inline asm
	st.global.u64 	[%rd2], %rd7604;
	st.global.u64 	[%rd36011], %rd7605;
	st.global.u64 	[%rd36012], %rd7606;
	st.global.u64 	[%rd36013], %rd7607;
	st.global.u64 	[%rd36014], %rd7608;
	st.global.u64 	[%rd36015], %rd6421;
	ld.global.u64 	%rd7622, [%rd2];
	ld.global.u64 	%rd7623, [%rd36011];
	ld.global.u64 	%rd7624, [%rd36012];
	ld.global.u64 	%rd7625, [%rd36013];
	ld.global.u64 	%rd7626, [%rd36014];
	// begin inline asm
	add.cc.u64 %rd7622, %rd7622, %rd35996;
	addc.cc.u64 %rd7623, %rd7623, %rd35997;
	addc.cc.u64 %rd7624, %rd7624, %rd35998;
	addc.cc.u64 %rd7625, %rd7625, %rd35999;
	addc.cc.u64 %rd7626, %rd7626, %rd36000;
	addc.u64 %rd6421, %rd6421, %rd36001;
	
	// end inline asm
	st.global.u64 	[%rd2], %rd7622;
	st.global.u64 	[%rd36011], %rd7623;
	st.global.u64 	[%rd36012], %rd7624;
	st.global.u64 	[%rd36013], %rd7625;
	st.global.u64 	[%rd36014], %rd7626;
	st.global.u64 	[%rd36015], %rd6421;
	ld.global.u64 	%rd7640, [%rd2];
	ld.global.u64 	%rd7641, [%rd36011];
	ld.global.u64 	%rd7642, [%rd36012];
	ld.global.u64 	%rd7643, [%rd36013];
	ld.global.u64 	%rd7644, [%rd36014];
	// begin inline asm
	add.cc.u64 %rd7640, %rd7640, %rd35996;
	addc.cc.u64 %rd7641, %rd7641, %rd35997;
	addc.cc.u64 %rd7642, %rd7642, %rd35998;
	addc.cc.u64 %rd7643, %rd7643, %rd35999;
	addc.cc.u64 %rd7644, %rd7644, %rd36000;
	addc.u64 %rd6421, %rd6421, %rd36001;
	
	// end inline asm
	st.global.u64 	[%rd2], %rd7640;
	st.global.u64 	[%rd36011], %rd7641;
	st.global.u64 	[%rd36012], %rd7642;
	st.global.u64 	[%rd36013], %rd7643;
	st.global.u64 	[%rd36014], %rd7644;
	st.global.u64 	[%rd36015], %rd6421;
	ld.global.u64 	%rd7658, [%rd2];
	ld.global.u64 	%rd7659, [%rd36011];
	ld.global.u64 	%rd7660, [%rd36012];
	ld.global.u64 	%rd7661, [%rd36013];
	ld.global.u64 	%rd7662, [%rd36014];
	// begin inline asm
	add.cc.u64 %rd7658, %rd7658, %rd35996;
	addc.cc.u64 %rd7659, %rd7659, %rd35997;
	addc.cc.u64 %rd7660, %rd7660, %rd35998;
	addc.cc.u64 %rd7661, %rd7661, %rd35999;
	addc.cc.u64 %rd7662, %rd7662, %rd36000;
	addc.u64 %rd6421, %rd6421, %rd36001;
	
	// end inline asm
	st.global.u64 	[%rd2], %rd7658;
	st.global.u64 	[%rd36011], %rd7659;
	st.global.u64 	[%rd36012], %rd7660;
	st.global.u64 	[%rd36013], %rd7661;
	st.global.u64 	[%rd36014], %rd7662;
	st.global.u64 	[%rd36015], %rd6421;
	ld.global.u64 	%rd7676, [%rd2];
	ld.global.u64 	%rd7677, [%rd36011];
	ld.global.u64 	%rd7678, [%rd36012];
	ld.global.u64 	%rd7679, [%rd36013];
	ld.global.u64 	%rd7680, [%rd36014];
	// begin inline asm
	add.cc.u64 %rd7676, %rd7676, %rd35996;
	addc.cc.u64 %rd7677, %rd7677, %rd35997;
	addc.cc.u64 %rd7678, %rd7678, %rd35998;
	addc.cc.u64 %rd7679, %rd7679, %rd35999;
	addc.cc.u64 %rd7680, %rd7680, %rd36000;
	addc.u64 %rd6421, %rd6421, %rd36001;
	
	// end inline asm
	st.global.u64 	[%rd2], %rd7676;
	st.global.u64 	[%rd36011], %rd7677;
	st.global.u64 	[%rd36012], %rd7678;
	st.global.u64 	[%rd36013], %rd7679;
	st.global.u64 	[%rd36014], %rd7680;
	st.global.u64 	[%rd36015], %rd6421;
	ld.global.u64 	%rd7694, [%rd2];
	ld.global.u64 	%rd7695, [%rd36011];
	ld.global.u64 	%rd7696, [%rd36012];
	ld.global.u64 	%rd7697, [%rd36013];
	ld.global.u64 	%rd7698, [%rd36014];
	// begin inline asm
	add.cc.u64 %rd7694, %rd7694, %rd35996;
	addc.cc.u64 %rd7695, %rd7695, %rd35997;
	addc.cc.u64 %rd7696, %rd7696, %rd35998;
	addc.cc.u64 %rd7697, %rd7697, %rd35999;
	addc.cc.u64 %rd7698, %rd7698, %rd36000;
	addc.u64 %rd6421, %rd6421, %rd36001;
	
	// end inline asm
	st.global.u64 	[%rd2], %rd7694;
	st.global.u64 	[%rd36011], %rd7695;
	st.global.u64 	[%rd36012], %rd7696;
	st.global.u64 	[%rd36013], %rd7697;
	st.global.u64 	[%rd36014], %rd7698;
	st.global.u64 	[%rd36015], %rd6421;
	ld.global.u64 	%rd7712, [%rd2];
	ld.global.u64 	%rd7713, [%rd36011];
	ld.global.u64 	%rd7714, [%rd36012];
	ld.global.u64 	%rd7715, [%rd36013];
	ld.global.u64 	%rd7716, [%rd36014];
	// begin inline asm
	add.cc.u64 %rd7712, %rd7712, %rd35996;
	addc.cc.u64 %rd7713, %rd7713, %rd35997;
	addc.cc.u64 %rd7714, %rd7714, %rd35998;
	addc.cc.u64 %rd7715, %rd7715, %rd35999;
	addc.cc.u64 %rd7716, %rd7716, %rd36000;
	addc.u64 %rd6421, %rd6421, %rd36001;
	
	// end inline asm
	st.global.u64 	[%rd2], %rd7712;
	st.global.u64 	[%rd36011], %rd7713;
	st.global.u64 	[%rd36012], %rd7714;
	st.global.u64 	[%rd36013], %rd7715;
	st.global.u64 	[%rd36014], %rd7716;
	st.global.u64 	[%rd36015], %rd6421;
	ld.global.u64 	%rd7730, [%rd2];
	ld.global.u64 	%rd7731, [%rd36011];
	ld.global.u64 	%rd7732, [%rd36012];
	ld.global.u64 	%rd7733, [%rd36013];
	ld.global.u64 	%rd7734, [%rd36014];
	// begin inline asm
	add.cc.u64 %rd7730, %rd7730, %rd35996;
	addc.cc.u64 %rd7731, %rd7731, %rd35997;
	addc.cc.u64 %rd7732, %rd7732, %rd35998;
	addc.cc.u64 %rd7733, %rd7733, %rd35999;
	addc.cc.u64 %rd7734, %rd7734, %rd36000;
	addc.u64 %rd6421, %rd6421, %rd36001;
	
	// end inline asm
	st.global.u64 	[%rd2], %rd7730;
	st.global.u64 	[%rd36011], %rd7731;
	st.global.u64 	[%rd36012], %rd7732;
	st.global.u64 	[%rd36013], %rd7733;
	st.global.u64 	[%rd36014], %rd7734;
	st.global.u64 	[%rd36015], %rd6421;
	ld.global.u64 	%rd7748, [%rd2];
	ld.global.u64 	%rd7749, [%rd36011];
	ld.global.u64 	%rd7750, [%rd36012];
	ld.global.u64 	%rd7751, [%rd36013];
	ld.global.u64 	%rd7752, [%rd36014];
	// begin inline asm
	add.cc.u64 %rd7748, %rd7748, %rd35996;
	addc.cc.u64 %rd7749, %rd7749, %rd35997;
	addc.cc.u64 %rd7750, %rd7750, %rd35998;
	addc.cc.u64 %rd7751, %rd7751, %rd35999;
	addc.cc.u64 %rd7752, %rd7752, %rd36000;
	addc.u64 %rd6421, %rd6421, %rd36001;
	
	// end inline asm
	st.global.u64 	[%rd2], %rd7748;
	st.global.u64 	[%rd36011], %rd7749;
	st.global.u64 	[%rd36012], %rd7750;
	st.global.u64 	[%rd36013], %rd7751;
	st.global.u64 	[%rd36014], %rd7752;
	st.global.u64 	[%rd36015], %rd6421;
	ld.global.u64 	%rd7766, [%rd2];
	ld.global.u64 	%rd7767, [%rd36011];
	ld.global.u64 	%rd7768, [%rd36012];
	ld.global.u64 	%rd7769, [%rd36013];
	ld.global.u64 	%rd7770, [%rd36014];
	// begin inline asm
	add.cc.u64 %rd7766, %rd7766, %rd35996;
	addc.cc.u64 %rd7767, %rd7767, %rd35997;
	addc.cc.u64 %rd7768, %rd7768, %rd35998;
	addc.cc.u64 %rd7769, %rd7769, %rd35999;
	addc.cc.u64 %rd7770, %rd7770, %rd36000;
	addc.u64 %rd6421, %rd6421, %rd36001;
	
	// end inline asm
	st.global.u64 	[%rd2], %rd7766;
	st.global.u64 	[%rd36011], %rd7767;
	st.global.u64 	[%rd36012], %rd7768;
	st.global.u64 	[%rd36013], %rd7769;
	st.global.u64 	[%rd36014], %rd7770;
	st.global.u64 	[%rd36015], %rd6421;
	ld.global.u64 	%rd7784, [%rd2];
	ld.global.u64 	%rd7785, [%rd36011];
	ld.global.u64 	%rd7786, [%rd36012];
	ld.global.u64 	%rd7787, [%rd36013];
	ld.global.u64 	%rd7788, [%rd36014];
	// begin inline asm
	add.cc.u64 %rd7784, %rd7784, %rd35996;
	addc.cc.u64 %rd7785, %rd7785, %rd35997;
	addc.cc.u64 %rd7786, %rd7786, %rd35998;
	addc.cc.u64 %rd7787, %rd7787, %rd35999;
	addc.cc.u64 %rd7788, %rd7788, %rd36000;
	addc.u64 %rd6421, %rd6421, %rd36001;
	
	// end inline asm
	st.global.u64 	[%rd2], %rd7784;
	st.global.u64 	[%rd36011], %rd7785;
	st.global.u64 	[%rd36012], %rd7786;
	st.global.u64 	[%rd36013], %rd7787;
	st.global.u64 	[%rd36014], %rd7788;
	st.global.u64 	[%rd36015], %rd6421;
	ld.global.u64 	%rd7802, [%rd2];
	ld.global.u64 	%rd7803, [%rd36011];
	ld.global.u64 	%rd7804, [%rd36012];
	ld.global.u64 	%rd7805, [%rd36013];
	ld.global.u64 	%rd7806, [%rd36014];
	// begin inline asm
	add.cc.u64 %rd7802, %rd7802, %rd35996;
	addc.cc.u64 %rd7803, %rd7803, %rd35997;
	addc.cc.u64 %rd7804, %rd7804, %rd35998;
	addc.cc.u64 %rd7805, %rd7805, %rd35999;
	addc.cc.u64 %rd7806, %rd7806, %rd36000;
	addc.u64 %rd6421, %rd6421, %rd36001;
	
	// end inline asm
	st.global.u64 	[%rd2], %rd7802;
	st.global.u64 	[%rd36011], %rd7803;
	st.global.u64 	[%rd36012], %rd7804;
	st.global.u64 	[%rd36013], %rd7805;
	st.global.u64 	[%rd36014], %rd7806;
	st.global.u64 	[%rd36015], %rd6421;
	ld.global.u64 	%rd7820, [%rd2];
	ld.global.u64 	%rd7821, [%rd36011];
	ld.global.u64 	%rd7822, [%rd36012];
	ld.global.u64 	%rd7823, [%rd36013];
	ld.global.u64 	%rd7824, [%rd36014];
	// begin inline asm
	add.cc.u64 %rd7820, %rd7820, %rd35996;
	addc.cc.u64 %rd7821, %rd7821, %rd35997;
	addc.cc.u64 %rd7822, %rd7822, %rd35998;
	addc.cc.u64 %rd7823, %rd7823, %rd35999;
	addc.cc.u64 %rd7824, %rd7824, %rd36000;
	addc.u64 %rd6421, %rd6421, %rd36001;
	
	// end inline asm
	st.global.u64 	[%rd2], %rd7820;
	st.global.u64 	[%rd36011], %rd7821;
	st.global.u64 	[%rd36012], %rd7822;
	st.global.u64 	[%rd36013], %rd7823;
	st.global.u64 	[%rd36014], %rd7824;
	st.global.u64 	[%rd36015], %rd6421;
	ld.global.u64 	%rd7838, [%rd2];
	ld.global.u64 	%rd7839, [%rd36011];
	ld.global.u64 	%rd7840, [%rd36012];
	ld.global.u64 	%rd7841, [%rd36013];
	ld.global.u64 	%rd7842, [%rd36014];
	// begin inline asm
	add.cc.u64 %rd7838, %rd7838, %rd35996;
	addc.cc.u64 %rd7839, %rd7839, %rd35997;
	addc.cc.u64 %rd7840, %rd7840, %rd35998;
	addc.cc.u64 %rd7841, %rd7841, %rd35999;
	addc.cc.u64 %rd7842, %rd7842, %rd36000;
	addc.u64 %rd6421, %rd6421, %rd36001;
	
	// end inline asm
	st.global.u64 	[%rd2], %rd7838;
	st.global.u64 	[%rd36011], %rd7839;
	st.global.u64 	[%rd36012], %rd7840;
	st.global.u64 	[%rd36013], %rd7841;
	st.global.u64 	[%rd36014], %rd7842;
	st.global.u64 	[%rd36015], %rd6421;
	ld.global.u64 	%rd7856, [%rd2];
	ld.global.u64 	%rd7857, [%rd36011];
	ld.global.u64 	%rd7858, [%rd36012];
	ld.global.u64 	%rd7859, [%rd36013];
	ld.global.u64 	%rd7860, [%rd36014];
	// begin inline asm
	add.cc.u64 %rd7856, %rd7856, %rd35996;
	addc.cc.u64 %rd7857, %rd7857, %rd35997;
	addc.cc.u64 %rd7858, %rd7858, %rd35998;
	addc.cc.u64 %rd7859, %rd7859, %rd35999;
	addc.cc.u64 %rd7860, %rd7860, %rd36000;
	addc.u64 %rd6421, %rd6421, %rd36001;
	
	// end inline asm
	st.global.u64 	[%rd2], %rd7856;
	st.global.u64 	[%rd36011], %rd7857;
	st.global.u64 	[%rd36012], %rd7858;
	st.global.u64 	[%rd36013], %rd7859;
	st.global.u64 	[%rd36014], %rd7860;
	st.global.u64 	[%rd36015], %rd6421;
	ld.global.u64 	%rd7874, [%rd2];
	ld.global.u64 	%rd7875, [%rd36011];
	ld.global.u64 	%rd7876, [%rd36012];
	ld.global.u64 	%rd7877, [%rd36013];
	ld.global.u64 	%rd7878, [%rd36014];
	// begin inline asm
	add.cc.u64 %rd7874, %rd7874, %rd35996;
	addc.cc.u64 %rd7875, %rd7875, %rd35997;
	addc.cc.u64 %rd7876, %rd7876, %rd35998;
	addc.cc.u64 %rd7877, %rd7877, %rd35999;
	addc.cc.u64 %rd7878, %rd7878, %rd36000;
	addc.u64 %rd6421, %rd6421, %rd36001;
	
	// end inline asm
	st.global.u64 	[%rd2], %rd7874;
	st.global.u64 	[%rd36011], %rd7875;
	st.global.u64 	[%rd36012], %rd7876;
	st.global.u64 	[%rd36013], %rd7877;
	st.global.u64 	[%rd36014], %rd7878;
	st.global.u64 	[%rd36015], %rd6421;
	ld.global.u64 	%rd7892, [%rd2];
	ld.global.u64 	%rd7893, [%rd36011];
	ld.global.u64 	%rd7894, [%rd36012];
	ld.global.u64 	%rd7895, [%rd36013];
	ld.global.u64 	%rd7896, [%rd36014];
	// begin inline asm
	add.cc.u64 %rd7892, %rd7892, %rd35996;
	addc.cc.u64 %rd7893, %rd7893, %rd35997;
	addc.cc.u64 %rd7894, %rd7894, %rd35998;
	addc.cc.u64 %rd7895, %rd7895, %rd35999;
	addc.cc.u64 %rd7896, %rd7896, %rd36000;
	addc.u64 %rd6421, %rd6421, %rd36001;
	
	// end inline asm
	st.global.u64 	[%rd2], %rd7892;
	st.global.u64 	[%rd36011], %rd7893;
	st.global.u64 	[%rd36012], %rd7894;
	st.global.u64 	[%rd36013], %rd7895;
	st.global.u64 	[%rd36014], %rd7896;
	st.global.u64 	[%rd36015], %rd6421;
	ld.global.u64 	%rd7910, [%rd2];
	ld.global.u64 	%rd7911, [%rd36011];
	ld.global.u64 	%rd7912, [%rd36012];
	ld.global.u64 	%rd7913, [%rd36013];
	ld.global.u64 	%rd7914, [%rd36014];
	// begin inline asm
	add.cc.u64 %rd7910, %rd7910, %rd35996;
	addc.cc.u64 %rd7911, %rd7911, %rd35997;
	addc.cc.u64 %rd7912, %rd7912, %rd35998;
	addc.cc.u64 %rd7913, %rd7913, %rd35999;
	addc.cc.u64 %rd7914, %rd7914, %rd36000;
	addc.u64 %rd6421, %rd6421, %rd36001;
	
	// end inline asm
	st.global.u64 	[%rd2], %rd7910;
	st.global.u64 	[%rd36011], %rd7911;
	st.global.u64 	[%rd36012], %rd7912;
	st.global.u64 	[%rd36013], %rd7913;
	st.global.u64 	[%rd36014], %rd7914;
	st.global.u64 	[%rd36015], %rd6421;
	ld.global.u64 	%rd7928, [%rd2];
	ld.global.u64 	%rd7929, [%rd36011];
	ld.global.u64 	%rd7930, [%rd36012];
	ld.global.u64 	%rd7931, [%rd36013];
	ld.global.u64 	%rd7932, [%rd36014];
	// begin inline asm
	add.cc.u64 %rd7928, %rd7928, %rd35996;
	addc.cc.u64 %rd7929, %rd7929, %rd35997;
	addc.cc.u64 %rd7930, %rd7930, %rd35998;
	addc.cc.u64 %rd7931, %rd7931, %rd35999;
	addc.cc.u64 %rd7932, %rd7932, %rd36000;
	addc.u64 %rd6421, %rd6421, %rd36001;
	
	// end inline asm
	st.global.u64 	[%rd2], %rd7928;
	st.global.u64 	[%rd36011], %rd7929;
	st.global.u64 	[%rd36012], %rd7930;
	st.global.u64 	[%rd36013], %rd7931;
	st.global.u64 	[%rd36014], %rd7932;
	st.global.u64 	[%rd36015], %rd6421;
	ld.global.u64 	%rd7946, [%rd2];
	ld.global.u64 	%rd7947, [%rd36011];
	ld.global.u64 	%rd7948, [%rd36012];
	ld.global.u64 	%rd7949, [%rd36013];
	ld.global.u64 	%rd7950, [%rd36014];
	// begin inline asm
	add.cc.u64 %rd7946, %rd7946, %rd35996;
	addc.cc.u64 %rd7947, %rd7947, %rd35997;
	addc.cc.u64 %rd7948, %rd7948, %rd35998;
	addc.cc.u64 %rd7949, %rd7949, %rd35999;
	addc.cc.u64 %rd7950, %rd7950, %rd36000;
	addc.u64 %rd6421, %rd6421, %rd36001;
	
	// end inline asm
	st.global.u64 	[%rd2], %rd7946;
	st.global.u64 	[%rd36011], %rd7947;
	st.global.u64 	[%rd36012], %rd7948;
	st.global.u64 	[%rd36013], %rd7949;
	st.global.u64 	[%rd36014], %rd7950;
	st.global.u64 	[%rd36015], %rd6421;
	ld.global.u64 	%rd7964, [%rd2];
	ld.global.u64 	%rd7965, [%rd36011];
	ld.global.u64 	%rd7966, [%rd36012];
	ld.global.u64 	%rd7967, [%rd36013];
	ld.global.u64 	%rd7968, [%rd36014];
	// begin inline asm
	add.cc.u64 %rd7964, %rd7964, %rd35996;
	addc.cc.u64 %rd7965, %rd7965, %rd35997;
	addc.cc.u64 %rd7966, %rd7966, %rd35998;
	addc.cc.u64 %rd7967, %rd7967, %rd35999;
	addc.cc.u64 %rd7968, %rd7968, %rd36000;
	addc.u64 %rd6421, %rd6421, %rd36001;
	
	// end inline asm
	st.global.u64 	[%rd2], %rd7964;
	st.global.u64 	[%rd36011], %rd7965;
	st.global.u64 	[%rd36012], %rd7966;
	st.global.u64 	[%rd36013], %rd7967;
	st.global.u64 	[%rd36014], %rd7968;
	st.global.u64 	[%rd36015], %rd6421;
	ld.global.u64 	%rd7982, [%rd2];
	ld.global.u64 	%rd7983, [%rd36011];
	ld.global.u64 	%rd7984, [%rd36012];
	ld.global.u64 	%rd7985, [%rd36013];
	ld.global.u64 	%rd7986, [%rd36014];
	// begin inline asm
	add.cc.u64 %rd7982, %rd7982, %rd35996;
	addc.cc.u64 %rd7983, %rd7983, %rd35997;
	addc.cc.u64 %rd7984, %rd7984, %rd35998;
	addc.cc.u64 %rd7985, %rd7985, %rd35999;
	addc.cc.u64 %rd7986, %rd7986, %rd36000;
	addc.u64 %rd6421, %rd6421, %rd36001;
	
	// end inline asm
	st.global.u64 	[%rd2], %rd7982;
	st.global.u64 	[%rd36011], %rd7983;
	st.global.u64 	[%rd36012], %rd7984;
	st.global.u64 	[%rd36013], %rd7985;
	st.global.u64 	[%rd36014], %rd7986;
	st.global.u64 	[%rd36015], %rd6421;
	ld.global.u64 	%rd8000, [%rd2];
	ld.global.u64 	%rd8001, [%rd36011];
	ld.global.u64 	%rd8002, [%rd36012];
	ld.global.u64 	%rd8003, [%rd36013];
	ld.global.u64 	%rd8004, [%rd36014];
	// begin inline asm
	add.cc.u64 %rd8000, %rd8000, %rd35996;
	addc.cc.u64 %rd8001, %rd8001, %rd35997;
	addc.cc.u64 %rd8002, %rd8002, %rd35998;
	addc.cc.u64 %rd8003, %rd8003, %rd35999;
	addc.cc.u64 %rd8004, %rd8004, %rd36000;
	addc.u64 %rd6421, %rd6421, %rd36001;
	
	// end inline asm
	st.global.u64 	[%rd2], %rd8000;
	st.global.u64 	[%rd36011], %rd8001;
	st.global.u64 	[%rd36012], %rd8002;
	st.global.u64 	[%rd36013], %rd8003;
	st.global.u64 	[%rd36014], %rd8004;
	st.global.u64 	[%rd36015], %rd6421;
	ld.global.u64 	%rd8018, [%rd2];
	ld.global.u64 	%rd8019, [%rd36011];
	ld.global.u64 	%rd8020, [%rd36012];
	ld.global.u64 	%rd8021, [%rd36013];
	ld.global.u64 	%rd8022, [%rd36014];
	// begin inline asm
	add.cc.u64 %rd8018, %rd8018, %rd35996;
	addc.cc.u64 %rd8019, %rd8019, %rd35997;
	addc.cc.u64 %rd8020, %rd8020, %rd35998;
	addc.cc.u64 %rd8021, %rd8021, %rd35999;
	addc.cc.u64 %rd8022, %rd8022, %rd36000;
	addc.u64 %rd6421, %rd6421, %rd36001;
	
	// end inline asm
	st.global.u64 	[%rd2], %rd8018;
	st.global.u64 	[%rd36011], %rd8019;
	st.global.u64 	[%rd36012], %rd8020;
	st.global.u64 	[%rd36013], %rd8021;
	st.global.u64 	[%rd36014], %rd8022;
	st.global.u64 	[%rd36015], %rd6421;
	ld.global.u64 	%rd8036, [%rd2];
	ld.global.u64 	%rd8037, [%rd36011];
	ld.global.u64 	%rd8038, [%rd36012];
	ld.global.u64 	%rd8039, [%rd36013];
	ld.global.u64 	%rd8040, [%rd36014];
	// begin inline asm
	add.cc.u64 %rd8036, %rd8036, %rd35996;
	addc.cc.u64 %rd8037, %rd8037, %rd35997;
	addc.cc.u64 %rd8038, %rd8038, %rd35998;
	addc.cc.u64 %rd8039, %rd8039, %rd35999;
	addc.cc.u64 %rd8040, %rd8040, %rd36000;
	addc.u64 %rd6421, %rd6421, %rd36001;
	
	// end inline asm
	st.global.u64 	[%rd2], %rd8036;
	st.global.u64 	[%rd36011], %rd8037;
	st.global.u64 	[%rd36012], %rd8038;
	st.global.u64 	[%rd36013], %rd8039;
	st.global.u64 	[%rd36014], %rd8040;
	st.global.u64 	[%rd36015], %rd6421;
	ld.global.u64 	%rd8054, [%rd2];
	ld.global.u64 	%rd8055, [%rd36011];
	ld.global.u64 	%rd8056, [%rd36012];
	ld.global.u64 	%rd8057, [%rd36013];
	ld.global.u64 	%rd8058, [%rd36014];
	// begin inline asm
	add.cc.u64 %rd8054, %rd8054, %rd35996;
	addc.cc.u64 %rd8055, %rd8055, %rd35997;
	addc.cc.u64 %rd8056, %rd8056, %rd35998;
	addc.cc.u64 %rd8057, %rd8057, %rd35999;
	addc.cc.u64 %rd8058, %rd8058, %rd36000;
	addc.u64 %rd6421, %rd6421, %rd36001;
	
	// end inline asm
	st.global.u64 	[%rd2], %rd8054;
	st.global.u64 	[%rd36011], %rd8055;
	st.global.u64 	[%rd36012], %rd8056;
	st.global.u64 	[%rd36013], %rd8057;
	st.global.u64 	[%rd36014], %rd8058;
	st.global.u64 	[%rd36015], %rd6421;
	ld.global.u64 	%rd8072, [%rd2];
	ld.global.u64 	%rd8073, [%rd36011];
	ld.global.u64 	%rd8074, [%rd36012];
	ld.global.u64 	%rd8075, [%rd36013];
	ld.global.u64 	%rd8076, [%rd36014];
	// begin inline asm
	add.cc.u64 %rd8072, %rd8072, %rd35996;
	addc.cc.u64 %rd8073, %rd8073, %rd35997;
	addc.cc.u64 %rd8074, %rd8074, %rd35998;
	addc.cc.u64 %rd8075, %rd8075, %rd35999;
	addc.cc.u64 %rd8076, %rd8076, %rd36000;
	addc.u64 %rd6421, %rd6421, %rd36001;
	
	// end inline asm
	st.global.u64 	[%rd2], %rd8072;
	st.global.u64 	[%rd36011], %rd8073;
	st.global.u64 	[%rd36012], %rd8074;
	st.global.u64 	[%rd36013], %rd8075;
	st.global.u64 	[%rd36014], %rd8076;
	st.global.u64 	[%rd36015], %rd6421;
	ld.global.u64 	%rd8090, [%rd2];
	ld.global.u64 	%rd8091, [%rd36011];
	ld.global.u64 	%rd8092, [%rd36012];
	ld.global.u64 	%rd8093, [%rd36013];
	ld.global.u64 	%rd8094, [%rd36014];
	// begin inline asm
	add.cc.u64 %rd8090, %rd8090, %rd35996;
	addc.cc.u64 %rd8091, %rd8091, %rd35997;
	addc.cc.u64 %rd8092, %rd8092, %rd35998;
	addc.cc.u64 %rd8093, %rd8093, %rd35999;
	addc.cc.u64 %rd8094, %rd8094, %rd36000;
	addc.u64 %rd6421, %rd6421, %rd36001;
	
	// end inline asm
	st.global.u64 	[%rd2], %rd8090;
	st.global.u64 	[%rd36011], %rd8091;
	st.global.u64 	[%rd36012], %rd8092;
	st.global.u64 	[%rd36013], %rd8093;
	st.global.u64 	[%rd36014], %rd8094;
	st.global.u64 	[%rd36015], %rd6421;
	ld.global.u64 	%rd8108, [%rd2];
	ld.global.u64 	%rd8109, [%rd36011];
	ld.global.u64 	%rd8110, [%rd36012];
	ld.global.u64 	%rd8111, [%rd36013];
	ld.global.u64 	%rd8112, [%rd36014];
	// begin inline asm
	add.cc.u64 %rd8108, %rd8108, %rd35996;
	addc.cc.u64 %rd8109, %rd8109, %rd35997;
	addc.cc.u64 %rd8110, %rd8110, %rd35998;
	addc.cc.u64 %rd8111, %rd8111, %rd35999;
	addc.cc.u64 %rd8112, %rd8112, %rd36000;
	addc.u64 %rd6421, %rd6421, %rd36001;
	
	// end inline asm
	st.global.u64 	[%rd2], %rd8108;
	st.global.u64 	[%rd36011], %rd8109;
	st.global.u64 	[%rd36012], %rd8110;
	st.global.u64 	[%rd36013], %rd8111;
	st.global.u64 	[%rd36014], %rd8112;
	st.global.u64 	[%rd36015], %rd6421;
	ld.global.u64 	%rd8126, [%rd2];
	ld.global.u64 	%rd8127, [%rd36011];
	ld.global.u64 	%rd8128, [%rd36012];
	ld.global.u64 	%rd8129, [%rd36013];
	ld.global.u64 	%rd8130, [%rd36014];
	// begin inline asm
	add.cc.u64 %rd8126, %rd8126, %rd35996;
	addc.cc.u64 %rd8127, %rd8127, %rd35997;
	addc.cc.u64 %rd8128, %rd8128, %rd35998;
	addc.cc.u64 %rd8129, %rd8129, %rd35999;
	addc.cc.u64 %rd8130, %rd8130, %rd36000;
	addc.u64 %rd6421, %rd6421, %rd36001;
	
	// end inline asm
	st.global.u64 	[%rd2], %rd8126;
	st.global.u64 	[%rd36011], %rd8127;
	st.global.u64 	[%rd36012], %rd8128;
	st.global.u64 	[%rd36013], %rd8129;
	st.global.u64 	[%rd36014], %rd8130;
	st.global.u64 	[%rd36015], %rd6421;
	ld.global.u64 	%rd8144, [%rd2];
	ld.global.u64 	%rd8145, [%rd36011];
	ld.global.u64 	%rd8146, [%rd36012];
	ld.global.u64 	%rd8147, [%rd36013];
	ld.global.u64 	%rd8148, [%rd36014];
	// begin inline asm
	add.cc.u64 %rd8144, %rd8144, %rd35996;
	addc.cc.u64 %rd8145, %rd8145, %rd35997;
	addc.cc.u64 %rd8146, %rd8146, %rd35998;
	addc.cc.u64 %rd8147, %rd8147, %rd35999;
	addc.cc.u64 %rd8148, %rd8148, %rd36000;
	addc.u64 %rd6421, %rd6421, %rd36001;
	
	// end inline asm
	st.global.u64 	[%rd2], %rd8144;
	st.global.u64 	[%rd36011], %rd8145;
	st.global.u64 	[%rd36012], %rd8146;
	st.global.u64 	[%rd36013], %rd8147;
	st.global.u64 	[%rd36014], %rd8148;
	st.global.u64 	[%rd36015], %rd6421;
	ld.global.u64 	%rd8162, [%rd2];
	ld.global.u64 	%rd8163, [%rd36011];
	ld.global.u64 	%rd8164, [%rd36012];
	ld.global.u64 	%rd8165, [%rd36013];
	ld.global.u64 	%rd8166, [%rd36014];
	// begin inline asm
	add.cc.u64 %rd8162, %rd8162, %rd35996;
	addc.cc.u64 %rd8163, %rd8163, %rd35997;
	addc.cc.u64 %rd8164, %rd8164, %rd35998;
	addc.cc.u64 %rd8165, %rd8165, %rd35999;
	addc.cc.u64 %rd8166, %rd8166, %rd36000;
	addc.u64 %rd6421, %rd6421, %rd36001;
	
	// end inline asm
	st.global.u64 	[%rd2], %rd8162;
	st.global.u64 	[%rd36011], %rd8163;
	st.global.u64 	[%rd36012], %rd8164;
	st.global.u64 	[%rd36013], %rd8165;
	st.global.u64 	[%rd36014], %rd8166;
	st.global.u64 	[%rd36015], %rd6421;
	ld.global.u64 	%rd8180, [%rd2];
	ld.global.u64 	%rd8181, [%rd36011];
	ld.global.u64 	%rd8182, [%rd36012];
	ld.global.u64 	%rd8183, [%rd36013];
	ld.global.u64 	%rd8184, [%rd36014];
	// begin inline asm
	add.cc.u64 %rd8180, %rd8180, %rd35996;
	addc.cc.u64 %rd8181, %rd8181, %rd35997;
	addc.cc.u64 %rd8182, %rd8182, %rd35998;
	addc.cc.u64 %rd8183, %rd8183, %rd35999;
	addc.cc.u64 %rd8184, %rd8184, %rd36000;
	addc.u64 %rd6421, %rd6421, %rd36001;
	
	// end inline asm
	st.global.u64 	[%rd2], %rd8180;
	st.global.u64 	[%rd36011], %rd8181;
	st.global.u64 	[%rd36012], %rd8182;
	st.global.u64 	[%rd36013], %rd8183;
	st.global.u64 	[%rd36014], %rd8184;
	st.global.u64 	[%rd36015], %rd6421;
	ld.global.u64 	%rd8198, [%rd2];
	ld.global.u64 	%rd8199, [%rd36011];
	ld.global.u64 	%rd8200, [%rd36012];
	ld.global.u64 	%rd8201, [%rd36013];
	ld.global.u64 	%rd8202, [%rd36014];
	// begin inline asm
	add.cc.u64 %rd8198, %rd8198, %rd35996;
	addc.cc.u64 %rd8199, %rd8199, %rd35997;
	addc.cc.u64 %rd8200, %rd8200, %rd35998;
	addc.cc.u64 %rd8201, %rd8201, %rd35999;
	addc.cc.u64 %rd8202, %rd8202, %rd36000;
	addc.u64 %rd6421, %rd6421, %rd36001;
	
	// end inline asm
	st.global.u64 	[%rd2], %rd8198;
	st.global.u64 	[%rd36011], %rd8199;
	st.global.u64 	[%rd36012], %rd8200;
	st.global.u64 	[%rd36013], %rd8201;
	st.global.u64 	[%rd36014], %rd8202;
	st.global.u64 	[%rd36015], %rd6421;
	ld.global.u64 	%rd8216, [%rd2];
	ld.global.u64 	%rd8217, [%rd36011];
	ld.global.u64 	%rd8218, [%rd36012];
	ld.global.u64 	%rd8219, [%rd36013];
	ld.global.u64 	%rd8220, [%rd36014];
	// begin inline asm
	add.cc.u64 %rd8216, %rd8216, %rd35996;
	addc.cc.u64 %rd8217, %rd8217, %rd35997;
	addc.cc.u64 %rd8218, %rd8218, %rd35998;
	addc.cc.u64 %rd8219, %rd8219, %rd35999;
	addc.cc.u64 %rd8220, %rd8220, %rd36000;
	addc.u64 %rd6421, %rd6421, %rd36001;
	
	// end inline asm
	st.global.u64 	[%rd2], %rd8216;
	st.global.u64 	[%rd36011], %rd8217;
	st.global.u64 	[%rd36012], %rd8218;
	st.global.u64 	[%rd36013], %rd8219;
	st.global.u64 	[%rd36014], %rd8220;
	st.global.u64 	[%rd36015], %rd6421;
	ld.global.u64 	%rd8234, [%rd2];
	ld.global.u64 	%rd8235, [%rd36011];
	ld.global.u64 	%rd8236, [%rd36012];
	ld.global.u64 	%rd8237, [%rd36013];
	ld.global.u64 	%rd8238, [%rd36014];
	// begin inline asm
	add.cc.u64 %rd8234, %rd8234, %rd35996;
	addc.cc.u64 %rd8235, %rd8235, %rd35997;
	addc.cc.u64 %rd8236, %rd8236, %rd35998;
	addc.cc.u64 %rd8237, %rd8237, %rd35999;
	addc.cc.u64 %rd8238, %rd8238, %rd36000;
	addc.u64 %rd6421, %rd6421, %rd36001;
	
	// end inline asm
	st.global.u64 	[%rd2], %rd8234;
	st.global.u64 	[%rd36011], %rd8235;
	st.global.u64 	[%rd36012], %rd8236;
	st.global.u64 	[%rd36013], %rd8237;
	st.global.u64 	[%rd36014], %rd8238;
	st.global.u64 	[%rd36015], %rd6421;
	ld.global.u64 	%rd8252, [%rd2];
	ld.global.u64 	%rd8253, [%rd36011];
	ld.global.u64 	%rd8254, [%rd36012];
	ld.global.u64 	%rd8255, [%rd36013];
	ld.global.u64 	%rd8256, [%rd36014];
	// begin inline asm
	add.cc.u64 %rd8252, %rd8252, %rd35996;
	addc.cc.u64 %rd8253, %rd8253, %rd35997;
	addc.cc.u64 %rd8254, %rd8254, %rd35998;
	addc.cc.u64 %rd8255, %rd8255, %rd35999;
	addc.cc.u64 %rd8256, %rd8256, %rd36000;
	addc.u64 %rd6421, %rd6421, %rd36001;
	
	// end inline asm
	st.global.u64 	[%rd2], %rd8252;
	st.global.u64 	[%rd36011], %rd8253;
	st.global.u64 	[%rd36012], %rd8254;
	st.global.u64 	[%rd36013], %rd8255;
	st.global.u64 	[%rd36014], %rd8256;
	st.global.u64 	[%rd36015], %rd6421;
	ld.global.u64 	%rd8270, [%rd2];
	ld.global.u64 	%rd8271, [%rd36011];
	ld.global.u64 	%rd8272, [%rd36012];
	ld.global.u64 	%rd8273, [%rd36013];
	ld.global.u64 	%rd8274, [%rd36014];
	// begin inline asm
	add.cc.u64 %rd8270, %rd8270, %rd35996;
	addc.cc.u64 %rd8271, %rd8271, %rd35997;
	addc.cc.u64 %rd8272, %rd8272, %rd35998;
	addc.cc.u64 %rd8273, %rd8273, %rd35999;
	addc.cc.u64 %rd8274, %rd8274, %rd36000;
	addc.u64 %rd6421, %rd6421, %rd36001;
	
	// end inline asm
	st.global.u64 	[%rd2], %rd8270;
	st.global.u64 	[%rd36011], %rd8271;
	st.global.u64 	[%rd36012], %rd8272;
	st.global.u64 	[%rd36013], %rd8273;
	st.global.u64 	[%rd36014], %rd8274;
	st.global.u64 	[%rd36015], %rd6421;
	ld.global.u64 	%rd8288, [%rd2];
	ld.global.u64 	%rd8289, [%rd36011];
	ld.global.u64 	%rd8290, [%rd36012];
	ld.global.u64 	%rd8291, [%rd36013];
	ld.global.u64 	%rd8292, [%rd36014];
	// begin inline asm
	add.cc.u64 %rd8288, %rd8288, %rd35996;
	addc.cc.u64 %rd8289, %rd8289, %rd35997;
	addc.cc.u64 %rd8290, %rd8290, %rd35998;
	addc.cc.u64 %rd8291, %rd8291, %rd35999;
	addc.cc.u64 %rd8292, %rd8292, %rd36000;
	addc.u64 %rd6421, %rd6421, %rd36001;
	
	// end inline asm
	st.global.u64 	[%rd2], %rd8288;
	st.global.u64 	[%rd36011], %rd8289;
	st.global.u64 	[%rd36012], %rd8290;
	st.global.u64 	[%rd36013], %rd8291;
	st.global.u64 	[%rd36014], %rd8292;
	st.global.u64 	[%rd36015], %rd6421;
	ld.global.u64 	%rd8306, [%rd2];
	ld.global.u64 	%rd8307, [%rd36011];
	ld.global.u64 	%rd8308, [%rd36012];
	ld.global.u64 	%rd8309, [%rd36013];
	ld.global.u64 	%rd8310, [%rd36014];
	// begin inline asm
	add.cc.u64 %rd8306, %rd8306, %rd35996;
	addc.cc.u64 %rd8307, %rd8307, %rd35997;
	addc.cc.u64 %rd8308, %rd8308, %rd35998;
	addc.cc.u64 %rd8309, %rd8309, %rd35999;
	addc.cc.u64 %rd8310, %rd8310, %rd36000;
	addc.u64 %rd6421, %rd6421, %rd36001;
	
	// end inline asm
	st.global.u64 	[%rd2], %rd8306;
	st.global.u64 	[%rd36011], %rd8307;
	st.global.u64 	[%rd36012], %rd8308;
	st.global.u64 	[%rd36013], %rd8309;
	st.global.u64 	[%rd36014], %rd8310;
	st.global.u64 	[%rd36015], %rd6421;
	ld.global.u64 	%rd8324, [%rd2];
	ld.global.u64 	%rd8325, [%rd36011];
	ld.global.u64 	%rd8326, [%rd36012];
	ld.global.u64 	%rd8327, [%rd36013];
	ld.global.u64 	%rd8328, [%rd36014];
	// begin inline asm
	add.cc.u64 %rd8324, %rd8324, %rd35996;
	addc.cc.u64 %rd8325, %rd8325, %rd35997;
	addc.cc.u64 %rd8326, %rd8326, %rd35998;
	addc.cc.u64 %rd8327, %rd8327, %rd35999;
	addc.cc.u64 %rd8328, %rd8328, %rd36000;
	addc.u64 %rd6421, %rd6421, %rd36001;
	
	// end inline asm
	st.global.u64 	[%rd2], %rd8324;
	st.global.u64 	[%rd36011], %rd8325;
	st.global.u64 	[%rd36012], %rd8326;
	st.global.u64 	[%rd36013], %rd8327;
	st.global.u64 	[%rd36014], %rd8328;
	st.global.u64 	[%rd36015], %rd6421;
	ld.global.u64 	%rd8342, [%rd2];
	ld.global.u64 	%rd8343, [%rd36011];
	ld.global.u64 	%rd8344, [%rd36012];
	ld.global.u64 	%rd8345, [%rd36013];
	ld.global.u64 	%rd8346, [%rd36014];
	// begin inline asm
	add.cc.u64 %rd8342, %rd8342, %rd35996;
	addc.cc.u64 %rd8343, %rd8343, %rd35997;
	addc.cc.u64 %rd8344, %rd8344, %rd35998;
	addc.cc.u64 %rd8345, %rd8345, %rd35999;
	addc.cc.u64 %rd8346, %rd8346, %rd36000;
	addc.u64 %rd6421, %rd6421, %rd36001;
	
	// end inline asm
	st.global.u64 	[%rd2], %rd8342;
	st.global.u64 	[%rd36011], %rd8343;
	st.global.u64 	[%rd36012], %rd8344;
	st.global.u64 	[%rd36013], %rd8345;
	st.global.u64 	[%rd36014], %rd8346;
	st.global.u64 	[%rd36015], %rd6421;
	ld.global.u64 	%rd8360, [%rd2];
	ld.global.u64 	%rd8361, [%rd36011];
	ld.global.u64 	%rd8362, [%rd36012];
	ld.global.u64 	%rd8363, [%rd36013];
	ld.global.u64 	%rd8364, [%rd36014];
	// begin inline asm
	add.cc.u64 %rd8360, %rd8360, %rd35996;
	addc.cc.u64 %rd8361, %rd8361, %rd35997;
	addc.cc.u64 %rd8362, %rd8362, %rd35998;
	addc.cc.u64 %rd8363, %rd8363, %rd35999;
	addc.cc.u64 %rd8364, %rd8364, %rd36000;
	addc.u64 %rd6421, %rd6421, %rd36001;
	
	// end inline asm
	st.global.u64 	[%rd2], %rd8360;
	st.global.u64 	[%rd36011], %rd8361;
	st.global.u64 	[%rd36012], %rd8362;
	st.global.u64 	[%rd36013], %rd8363;
	st.global.u64 	[%rd36014], %rd8364;
	st.global.u64 	[%rd36015], %rd6421;
	ld.global.u64 	%rd8378, [%rd2];
	ld.global.u64 	%rd8379, [%rd36011];
	ld.global.u64 	%rd8380, [%rd36012];
	ld.global.u64 	%rd8381, [%rd36013];
	ld.global.u64 	%rd8382, [%rd36014];
	// begin inline asm
	add.cc.u64 %rd8378, %rd8378, %rd35996;
	addc.cc.u64 %rd8379, %rd8379, %rd35997;
	addc.cc.u64 %rd8380, %rd8380, %rd35998;
	addc.cc.u64 %rd8381, %rd8381, %rd35999;
	addc.cc.u64 %rd8382, %rd8382, %rd36000;
	addc.u64 %rd6421, %rd6421, %rd36001;
	
	// end inline asm
	st.global.u64 	[%rd2], %rd8378;
	st.global.u64 	[%rd36011], %rd8379;
	st.global.u64 	[%rd36012], %rd8380;
	st.global.u64 	[%rd36013], %rd8381;
	st.global.u64 	[%rd36014], %rd8382;
	st.global.u64 	[%rd36015], %rd6421;
	ld.global.u64 	%rd8396, [%rd2];
	ld.global.u64 	%rd8397, [%rd36011];
	ld.global.u64 	%rd8398, [%rd36012];
	ld.global.u64 	%rd8399, [%rd36013];
	ld.global.u64 	%rd8400, [%rd36014];
	// begin inline asm
	add.cc.u64 %rd8396, %rd8396, %rd35996;
	addc.cc.u64 %rd8397, %rd8397, %rd35997;
	addc.cc.u64 %rd8398, %rd8398, %rd35998;
	addc.cc.u64 %rd8399, %rd8399, %rd35999;
	addc.cc.u64 %rd8400, %rd8400, %rd36000;
	addc.u64 %rd6421, %rd6421, %rd36001;
	
	// end inline asm
	st.global.u64 	[%rd2], %rd8396;
	st.global.u64 	[%rd36011], %rd8397;
	st.global.u64 	[%rd36012], %rd8398;
	st.global.u64 	[%rd36013], %rd8399;
	st.global.u64 	[%rd36014], %rd8400;
	st.global.u64 	[%rd36015], %rd6421;
	ld.global.u64 	%rd8414, [%rd2];
	ld.global.u64 	%rd8415, [%rd36011];
	ld.global.u64 	%rd8416, [%rd36012];
	ld.global.u64 	%rd8417, [%rd36013];
	ld.global.u64 	%rd8418, [%rd36014];
	// begin inline asm
	add.cc.u64 %rd8414, %rd8414, %rd35996;
	addc.cc.u64 %rd8415, %rd8415, %rd35997;
	addc.cc.u64 %rd8416, %rd8416, %rd35998;
	addc.cc.u64 %rd8417, %rd8417, %rd35999;
	addc.cc.u64 %rd8418, %rd8418, %rd36000;
	addc.u64 %rd6421, %rd6421, %rd36001;
	
	// end inline asm
	st.global.u64 	[%rd2], %rd8414;
	st.global.u64 	[%rd36011], %rd8415;
	st.global.u64 	[%rd36012], %rd8416;
	st.global.u64 	[%rd36013], %rd8417;
	st.global.u64 	[%rd36014], %rd8418;
	st.global.u64 	[%rd36015], %rd6421;
	ld.global.u64 	%rd8432, [%rd2];
	ld.global.u64 	%rd8433, [%rd36011];
	ld.global.u64 	%rd8434, [%rd36012];
	ld.global.u64 	%rd8435, [%rd36013];
	ld.global.u64 	%rd8436, [%rd36014];
	// begin inline asm
	add.cc.u64 %rd8432, %rd8432, %rd35996;
	addc.cc.u64 %rd8433, %rd8433, %rd35997;
	addc.cc.u64 %rd8434, %rd8434, %rd35998;
	addc.cc.u64 %rd8435, %rd8435, %rd35999;
	addc.cc.u64 %rd8436, %rd8436, %rd36000;
	addc.u64 %rd6421, %rd6421, %rd36001;
	
	// end inline asm
	st.global.u64 	[%rd2], %rd8432;
	st.global.u64 	[%rd36011], %rd8433;
	st.global.u64 	[%rd36012], %rd8434;
	st.global.u64 	[%rd36013], %rd8435;
	st.global.u64 	[%rd36014], %rd8436;
	st.global.u64 	[%rd36015], %rd6421;
	ld.global.u64 	%rd8450, [%rd2];
	ld.global.u64 	%rd8451, [%rd36011];
	ld.global.u64 	%rd8452, [%rd36012];
	ld.global.u64 	%rd8453, [%rd36013];
	ld.global.u64 	%rd8454, [%rd36014];
	// begin inline asm
	add.cc.u64 %rd8450, %rd8450, %rd35996;
	addc.cc.u64 %rd8451, %rd8451, %rd35997;
	addc.cc.u64 %rd8452, %rd8452, %rd35998;
	addc.cc.u64 %rd8453, %rd8453, %rd35999;
	addc.cc.u64 %rd8454, %rd8454, %rd36000;
	addc.u64 %rd6421, %rd6421, %rd36001;
	
	// end inline asm
	st.global.u64 	[%rd2], %rd8450;
	st.global.u64 	[%rd36011], %rd8451;
	st.global.u64 	[%rd36012], %rd8452;
	st.global.u64 	[%rd36013], %rd8453;
	st.global.u64 	[%rd36014], %rd8454;
	st.global.u64 	[%rd36015], %rd6421;
	ld.global.u64 	%rd8468, [%rd2];
	ld.global.u64 	%rd8469, [%rd36011];
	ld.global.u64 	%rd8470, [%rd36012];
	ld.global.u64 	%rd8471, [%rd36013];
	ld.global.u64 	%rd8472, [%rd36014];
	// begin inline asm
	add.cc.u64 %rd8468, %rd8468, %rd35996;
	addc.cc.u64 %rd8469, %rd8469, %rd35997;
	addc.cc.u64 %rd8470, %rd8470, %rd35998;
	addc.cc.u64 %rd8471, %rd8471, %rd35999;
	addc.cc.u64 %rd8472, %rd8472, %rd36000;
	addc.u64 %rd6421, %rd6421, %rd36001;
	
	// end inline asm
	st.global.u64 	[%rd2], %rd8468;
	st.global.u64 	[%rd36011], %rd8469;
	st.global.u64 	[%rd36012], %rd8470;
	st.global.u64 	[%rd36013], %rd8471;
	st.global.u64 	[%rd36014], %rd8472;
	st.global.u64 	[%rd36015], %rd6421;
	ld.global.u64 	%rd8486, [%rd2];
	ld.global.u64 	%rd8487, [%rd36011];
	ld.global.u64 	%rd8488, [%rd36012];
	ld.global.u64 	%rd8489, [%rd36013];
	ld.global.u64 	%rd8490, [%rd36014];
	// begin inline asm
	add.cc.u64 %rd8486, %rd8486, %rd35996;
	addc.cc.u64 %rd8487, %rd8487, %rd35997;
	addc.cc.u64 %rd8488, %rd8488, %rd35998;
	addc.cc.u64 %rd8489, %rd8489, %rd35999;
	addc.cc.u64 %rd8490, %rd8490, %rd36000;
	addc.u64 %rd6421, %rd6421, %rd36001;
	
	// end inline asm
	st.global.u64 	[%rd2], %rd8486;
	st.global.u64 	[%rd36011], %rd8487;
	st.global.u64 	[%rd36012], %rd8488;
	st.global.u64 	[%rd36013], %rd8489;
	st.global.u64 	[%rd36014], %rd8490;
	st.global.u64 	[%rd36015], %rd6421;
	ld.global.u64 	%rd8504, [%rd2];
	ld.global.u64 	%rd8505, [%rd36011];
	ld.global.u64 	%rd8506, [%rd36012];
	ld.global.u64 	%rd8507, [%rd36013];
	ld.global.u64 	%rd8508, [%rd36014];
	// begin inline asm
	add.cc.u64 %rd8504, %rd8504, %rd35996;
	addc.cc.u64 %rd8505, %rd8505, %rd35997;
	addc.cc.u64 %rd8506, %rd8506, %rd35998;
	addc.cc.u64 %rd8507, %rd8507, %rd35999;
	addc.cc.u64 %rd8508, %rd8508, %rd36000;
	addc.u64 %rd6421, %rd6421, %rd36001;
	
	// end inline asm
	st.global.u64 	[%rd2], %rd8504;
	st.global.u64 	[%rd36011], %rd8505;
	st.global.u64 	[%rd36012], %rd8506;
	st.global.u64 	[%rd36013], %rd8507;
	st.global.u64 	[%rd36014], %rd8508;
	st.global.u64 	[%rd36015], %rd6421;
	ld.global.u64 	%rd8522, [%rd2];
	ld.global.u64 	%rd8523, [%rd36011];
	ld.global.u64 	%rd8524, [%rd36012];
	ld.global.u64 	%rd8525, [%rd36013];
	ld.global.u64 	%rd8526, [%rd36014];
	// begin inline asm
	add.cc.u64 %rd8522, %rd8522, %rd35996;
	addc.cc.u64 %rd8523, %rd8523, %rd35997;
	addc.cc.u64 %rd8524, %rd8524, %rd35998;
	addc.cc.u64 %rd8525, %rd8525, %rd35999;
	addc.cc.u64 %rd8526, %rd8526, %rd36000;
	addc.u64 %rd6421, %rd6421, %rd36001;
	
	// end inline asm
	st.global.u64 	[%rd2], %rd8522;
	st.global.u64 	[%rd36011], %rd8523;
	st.global.u64 	[%rd36012], %rd8524;
	st.global.u64 	[%rd36013], %rd8525;
	st.global.u64 	[%rd36014], %rd8526;
	st.global.u64 	[%rd36015], %rd6421;
	ld.global.u64 	%rd8540, [%rd2];
	ld.global.u64 	%rd8541, [%rd36011];
	ld.global.u64 	%rd8542, [%rd36012];
	ld.global.u64 	%rd8543, [%rd36013];
	ld.global.u64 	%rd8544, [%rd36014];
	// begin inline asm
	add.cc.u64 %rd8540, %rd8540, %rd35996;
	addc.cc.u64 %rd8541, %rd8541, %rd35997;
	addc.cc.u64 %rd8542, %rd8542, %rd35998;
	addc.cc.u64 %rd8543, %rd8543, %rd35999;
	addc.cc.u64 %rd8544, %rd8544, %rd36000;
	addc.u64 %rd6421, %rd6421, %rd36001;
	
	// end inline asm
	st.global.u64 	[%rd2], %rd8540;
	st.global.u64 	[%rd36011], %rd8541;
	st.global.u64 	[%rd36012], %rd8542;
	st.global.u64 	[%rd36013], %rd8543;
	st.global.u64 	[%rd36014], %rd8544;
	st.global.u64 	[%rd36015], %rd6421;
	ld.global.u64 	%rd8558, [%rd2];
	ld.global.u64 	%rd8559, [%rd36011];
	ld.global.u64 	%rd8560, [%rd36012];
	ld.global.u64 	%rd8561, [%rd36013];
	ld.global.u64 	%rd8562, [%rd36014];
	// begin inline asm
	add.cc.u64 %rd8558, %rd8558, %rd35996;
	addc.cc.u64 %rd8559, %rd8559, %rd35997;
	addc.cc.u64 %rd8560, %rd8560, %rd35998;
	addc.cc.u64 %rd8561, %rd8561, %rd35999;
	addc.cc.u64 %rd8562, %rd8562, %rd36000;
	addc.u64 %rd6421, %rd6421, %rd36001;
	
	// end inline asm
	st.global.u64 	[%rd2], %rd8558;
	st.global.u64 	[%rd36011], %rd8559;
	st.global.u64 	[%rd36012], %rd8560;
	st.global.u64 	[%rd36013], %rd8561;
	st.global.u64 	[%rd36014], %rd8562;
	st.global.u64 	[%rd36015], %rd6421;
	ld.global.u64 	%rd8576, [%rd2];
	ld.global.u64 	%rd8577, [%rd36011];
	ld.global.u64 	%rd8578, [%rd36012];
	ld.global.u64 	%rd8579, [%rd36013];
	ld.global.u64 	%rd8580, [%rd36014];
	// begin inline asm
	add.cc.u64 %rd8576, %rd8576, %rd35996;
	addc.cc.u64 %rd8577, %rd8577, %rd35997;
	addc.cc.u64 %rd8578, %rd8578, %rd35998;
	addc.cc.u64 %rd8579, %rd8579, %rd35999;
	addc.cc.u64 %rd8580, %rd8580, %rd36000;
	addc.u64 %rd6421, %rd6421, %rd36001;
	
	// end inline asm
	st.global.u64 	[%rd2], %rd8576;
	st.global.u64 	[%rd36011], %rd8577;
	st.global.u64 	[%rd36012], %rd8578;
	st.global.u64 	[%rd36013], %rd8579;
	st.global.u64 	[%rd36014], %rd8580;
	st.global.u64 	[%rd36015], %rd6421;
	ld.global.u64 	%rd8594, [%rd2];
	ld.global.u64 	%rd8595, [%rd36011];
	ld.global.u64 	%rd8596, [%rd36012];
	ld.global.u64 	%rd8597, [%rd36013];
	ld.global.u64 	%rd8598, [%rd36014];
	// begin inline asm
	add.cc.u64 %rd8594, %rd8594, %rd35996;
	addc.cc.u64 %rd8595, %rd8595, %rd35997;
	addc.cc.u64 %rd8596, %rd8596, %rd35998;
	addc.cc.u64 %rd8597, %rd8597, %rd35999;
	addc.cc.u64 %rd8598, %rd8598, %rd36000;
	addc.u64 %rd6421, %rd6421, %rd36001;
	
	// end inline asm
	st.global.u64 	[%rd2], %rd8594;
	st.global.u64 	[%rd36011], %rd8595;
	st.global.u64 	[%rd36012], %rd8596;
	st.global.u64 	[%rd36013], %rd8597;
	st.global.u64 	[%rd36014], %rd8598;
	st.global.u64 	[%rd36015], %rd6421;
	ld.global.u64 	%rd8612, [%rd2];
	ld.global.u64 	%rd8613, [%rd36011];
	ld.global.u64 	%rd8614, [%rd36012];
	ld.global.u64 	%rd8615, [%rd36013];
	ld.global.u64 	%rd8616, [%rd36014];
	// begin inline asm
	add.cc.u64 %rd8612, %rd8612, %rd35996;
	addc.cc.u64 %rd8613, %rd8613, %rd35997;
	addc.cc.u64 %rd8614, %rd8614, %rd35998;
	addc.cc.u64 %rd8615, %rd8615, %rd35999;
	addc.cc.u64 %rd8616, %rd8616, %rd36000;
	addc.u64 %rd6421, %rd6421, %rd36001;
	
	// end inline asm
	st.global.u64 	[%rd2], %rd8612;
	st.global.u64 	[%rd36011], %rd8613;
	st.global.u64 	[%rd36012], %rd8614;
	st.global.u64 	[%rd36013], %rd8615;
	st.global.u64 	[%rd36014], %rd8616;
	st.global.u64 	[%rd36015], %rd6421;
	ld.global.u64 	%rd8630, [%rd2];
	ld.global.u64 	%rd8631, [%rd36011];
	ld.global.u64 	%rd8632, [%rd36012];
	ld.global.u64 	%rd8633, [%rd36013];
	ld.global.u64 	%rd8634, [%rd36014];
	// begin inline asm
	add.cc.u64 %rd8630, %rd8630, %rd35996;
	addc.cc.u64 %rd8631, %rd8631, %rd35997;
	addc.cc.u64 %rd8632, %rd8632, %rd35998;
	addc.cc.u64 %rd8633, %rd8633, %rd35999;
	addc.cc.u64 %rd8634, %rd8634, %rd36000;
	addc.u64 %rd6421, %rd6421, %rd36001;
	
	// end inline asm
	st.global.u64 	[%rd2], %rd8630;
	st.global.u64 	[%rd36011], %rd8631;
	st.global.u64 	[%rd36012], %rd8632;
	st.global.u64 	[%rd36013], %rd8633;
	st.global.u64 	[%rd36014], %rd8634;
	st.global.u64 	[%rd36015], %rd6421;
	ld.global.u64 	%rd8648, [%rd2];
	ld.global.u64 	%rd8649, [%rd36011];
	ld.global.u64 	%rd8650, [%rd36012];
	ld.global.u64 	%rd8651, [%rd36013];
	ld.global.u64 	%rd8652, [%rd36014];
	// begin inline asm
	add.cc.u64 %rd8648, %rd8648, %rd35996;
	addc.cc.u64 %rd8649, %rd8649, %rd35997;
	addc.cc.u64 %rd8650, %rd8650, %rd35998;
	addc.cc.u64 %rd8651, %rd8651, %rd35999;
	addc.cc.u64 %rd8652, %rd8652, %rd36000;
	addc.u64 %rd6421, %rd6421, %rd36001;
	
	// end inline asm
	st.global.u64 	[%rd2], %rd8648;
	st.global.u64 	[%rd36011], %rd8649;
	st.global.u64 	[%rd36012], %rd8650;
	st.global.u64 	[%rd36013], %rd8651;
	st.global.u64 	[%rd36014], %rd8652;
	st.global.u64 	[%rd36015], %rd6421;
	ld.global.u64 	%rd8666, [%rd2];
	ld.global.u64 	%rd8667, [%rd36011];
	ld.global.u64 	%rd8668, [%rd36012];
	ld.global.u64 	%rd8669, [%rd36013];
	ld.global.u64 	%rd8670, [%rd36014];
	// begin inline asm
	add.cc.u64 %rd8666, %rd8666, %rd35996;
	addc.cc.u64 %rd8667, %rd8667, %rd35997;
	addc.cc.u64 %rd8668, %rd8668, %rd35998;
	addc.cc.u64 %rd8669, %rd8669, %rd35999;
	addc.cc.u64 %rd8670, %rd8670, %rd36000;
	addc.u64 %rd6421, %rd6421, %rd36001;
	
	// end inline asm
	st.global.u64 	[%rd2], %rd8666;
	st.global.u64 	[%rd36011], %rd8667;
	st.global.u64 	[%rd36012], %rd8668;
	st.global.u64 	[%rd36013], %rd8669;
	st.global.u64 	[%rd36014], %rd8670;
	st.global.u64 	[%rd36015], %rd6421;
	ld.global.u64 	%rd8684, [%rd2];
	ld.global.u64 	%rd8685, [%rd36011];
	ld.global.u64 	%rd8686, [%rd36012];
	ld.global.u64 	%rd8687, [%rd36013];
	ld.global.u64 	%rd8688, [%rd36014];
	// begin inline asm
	add.cc.u64 %rd8684, %rd8684, %rd35996;
	addc.cc.u64 %rd8685, %rd8685, %rd35997;
	addc.cc.u64 %rd8686, %rd8686, %rd35998;
	addc.cc.u64 %rd8687, %rd8687, %rd35999;
	addc.cc.u64 %rd8688, %rd8688, %rd36000;
	addc.u64 %rd6421, %rd6421, %rd36001;
	
	// end inline asm
	st.global.u64 	[%rd2], %rd8684;
	st.global.u64 	[%rd36011], %rd8685;
	st.global.u64 	[%rd36012], %rd8686;
	st.global.u64 	[%rd36013], %rd8687;
	st.global.u64 	[%rd36014], %rd8688;
	st.global.u64 	[%rd36015], %rd6421;
	ld.global.u64 	%rd8702, [%rd2];
	ld.global.u64 	%rd8703, [%rd36011];
	ld.global.u64 	%rd8704, [%rd36012];
	ld.global.u64 	%rd8705, [%rd36013];
	ld.global.u64 	%rd8706, [%rd36014];
	// begin inline asm
	add.cc.u64 %rd8702, %rd8702, %rd35996;
	addc.cc.u64 %rd8703, %rd8703, %rd35997;
	addc.cc.u64 %rd8704, %rd8704, %rd35998;
	addc.cc.u64 %rd8705, %rd8705, %rd35999;
	addc.cc.u64 %rd8706, %rd8706, %rd36000;
	addc.u64 %rd6421, %rd6421, %rd36001;
	
	// end inline asm
	st.global.u64 	[%rd2], %rd8702;
	st.global.u64 	[%rd36011], %rd8703;
	st.global.u64 	[%rd36012], %rd8704;
	st.global.u64 	[%rd36013], %rd8705;
	st.global.u64 	[%rd36014], %rd8706;
	st.global.u64 	[%rd36015], %rd6421;
	ld.global.u64 	%rd8720, [%rd2];
	ld.global.u64 	%rd8721, [%rd36011];
	ld.global.u64 	%rd8722, [%rd36012];
	ld.global.u64 	%rd8723, [%rd36013];
	ld.global.u64 	%rd8724, [%rd36014];
	// begin inline asm
	add.cc.u64 %rd8720, %rd8720, %rd35996;
	addc.cc.u64 %rd8721, %rd8721, %rd35997;
	addc.cc.u64 %rd8722, %rd8722, %rd35998;
	addc.cc.u64 %rd8723, %rd8723, %rd35999;
	addc.cc.u64 %rd8724, %rd8724, %rd36000;
	addc.u64 %rd6421, %rd6421, %rd36001;
	
	// end inline asm
	st.global.u64 	[%rd2], %rd8720;
	st.global.u64 	[%rd36011], %rd8721;
	st.global.u64 	[%rd36012], %rd8722;
	st.global.u64 	[%rd36013], %rd8723;
	st.global.u64 	[%rd36014], %rd8724;
	st.global.u64 	[%rd36015], %rd6421;
	ld.global.u64 	%rd8738, [%rd2];
	ld.global.u64 	%rd8739, [%rd36011];
	ld.global.u64 	%rd8740, [%rd36012];
	ld.global.u64 	%rd8741, [%rd36013];
	ld.global.u64 	%rd8742, [%rd36014];
	// begin inline asm
	add.cc.u64 %rd8738, %rd8738, %rd35996;
	addc.cc.u64 %rd8739, %rd8739, %rd35997;
	addc.cc.u64 %rd8740, %rd8740, %rd35998;
	addc.cc.u64 %rd8741, %rd8741, %rd35999;
	addc.cc.u64 %rd8742, %rd8742, %rd36000;
	addc.u64 %rd6421, %rd6421, %rd36001;
	
	// end inline asm
	st.global.u64 	[%rd2], %rd8738;
	st.global.u64 	[%rd36011], %rd8739;
	st.global.u64 	[%rd36012], %rd8740;
	st.global.u64 	[%rd36013], %rd8741;
	st.global.u64 	[%rd36014], %rd8742;
	st.global.u64 	[%rd36015], %rd6421;
	ld.global.u64 	%rd8756, [%rd2];
	ld.global.u64 	%rd8757, [%rd36011];
	ld.global.u64 	%rd8758, [%rd36012];
	ld.global.u64 	%rd8759, [%rd36013];
	ld.global.u64 	%rd8760, [%rd36014];
	// begin inline asm
	add.cc.u64 %rd8756, %rd8756, %rd35996;
	addc.cc.u64 %rd8757, %rd8757, %rd35997;
	addc.cc.u64 %rd8758, %rd8758, %rd35998;
	addc.cc.u64 %rd8759, %rd8759, %rd35999;
	addc.cc.u64 %rd8760, %rd8760, %rd36000;
	addc.u64 %rd6421, %rd6421, %rd36001;
	
	// end inline asm
	st.global.u64 	[%rd2], %rd8756;
	st.global.u64 	[%rd36011], %rd8757;
	st.global.u64 	[%rd36012], %rd8758;
	st.global.u64 	[%rd36013], %rd8759;
	st.global.u64 	[%rd36014], %rd8760;
	st.global.u64 	[%rd36015], %rd6421;
	ld.global.u64 	%rd8774, [%rd2];
	ld.global.u64 	%rd8775, [%rd36011];
	ld.global.u64 	%rd8776, [%rd36012];
	ld.global.u64 	%rd8777, [%rd36013];
	ld.global.u64 	%rd8778, [%rd36014];
	// begin inline asm
	add.cc.u64 %rd8774, %rd8774, %rd35996;
	addc.cc.u64 %rd8775, %rd8775, %rd35997;
	addc.cc.u64 %rd8776, %rd8776, %rd35998;
	addc.cc.u64 %rd8777, %rd8777, %rd35999;
	addc.cc.u64 %rd8778, %rd8778, %rd36000;
	addc.u64 %rd6421, %rd6421, %rd36001;
	
	// end inline asm
	st.global.u64 	[%rd2], %rd8774;
	st.global.u64 	[%rd36011], %rd8775;
	st.global.u64 	[%rd36012], %rd8776;
	st.global.u64 	[%rd36013], %rd8777;
	st.global.u64 	[%rd36014], %rd8778;
	st.global.u64 	[%rd36015], %rd6421;
	ld.global.u64 	%rd8792, [%rd2];
	ld.global.u64 	%rd8793, [%rd36011];
	ld.global.u64 	%rd8794, [%rd36012];
	ld.global.u64 	%rd8795, [%rd36013];
	ld.global.u64 	%rd8796, [%rd36014];
	// begin inline asm
	add.cc.u64 %rd8792, %rd8792, %rd35996;
	addc.cc.u64 %rd8793, %rd8793, %rd35997;
	addc.cc.u64 %rd8794, %rd8794, %rd35998;
	addc.cc.u64 %rd8795, %rd8795, %rd35999;
	addc.cc.u64 %rd8796, %rd8796, %rd36000;
	addc.u64 %rd6421, %rd6421, %rd36001;
	
	// end inline asm
	st.global.u64 	[%rd2], %rd8792;
	st.global.u64 	[%rd36011], %rd8793;
	st.global.u64 	[%rd36012], %rd8794;
	st.global.u64 	[%rd36013], %rd8795;
	st.global.u64 	[%rd36014], %rd8796;
	st.global.u64 	[%rd36015], %rd6421;
	ld.global.u64 	%rd8810, [%rd2];
	ld.global.u64 	%rd8811, [%rd36011];
	ld.global.u64 	%rd8812, [%rd36012];
	ld.global.u64 	%rd8813, [%rd36013];
	ld.global.u64 	%rd8814, [%rd36014];
	// begin inline asm
	add.cc.u64 %rd8810, %rd8810, %rd35996;
	addc.cc.u64 %rd8811, %rd8811, %rd35997;
	addc.cc.u64 %rd8812, %rd8812, %rd35998;
	addc.cc.u64 %rd8813, %rd8813, %rd35999;
	addc.cc.u64 %rd8814, %rd8814, %rd36000;
	addc.u64 %rd6421, %rd6421, %rd36001;
	
	// end inline asm
	st.global.u64 	[%rd2], %rd8810;
	st.global.u64 	[%rd36011], %rd8811;
	st.global.u64 	[%rd36012], %rd8812;
	st.global.u64 	[%rd36013], %rd8813;
	st.global.u64 	[%rd36014], %rd8814;
	st.global.u64 	[%rd36015], %rd6421;
	ld.global.u64 	%rd8828, [%rd2];
	ld.global.u64 	%rd8829, [%rd36011];
	ld.global.u64 	%rd8830, [%rd36012];
	ld.global.u64 	%rd8831, [%rd36013];
	ld.global.u64 	%rd8832, [%rd36014];
	// begin inline asm
	add.cc.u64 %rd8828, %rd8828, %rd35996;
	addc.cc.u64 %rd8829, %rd8829, %rd35997;
	addc.cc.u64 %rd8830, %rd8830, %rd35998;
	addc.cc.u64 %rd8831, %rd8831, %rd35999;
	addc.cc.u64 %rd8832, %rd8832, %rd36000;
	addc.u64 %rd6421, %rd6421, %rd36001;
	
	// end inline asm
	st.global.u64 	[%rd2], %rd8828;
	st.global.u64 	[%rd36011], %rd8829;
	st.global.u64 	[%rd36012], %rd8830;
	st.global.u64 	[%rd36013], %rd8831;
	st.global.u64 	[%rd36014], %rd8832;
	st.global.u64 	[%rd36015], %rd6421;
	ld.global.u64 	%rd8846, [%rd2];
	ld.global.u64 	%rd8847, [%rd36011];
	ld.global.u64 	%rd8848, [%rd36012];
	ld.global.u64 	%rd8849, [%rd36013];
	ld.global.u64 	%rd8850, [%rd36014];
	// begin inline asm
	add.cc.u64 %rd8846, %rd8846, %rd35996;
	addc.cc.u64 %rd8847, %rd8847, %rd35997;
	addc.cc.u64 %rd8848, %rd8848, %rd35998;
	addc.cc.u64 %rd8849, %rd8849, %rd35999;
	addc.cc.u64 %rd8850, %rd8850, %rd36000;
	addc.u64 %rd6421, %rd6421, %rd36001;
	
	// end inline asm
	st.global.u64 	[%rd2], %rd8846;
	st.global.u64 	[%rd36011], %rd8847;
	st.global.u64 	[%rd36012], %rd8848;
	st.global.u64 	[%rd36013], %rd8849;
	st.global.u64 	[%rd36014], %rd8850;
	st.global.u64 	[%rd36015], %rd6421;
	ld.global.u64 	%rd8864, [%rd2];
	ld.global.u64 	%rd8865, [%rd36011];
	ld.global.u64 	%rd8866, [%rd36012];
	ld.global.u64 	%rd8867, [%rd36013];
	ld.global.u64 	%rd8868, [%rd36014];
	// begin inline asm
	add.cc.u64 %rd8864, %rd8864, %rd35996;
	addc.cc.u64 %rd8865, %rd8865, %rd35997;
	addc.cc.u64 %rd8866, %rd8866, %rd35998;
	addc.cc.u64 %rd8867, %rd8867, %rd35999;
	addc.cc.u64 %rd8868, %rd8868, %rd36000;
	addc.u64 %rd6421, %rd6421, %rd36001;
	
	// end inline asm
	st.global.u64 	[%rd2], %rd8864;
	st.global.u64 	[%rd36011], %rd8865;
	st.global.u64 	[%rd36012], %rd8866;
	st.global.u64 	[%rd36013], %rd8867;
	st.global.u64 	[%rd36014], %rd8868;
	st.global.u64 	[%rd36015], %rd6421;
	ld.global.u64 	%rd8882, [%rd2];
	ld.global.u64 	%rd8883, [%rd36011];
	ld.global.u64 	%rd8884, [%rd36012];
	ld.global.u64 	%rd8885, [%rd36013];
	ld.global.u64 	%rd8886, [%rd36014];
	// begin inline asm
	add.cc.u64 %rd8882, %rd8882, %rd35996;
	addc.cc.u64 %rd8883, %rd8883, %rd35997;
	addc.cc.u64 %rd8884, %rd8884, %rd35998;
	addc.cc.u64 %rd8885, %rd8885, %rd35999;
	addc.cc.u64 %rd8886, %rd8886, %rd36000;
	addc.u64 %rd6421, %rd6421, %rd36001;
	
	// end inline asm
	st.global.u64 	[%rd2], %rd8882;
	st.global.u64 	[%rd36011], %rd8883;
	st.global.u64 	[%rd36012], %rd8884;
	st.global.u64 	[%rd36013], %rd8885;
	st.global.u64 	[%rd36014], %rd8886;
	st.global.u64 	[%rd36015], %rd6421;
	ld.global.u64 	%rd8900, [%rd2];
	ld.global.u64 	%rd8901, [%rd36011];
	ld.global.u64 	%rd8902, [%rd36012];
	ld.global.u64 	%rd8903, [%rd36013];
	ld.global.u64 	%rd8904, [%rd36014];
	// begin inline asm
	add.cc.u64 %rd8900, %rd8900, %rd35996;
	addc.cc.u64 %rd8901, %rd8901, %rd35997;
	addc.cc.u64 %rd8902, %rd8902, %rd35998;
	addc.cc.u64 %rd8903, %rd8903, %rd35999;
	addc.cc.u64 %rd8904, %rd8904, %rd36000;
	addc.u64 %rd6421, %rd6421, %rd36001;
	
	// end inline asm
	st.global.u64 	[%rd2], %rd8900;
	st.global.u64 	[%rd36011], %rd8901;
	st.global.u64 	[%rd36012], %rd8902;
	st.global.u64 	[%rd36013], %rd8903;
	st.global.u64 	[%rd36014], %rd8904;
	st.global.u64 	[%rd36015], %rd6421;
	ld.global.u64 	%rd8918, [%rd2];
	ld.global.u64 	%rd8919, [%rd36011];
	ld.global.u64 	%rd8920, [%rd36012];
	ld.global.u64 	%rd8921, [%rd36013];
	ld.global.u64 	%rd8922, [%rd36014];
	// begin inline asm
	add.cc.u64 %rd8918, %rd8918, %rd35996;
	addc.cc.u64 %rd8919, %rd8919, %rd35997;
	addc.cc.u64 %rd8920, %rd8920, %rd35998;
	addc.cc.u64 %rd8921, %rd8921, %rd35999;
	addc.cc.u64 %rd8922, %rd8922, %rd36000;
	addc.u64 %rd6421, %rd6421, %rd36001;
	
	// end inline asm
	st.global.u64 	[%rd2], %rd8918;
	st.global.u64 	[%rd36011], %rd8919;
	st.global.u64 	[%rd36012], %rd8920;
	st.global.u64 	[%rd36013], %rd8921;
	st.global.u64 	[%rd36014], %rd8922;
	st.global.u64 	[%rd36015], %rd6421;
	ld.global.u64 	%rd8936, [%rd2];
	ld.global.u64 	%rd8937, [%rd36011];
	ld.global.u64 	%rd8938, [%rd36012];
	ld.global.u64 	%rd8939, [%rd36013];
	ld.global.u64 	%rd8940, [%rd36014];
	// begin inline asm
	add.cc.u64 %rd8936, %rd8936, %rd35996;
	addc.cc.u64 %rd8937, %rd8937, %rd35997;
	addc.cc.u64 %rd8938, %rd8938, %rd35998;
	addc.cc.u64 %rd8939, %rd8939, %rd35999;
	addc.cc.u64 %rd8940, %rd8940, %rd36000;
	addc.u64 %rd6421, %rd6421, %rd36001;
	
	// end inline asm
	st.global.u64 	[%rd2], %rd8936;
	st.global.u64 	[%rd36011], %rd8937;
	st.global.u64 	[%rd36012], %rd8938;
	st.global.u64 	[%rd36013], %rd8939;
	st.global.u64 	[%rd36014], %rd8940;
	st.global.u64 	[%rd36015], %rd6421;
	ld.global.u64 	%rd8954, [%rd2];
	ld.global.u64 	%rd8955, [%rd36011];
	ld.global.u64 	%rd8956, [%rd36012];
	ld.global.u64 	%rd8957, [%rd36013];
	ld.global.u64 	%rd8958, [%rd36014];
	// begin inline asm
	add.cc.u64 %rd8954, %rd8954, %rd35996;
	addc.cc.u64 %rd8955, %rd8955, %rd35997;
	addc.cc.u64 %rd8956, %rd8956, %rd35998;
	addc.cc.u64 %rd8957, %rd8957, %rd35999;
	addc.cc.u64 %rd8958, %rd8958, %rd36000;
	addc.u64 %rd6421, %rd6421, %rd36001;
	
	// end inline asm
	st.global.u64 	[%rd2], %rd8954;
	st.global.u64 	[%rd36011], %rd8955;
	st.global.u64 	[%rd36012], %rd8956;
	st.global.u64 	[%rd36013], %rd8957;
	st.global.u64 	[%rd36014], %rd8958;
	st.global.u64 	[%rd36015], %rd6421;
	ld.global.u64 	%rd8972, [%rd2];
	ld.global.u64 	%rd8973, [%rd36011];
	ld.global.u64 	%rd8974, [%rd36012];
	ld.global.u64 	%rd8975, [%rd36013];
	ld.global.u64 	%rd8976, [%rd36014];
	// begin inline asm
	add.cc.u64 %rd8972, %rd8972, %rd35996;
	addc.cc.u64 %rd8973, %rd8973, %rd35997;
	addc.cc.u64 %rd8974, %rd8974, %rd35998;
	addc.cc.u64 %rd8975, %rd8975, %rd35999;
	addc.cc.u64 %rd8976, %rd8976, %rd36000;
	addc.u64 %rd6421, %rd6421, %rd36001;
	
	// end inline asm
	st.global.u64 	[%rd2], %rd8972;
	st.global.u64 	[%rd36011], %rd8973;
	st.global.u64 	[%rd36012], %rd8974;
	st.global.u64 	[%rd36013], %rd8975;
	st.global.u64 	[%rd36014], %rd8976;
	st.global.u64 	[%rd36015], %rd6421;
	ld.global.u64 	%rd8990, [%rd2];
	ld.global.u64 	%rd8991, [%rd36011];
	ld.global.u64 	%rd8992, [%rd36012];
	ld.global.u64 	%rd8993, [%rd36013];
	ld.global.u64 	%rd8994, [%rd36014];
	// begin inline asm
	add.cc.u64 %rd8990, %rd8990, %rd35996;
	addc.cc.u64 %rd8991, %rd8991, %rd35997;
	addc.cc.u64 %rd8992, %rd8992, %rd35998;
	addc.cc.u64 %rd8993, %rd8993, %rd35999;
	addc.cc.u64 %rd8994, %rd8994, %rd36000;
	addc.u64 %rd6421, %rd6421, %rd36001;
	
	// end inline asm
	st.global.u64 	[%rd2], %rd8990;
	st.global.u64 	[%rd36011], %rd8991;
	st.global.u64 	[%rd36012], %rd8992;
	st.global.u64 	[%rd36013], %rd8993;
	st.global.u64 	[%rd36014], %rd8994;
	st.global.u64 	[%rd36015], %rd6421;
	ld.global.u64 	%rd9008, [%rd2];
	ld.global.u64 	%rd9009, [%rd36011];
	ld.global.u64 	%rd9010, [%rd36012];
	ld.global.u64 	%rd9011, [%rd36013];
	ld.global.u64 	%rd9012, [%rd36014];
	// begin inline asm
	add.cc.u64 %rd9008, %rd9008, %rd35996;
	addc.cc.u64 %rd9009, %rd9009, %rd35997;
	addc.cc.u64 %rd9010, %rd9010, %rd35998;
	addc.cc.u64 %rd9011, %rd9011, %rd35999;
	addc.cc.u64 %rd9012, %rd9012, %rd36000;
	addc.u64 %rd6421, %rd6421, %rd36001;
	
	// end inline asm
	st.global.u64 	[%rd2], %rd9008;
	st.global.u64 	[%rd36011], %rd9009;
	st.global.u64 	[%rd36012], %rd9010;
	st.global.u64 	[%rd36013], %rd9011;
	st.global.u64 	[%rd36014], %rd9012;
	st.global.u64 	[%rd36015], %rd6421;
	ld.global.u64 	%rd9026, [%rd2];
	ld.global.u64 	%rd9027, [%rd36011];
	ld.global.u64 	%rd9028, [%rd36012];
	ld.global.u64 	%rd9029, [%rd36013];
	ld.global.u64 	%rd9030, [%rd36014];
	// begin inline asm
	add.cc.u64 %rd9026, %rd9026, %rd35996;
	addc.cc.u64 %rd9027, %rd9027, %rd35997;
	addc.cc.u64 %rd9028, %rd9028, %rd35998;
	addc.cc.u64 %rd9029, %rd9029, %rd35999;
	addc.cc.u64 %rd9030, %rd9030, %rd36000;
	addc.u64 %rd6421, %rd6421, %rd36001;
	
	// end inline asm
	st.global.u64 	[%rd2], %rd9026;
	st.global.u64 	[%rd36011], %rd9027;
	st.global.u64 	[%rd36012], %rd9028;
	st.global.u64 	[%rd36013], %rd9029;
	st.global.u64 	[%rd36014], %rd9030;
	st.global.u64 	[%rd36015], %rd6421;
	ld.global.u64 	%rd9044, [%rd2];
	ld.global.u64 	%rd9045, [%rd36011];
	ld.global.u64 	%rd9046, [%rd36012];
	ld.global.u64 	%rd9047, [%rd36013];
	ld.global.u64 	%rd9048, [%rd36014];
	// begin inline asm
	add.cc.u64 %rd9044, %rd9044, %rd35996;
	addc.cc.u64 %rd9045, %rd9045, %rd35997;
	addc.cc.u64 %rd9046, %rd9046, %rd35998;
	addc.cc.u64 %rd9047, %rd9047, %rd35999;
	addc.cc.u64 %rd9048, %rd9048, %rd36000;
	addc.u64 %rd6421, %rd6421, %rd36001;
	
	// end inline asm
	st.global.u64 	[%rd2], %rd9044;
	st.global.u64 	[%rd36011], %rd9045;
	st.global.u64 	[%rd36012], %rd9046;
	st.global.u64 	[%rd36013], %rd9047;
	st.global.u64 	[%rd36014], %rd9048;
	st.global.u64 	[%rd36015], %rd6421;
	ld.global.u64 	%rd9062, [%rd2];
	ld.global.u64 	%rd9063, [%rd36011];
	ld.global.u64 	%rd9064, [%rd36012];
	ld.global.u64 	%rd9065, [%rd36013];
	ld.global.u64 	%rd9066, [%rd36014];
	// begin inline asm
	add.cc.u64 %rd9062, %rd9062, %rd35996;
	addc.cc.u64 %rd9063, %rd9063, %rd35997;
	addc.cc.u64 %rd9064, %rd9064, %rd35998;
	addc.cc.u64 %rd9065, %rd9065, %rd35999;
	addc.cc.u64 %rd9066, %rd9066, %rd36000;
	addc.u64 %rd6421, %rd6421, %rd36001;
	
	// end inline asm
	st.global.u64 	[%rd2], %rd9062;
	st.global.u64 	[%rd36011], %rd9063;
	st.global.u64 	[%rd36012], %rd9064;
	st.global.u64 	[%rd36013], %rd9065;
	st.global.u64 	[%rd36014], %rd9066;
	st.global.u64 	[%rd36015], %rd6421;
	ld.global.u64 	%rd9080, [%rd2];
	ld.global.u64 	%rd9081, [%rd36011];
	ld.global.u64 	%rd9082, [%rd36012];
	ld.global.u64 	%rd9083, [%rd36013];
	ld.global.u64 	%rd9084, [%rd36014];
	// begin inline asm
	add.cc.u64 %rd9080, %rd9080, %rd35996;
	addc.cc.u64 %rd9081, %rd9081, %rd35997;
	addc.cc.u64 %rd9082, %rd9082, %rd35998;
	addc.cc.u64 %rd9083, %rd9083, %rd35999;
	addc.cc.u64 %rd9084, %rd9084, %rd36000;
	addc.u64 %rd6421, %rd6421, %rd36001;
	
	// end inline asm
	st.global.u64 	[%rd2], %rd9080;
	st.global.u64 	[%rd36011], %rd9081;
	st.global.u64 	[%rd36012], %rd9082;
	st.global.u64 	[%rd36013], %rd9083;
	st.global.u64 	[%rd36014], %rd9084;
	st.global.u64 	[%rd36015], %rd6421;
	ld.global.u64 	%rd9098, [%rd2];
	ld.global.u64 	%rd9099, [%rd36011];
	ld.global.u64 	%rd9100, [%rd36012];
	ld.global.u64 	%rd9101, [%rd36013];
	ld.global.u64 	%rd9102, [%rd36014];
	// begin inline asm
	add.cc.u64 %rd9098, %rd9098, %rd35996;
	addc.cc.u64 %rd9099, %rd9099, %rd35997;
	addc.cc.u64 %rd9100, %rd9100, %rd35998;
	addc.cc.u64 %rd9101, %rd9101, %rd35999;
	addc.cc.u64 %rd9102, %rd9102, %rd36000;
	addc.u64 %rd6421, %rd6421, %rd36001;
	
	// end inline asm
	st.global.u64 	[%rd2], %rd9098;
	st.global.u64 	[%rd36011], %rd9099;
	st.global.u64 	[%rd36012], %rd9100;
	st.global.u64 	[%rd36013], %rd9101;
	st.global.u64 	[%rd36014], %rd9102;
	st.global.u64 	[%rd36015], %rd6421;
	ld.global.u64 	%rd9116, [%rd2];
	ld.global.u64 	%rd9117, [%rd36011];
	ld.global.u64 	%rd9118, [%rd36012];
	ld.global.u64 	%rd9119, [%rd36013];
	ld.global.u64 	%rd9120, [%rd36014];
	// begin inline asm
	add.cc.u64 %rd9116, %rd9116, %rd35996;
	addc.cc.u64 %rd9117, %rd9117, %rd35997;
	addc.cc.u64 %rd9118, %rd9118, %rd35998;
	addc.cc.u64 %rd9119, %rd9119, %rd35999;
	addc.cc.u64 %rd9120, %rd9120, %rd36000;
	addc.u64 %rd6421, %rd6421, %rd36001;
	
	// end inline asm
	st.global.u64 	[%rd2], %rd9116;
	st.global.u64 	[%rd36011], %rd9117;
	st.global.u64 	[%rd36012], %rd9118;
	st.global.u64 	[%rd36013], %rd9119;
	st.global.u64 	[%rd36014], %rd9120;
	st.global.u64 	[%rd36015], %rd6421;
	ld.global.u64 	%rd9134, [%rd2];
	ld.global.u64 	%rd9135, [%rd36011];
	ld.global.u64 	%rd9136, [%rd36012];
	ld.global.u64 	%rd9137, [%rd36013];
	ld.global.u64 	%rd9138, [%rd36014];
	// begin inline asm
	add.cc.u64 %rd9134, %rd9134, %rd35996;
	addc.cc.u64 %rd9135, %rd9135, %rd35997;
	addc.cc.u64 %rd9136, %rd9136, %rd35998;
	addc.cc.u64 %rd9137, %rd9137, %rd35999;
	addc.cc.u64 %rd9138, %rd9138, %rd36000;
	addc.u64 %rd6421, %rd6421, %rd36001;
	
	// end inline asm
	st.global.u64 	[%rd2], %rd9134;
	st.global.u64 	[%rd36011], %rd9135;
	st.global.u64 	[%rd36012], %rd9136;
	st.global.u64 	[%rd36013], %rd9137;
	st.global.u64 	[%rd36014], %rd9138;
	st.global.u64 	[%rd36015], %rd6421;
	ld.global.u64 	%rd9152, [%rd2];
	ld.global.u64 	%rd9153, [%rd36011];
	ld.global.u64 	%rd9154, [%rd36012];
	ld.global.u64 	%rd9155, [%rd36013];
	ld.global.u64 	%rd9156, [%rd36014];
	// begin inline asm
	add.cc.u64 %rd9152, %rd9152, %rd35996;
	addc.cc.u64 %rd9153, %rd9153, %rd35997;
	addc.cc.u64 %rd9154, %rd9154, %rd35998;
	addc.cc.u64 %rd9155, %rd9155, %rd35999;
	addc.cc.u64 %rd9156, %rd9156, %rd36000;
	addc.u64 %rd6421, %rd6421, %rd36001;
	
	// end inline asm
	st.global.u64 	[%rd2], %rd9152;
	st.global.u64 	[%rd36011], %rd9153;
	st.global.u64 	[%rd36012], %rd9154;
	st.global.u64 	[%rd36013], %rd9155;
	st.global.u64 	[%rd36014], %rd9156;
	st.global.u64 	[%rd36015], %rd6421;
	ld.global.u64 	%rd9170, [%rd2];
	ld.global.u64 	%rd9171, [%rd36011];
	ld.global.u64 	%rd9172, [%rd36012];
	ld.global.u64 	%rd9173, [%rd36013];
	ld.global.u64 	%rd9174, [%rd36014];
	// begin inline asm
	add.cc.u64 %rd9170, %rd9170, %rd35996;
	addc.cc.u64 %rd9171, %rd9171, %rd35997;
	addc.cc.u64 %rd9172, %rd9172, %rd35998;
	addc.cc.u64 %rd9173, %rd9173, %rd35999;
	addc.cc.u64 %rd9174, %rd9174, %rd36000;
	addc.u64 %rd6421, %rd6421, %rd36001;
	
	// end inline asm
	st.global.u64 	[%rd2], %rd9170;
	st.global.u64 	[%rd36011], %rd9171;
	st.global.u64 	[%rd36012], %rd9172;
	st.global.u64 	[%rd36013], %rd9173;
	st.global.u64 	[%rd36014], %rd9174;
	st.global.u64 	[%rd36015], %rd6421;
	ld.global.u64 	%rd9188, [%rd2];
	ld.global.u64 	%rd9189, [%rd36011];
	ld.global.u64 	%rd9190, [%rd36012];
	ld.global.u64 	%rd9191, [%rd36013];
	ld.global.u64 	%rd9192, [%rd36014];
	// begin inline asm
	add.cc.u64 %rd9188, %rd9188, %rd35996;
	addc.cc.u64 %rd9189, %rd9189, %rd35997;
	addc.cc.u64 %rd9190, %rd9190, %rd35998;
	addc.cc.u64 %rd9191, %rd9191, %rd35999;
	addc.cc.u64 %rd9192, %rd9192, %rd36000;
	addc.u64 %rd6421, %rd6421, %rd36001;
	
	// end inline asm
	st.global.u64 	[%rd2], %rd9188;
	st.global.u64 	[%rd36011], %rd9189;
	st.global.u64 	[%rd36012], %rd9190;
	st.global.u64 	[%rd36013], %rd9191;
	st.global.u64 	[%rd36014], %rd9192;
	st.global.u64 	[%rd36015], %rd6421;
	ld.global.u64 	%rd9206, [%rd2];
	ld.global.u64 	%rd9207, [%rd36011];
	ld.global.u64 	%rd9208, [%rd36012];
	ld.global.u64 	%rd9209, [%rd36013];
	ld.global.u64 	%rd9210, [%rd36014];
	// begin inline asm
	add.cc.u64 %rd9206, %rd9206, %rd35996;
	addc.cc.u64 %rd9207, %rd9207, %rd35997;
	addc.cc.u64 %rd9208, %rd9208, %rd35998;
	addc.cc.u64 %rd9209, %rd9209, %rd35999;
	addc.cc.u64 %rd9210, %rd9210, %rd36000;
	addc.u64 %rd6421, %rd6421, %rd36001;
	
	// end inline asm
	st.global.u64 	[%rd2], %rd9206;
	st.global.u64 	[%rd36011], %rd9207;
	st.global.u64 	[%rd36012], %rd9208;
	st.global.u64 	[%rd36013], %rd9209;
	st.global.u64 	[%rd36014], %rd9210;
	st.global.u64 	[%rd36015], %rd6421;
	ld.global.u64 	%rd9224, [%rd2];
	ld.global.u64 	%rd9225, [%rd36011];
	ld.global.u64 	%rd9226, [%rd36012];
	ld.global.u64 	%rd9227, [%rd36013];
	ld.global.u64 	%rd9228, [%rd36014];
	// begin inline asm
	add.cc.u64 %rd9224, %rd9224, %rd35996;
	addc.cc.u64 %rd9225, %rd9225, %rd35997;
	addc.cc.u64 %rd9226, %rd9226, %rd35998;
	addc.cc.u64 %rd9227, %rd9227, %rd35999;
	addc.cc.u64 %rd9228, %rd9228, %rd36000;
	addc.u64 %rd6421, %rd6421, %rd36001;
	
	// end inline asm
	st.global.u64 	[%rd2], %rd9224;
	st.global.u64 	[%rd36011], %rd9225;
	st.global.u64 	[%rd36012], %rd9226;
	st.global.u64 	[%rd36013], %rd9227;
	st.global.u64 	[%rd36014], %rd9228;
	st.global.u64 	[%rd36015], %rd6421;
	ld.global.u64 	%rd9242, [%rd2];
	ld.global.u64 	%rd9243, [%rd36011];
	ld.global.u64 	%rd9244, [%rd36012];
	ld.global.u64 	%rd9245, [%rd36013];
	ld.global.u64 	%rd9246, [%rd36014];
	// begin inline asm
	add.cc.u64 %rd9242, %rd9242, %rd35996;
	addc.cc.u64 %rd9243, %rd9243, %rd35997;
	addc.cc.u64 %rd9244, %rd9244, %rd35998;
	addc.cc.u64 %rd9245, %rd9245, %rd35999;
	addc.cc.u64 %rd9246, %rd9246, %rd36000;
	addc.u64 %rd6421, %rd6421, %rd36001;
	
	// end inline asm
	st.global.u64 	[%rd2], %rd9242;
	st.global.u64 	[%rd36011], %rd9243;
	st.global.u64 	[%rd36012], %rd9244;
	st.global.u64 	[%rd36013], %rd9245;
	st.global.u64 	[%rd36014], %rd9246;
	st.global.u64 	[%rd36015], %rd6421;
	ld.global.u64 	%rd9260, [%rd2];
	ld.global.u64 	%rd9261, [%rd36011];
	ld.global.u64 	%rd9262, [%rd36012];
	ld.global.u64 	%rd9263, [%rd36013];
	ld.global.u64 	%rd9264, [%rd36014];
	// begin inline asm
	add.cc.u64 %rd9260, %rd9260, %rd35996;
	addc.cc.u64 %rd9261, %rd9261, %rd35997;
	addc.cc.u64 %rd9262, %rd9262, %rd35998;
	addc.cc.u64 %rd9263, %rd9263, %rd35999;
	addc.cc.u64 %rd9264, %rd9264, %rd36000;
	addc.u64 %rd6421, %rd6421, %rd36001;
	
	// end inline asm
	st.global.u64 	[%rd2], %rd9260;
	st.global.u64 	[%rd36011], %rd9261;
	st.global.u64 	[%rd36012], %rd9262;
	st.global.u64 	[%rd36013], %rd9263;
	st.global.u64 	[%rd36014], %rd9264;
	st.global.u64 	[%rd36015], %rd6421;
	ld.global.u64 	%rd9278, [%rd2];
	ld.global.u64 	%rd9279, [%rd36011];
	ld.global.u64 	%rd9280, [%rd36012];
	ld.global.u64 	%rd9281, [%rd36013];
	ld.global.u64 	%rd9282, [%rd36014];
	// begin inline asm
	add.cc.u64 %rd9278, %rd9278, %rd35996;
	addc.cc.u64 %rd9279, %rd9279, %rd35997;
	addc.cc.u64 %rd9280, %rd9280, %rd35998;
	addc.cc.u64 %rd9281, %rd9281, %rd35999;
	addc.cc.u64 %rd9282, %rd9282, %rd36000;
	addc.u64 %rd6421, %rd6421, %rd36001;
	
	// end inline asm
	st.global.u64 	[%rd2], %rd9278;
	st.global.u64 	[%rd36011], %rd9279;
	st.global.u64 	[%rd36012], %rd9280;
	st.global.u64 	[%rd36013], %rd9281;
	st.global.u64 	[%rd36014], %rd9282;
	st.global.u64 	[%rd36015], %rd6421;
	ld.global.u64 	%rd9296, [%rd2];
	ld.global.u64 	%rd9297, [%rd36011];
	ld.global.u64 	%rd9298, [%rd36012];
	ld.global.u64 	%rd9299, [%rd36013];
	ld.global.u64 	%rd9300, [%rd36014];
	// begin inline asm
	add.cc.u64 %rd9296, %rd9296, %rd35996;
	addc.cc.u64 %rd9297, %rd9297, %rd35997;
	addc.cc.u64 %rd9298, %rd9298, %rd35998;
	addc.cc.u64 %rd9299, %rd9299, %rd35999;
	addc.cc.u64 %rd9300, %rd9300, %rd36000;
	addc.u64 %rd6421, %rd6421, %rd36001;
	
	// end inline asm
	st.global.u64 	[%rd2], %rd9296;
	st.global.u64 	[%rd36011], %rd9297;
	st.global.u64 	[%rd36012], %rd9298;
	st.global.u64 	[%rd36013], %rd9299;
	st.global.u64 	[%rd36014], %rd9300;
	st.global.u64 	[%rd36015], %rd6421;
	ld.global.u64 	%rd9314, [%rd2];
	ld.global.u64 	%rd9315, [%rd36011];
	ld.global.u64 	%rd9316, [%rd36012];
	ld.global.u64 	%rd9317, [%rd36013];
	ld.global.u64 	%rd9318, [%rd36014];
	// begin inline asm
	add.cc.u64 %rd9314, %rd9314, %rd35996;
	addc.cc.u64 %rd9315, %rd9315, %rd35997;
	addc.cc.u64 %rd9316, %rd9316, %rd35998;
	addc.cc.u64 %rd9317, %rd9317, %rd35999;
	addc.cc.u64 %rd9318, %rd9318, %rd36000;
	addc.u64 %rd6421, %rd6421, %rd36001;
	
	// end inline asm
	st.global.u64 	[%rd2], %rd9314;
	st.global.u64 	[%rd36011], %rd9315;
	st.global.u64 	[%rd36012], %rd9316;
	st.global.u64 	[%rd36013], %rd9317;
	st.global.u64 	[%rd36014], %rd9318;
	st.global.u64 	[%rd36015], %rd6421;
	ld.global.u64 	%rd9332, [%rd2];
	ld.global.u64 	%rd9333, [%rd36011];
	ld.global.u64 	%rd9334, [%rd36012];
	ld.global.u64 	%rd9335, [%rd36013];
	ld.global.u64 	%rd9336, [%rd36014];
	// begin inline asm
	add.cc.u64 %rd9332, %rd9332, %rd35996;
	addc.cc.u64 %rd9333, %rd9333, %rd35997;
	addc.cc.u64 %rd9334, %rd9334, %rd35998;
	addc.cc.u64 %rd9335, %rd9335, %rd35999;
	addc.cc.u64 %rd9336, %rd9336, %rd36000;
	addc.u64 %rd6421, %rd6421, %rd36001;
	
	// end inline asm
	st.global.u64 	[%rd2], %rd9332;
	st.global.u64 	[%rd36011], %rd9333;
	st.global.u64 	[%rd36012], %rd9334;
	st.global.u64 	[%rd36013], %rd9335;
	st.global.u64 	[%rd36014], %rd9336;
	st.global.u64 	[%rd36015], %rd6421;
	ld.global.u64 	%rd9350, [%rd2];
	ld.global.u64 	%rd9351, [%rd36011];
	ld.global.u64 	%rd9352, [%rd36012];
	ld.global.u64 	%rd9353, [%rd36013];
	ld.global.u64 	%rd9354, [%rd36014];
	// begin inline asm
	add.cc.u64 %rd9350, %rd9350, %rd35996;
	addc.cc.u64 %rd9351, %rd9351, %rd35997;
	addc.cc.u64 %rd9352, %rd9352, %rd35998;
	addc.cc.u64 %rd9353, %rd9353, %rd35999;
	addc.cc.u64 %rd9354, %rd9354, %rd36000;
	addc.u64 %rd6421, %rd6421, %rd36001;
	
	// end inline asm
	st.global.u64 	[%rd2], %rd9350;
	st.global.u64 	[%rd36011], %rd9351;
	st.global.u64 	[%rd36012], %rd9352;
	st.global.u64 	[%rd36013], %rd9353;
	st.global.u64 	[%rd36014], %rd9354;
	st.global.u64 	[%rd36015], %rd6421;
	ld.global.u64 	%rd9368, [%rd2];
	ld.global.u64 	%rd9369, [%rd36011];
	ld.global.u64 	%rd9370, [%rd36012];
	ld.global.u64 	%rd9371, [%rd36013];
	ld.global.u64 	%rd9372, [%rd36014];
	// begin inline asm
	add.cc.u64 %rd9368, %rd9368, %rd35996;
	addc.cc.u64 %rd9369, %rd9369, %rd35997;
	addc.cc.u64 %rd9370, %rd9370, %rd35998;
	addc.cc.u64 %rd9371, %rd9371, %rd35999;
	addc.cc.u64 %rd9372, %rd9372, %rd36000;
	addc.u64 %rd6421, %rd6421, %rd36001;
	
	// end inline asm
	st.global.u64 	[%rd2], %rd9368;
	st.global.u64 	[%rd36011], %rd9369;
	st.global.u64 	[%rd36012], %rd9370;
	st.global.u64 	[%rd36013], %rd9371;
	st.global.u64 	[%rd36014], %rd9372;
	st.global.u64 	[%rd36015], %rd6421;
	ld.global.u64 	%rd9386, [%rd2];
	ld.global.u64 	%rd9387, [%rd36011];
	ld.global.u64 	%rd9388, [%rd36012];
	ld.global.u64 	%rd9389, [%rd36013];
	ld.global.u64 	%rd9390, [%rd36014];
	// begin inline asm
	add.cc.u64 %rd9386, %rd9386, %rd35996;
	addc.cc.u64 %rd9387, %rd9387, %rd35997;
	addc.cc.u64 %rd9388, %rd9388, %rd35998;
	addc.cc.u64 %rd9389, %rd9389, %rd35999;
	addc.cc.u64 %rd9390, %rd9390, %rd36000;
	addc.u64 %rd6421, %rd6421, %rd36001;
	
	// end inline asm
	st.global.u64 	[%rd2], %rd9386;
	st.global.u64 	[%rd36011], %rd9387;
	st.global.u64 	[%rd36012], %rd9388;
	st.global.u64 	[%rd36013], %rd9389;
	st.global.u64 	[%rd36014], %rd9390;
	st.global.u64 	[%rd36015], %rd6421;
	ld.global.u64 	%rd9404, [%rd2];
	ld.global.u64 	%rd9405, [%rd36011];
	ld.global.u64 	%rd9406, [%rd36012];
	ld.global.u64 	%rd9407, [%rd36013];
	ld.global.u64 	%rd9408, [%rd36014];
	// begin inline asm
	add.cc.u64 %rd9404, %rd9404, %rd35996;
	addc.cc.u64 %rd9405, %rd9405, %rd35997;
	addc.cc.u64 %rd9406, %rd9406, %rd35998;
	addc.cc.u64 %rd9407, %rd9407, %rd35999;
	addc.cc.u64 %rd9408, %rd9408, %rd36000;
	addc.u64 %rd6421, %rd6421, %rd36001;
	
	// end inline asm
	st.global.u64 	[%rd2], %rd9404;
	st.global.u64 	[%rd36011], %rd9405;
	st.global.u64 	[%rd36012], %rd9406;
	st.global.u64 	[%rd36013], %rd9407;
	st.global.u64 	[%rd36014], %rd9408;
	st.global.u64 	[%rd36015], %rd6421;
	ld.global.u64 	%rd9422, [%rd2];
	ld.global.u64 	%rd9423, [%rd36011];
	ld.global.u64 	%rd9424, [%rd36012];
	ld.global.u64 	%rd9425, [%rd36013];
	ld.global.u64 	%rd9426, [%rd36014];
	// begin inline asm
	add.cc.u64 %rd9422, %rd9422, %rd35996;
	addc.cc.u64 %rd9423, %rd9423, %rd35997;
	addc.cc.u64 %rd9424, %rd9424, %rd35998;
	addc.cc.u64 %rd9425, %rd9425, %rd35999;
	addc.cc.u64 %rd9426, %rd9426, %rd36000;
	addc.u64 %rd6421, %rd6421, %rd36001;
	
	// end inline asm
	st.global.u64 	[%rd2], %rd9422;
	st.global.u64 	[%rd36011], %rd9423;
	st.global.u64 	[%rd36012], %rd9424;
	st.global.u64 	[%rd36013], %rd9425;
	st.global.u64 	[%rd36014], %rd9426;
	st.global.u64 	[%rd36015], %rd6421;
	ld.global.u64 	%rd9440, [%rd2];
	ld.global.u64 	%rd9441, [%rd36011];
	ld.global.u64 	%rd9442, [%rd36012];
	ld.global.u64 	%rd9443, [%rd36013];
	ld.global.u64 	%rd9444, [%rd36014];
	// begin inline asm
	add.cc.u64 %rd9440, %rd9440, %rd35996;
	addc.cc.u64 %rd9441, %rd9441, %rd35997;
	addc.cc.u64 %rd9442, %rd9442, %rd35998;
	addc.cc.u64 %rd9443, %rd9443, %rd35999;
	addc.cc.u64 %rd9444, %rd9444, %rd36000;
	addc.u64 %rd6421, %rd6421, %rd36001;
	
	// end inline asm
	st.global.u64 	[%rd2], %rd9440;
	st.global.u64 	[%rd36011], %rd9441;
	st.global.u64 	[%rd36012], %rd9442;
	st.global.u64 	[%rd36013], %rd9443;
	st.global.u64 	[%rd36014], %rd9444;
	st.global.u64 	[%rd36015], %rd6421;
	ld.global.u64 	%rd9458, [%rd2];
	ld.global.u64 	%rd9459, [%rd36011];
	ld.global.u64 	%rd9460, [%rd36012];
	ld.global.u64 	%rd9461, [%rd36013];
	ld.global.u64 	%rd9462, [%rd36014];
	// begin inline asm
	add.cc.u64 %rd9458, %rd9458, %rd35996;
	addc.cc.u64 %rd9459, %rd9459, %rd35997;
	addc.cc.u64 %rd9460, %rd9460, %rd35998;
	addc.cc.u64 %rd9461, %rd9461, %rd35999;
	addc.cc.u64 %rd9462, %rd9462, %rd36000;
	addc.u64 %rd6421, %rd6421, %rd36001;
	
	// end inline asm
	st.global.u64 	[%rd2], %rd9458;
	st.global.u64 	[%rd36011], %rd9459;
	st.global.u64 	[%rd36012], %rd9460;
	st.global.u64 	[%rd36013], %rd9461;
	st.global.u64 	[%rd36014], %rd9462;
	st.global.u64 	[%rd36015], %rd6421;
	ld.global.u64 	%rd9476, [%rd2];
	ld.global.u64 	%rd9477, [%rd36011];
	ld.global.u64 	%rd9478, [%rd36012];
	ld.global.u64 	%rd9479, [%rd36013];
	ld.global.u64 	%rd9480, [%rd36014];
	// begin inline asm
	add.cc.u64 %rd9476, %rd9476, %rd35996;
	addc.cc.u64 %rd9477, %rd9477, %rd35997;
	addc.cc.u64 %rd9478, %rd9478, %rd35998;
	addc.cc.u64 %rd9479, %rd9479, %rd35999;
	addc.cc.u64 %rd9480, %rd9480, %rd36000;
	addc.u64 %rd6421, %rd6421, %rd36001;
	
	// end inline asm
	st.global.u64 	[%rd2], %rd9476;
	st.global.u64 	[%rd36011], %rd9477;
	st.global.u64 	[%rd36012], %rd9478;
	st.global.u64 	[%rd36013], %rd9479;
	st.global.u64 	[%rd36014], %rd9480;
	st.global.u64 	[%rd36015], %rd6421;
	ld.global.u64 	%rd9494, [%rd2];
	ld.global.u64 	%rd9495, [%rd36011];
	ld.global.u64 	%rd9496, [%rd36012];
	ld.global.u64 	%rd9497, [%rd36013];
	ld.global.u64 	%rd9498, [%rd36014];
	// begin inline asm
	add.cc.u64 %rd9494, %rd9494, %rd35996;
	addc.cc.u64 %rd9495, %rd9495, %rd35997;
	addc.cc.u64 %rd9496, %rd9496, %rd35998;
	addc.cc.u64 %rd9497, %rd9497, %rd35999;
	addc.cc.u64 %rd9498, %rd9498, %rd36000;
	addc.u64 %rd6421, %rd6421, %rd36001;
	
	// end inline asm
	st.global.u64 	[%rd2], %rd9494;
	st.global.u64 	[%rd36011], %rd9495;
	st.global.u64 	[%rd36012], %rd9496;
	st.global.u64 	[%rd36013], %rd9497;
	st.global.u64 	[%rd36014], %rd9498;
	st.global.u64 	[%rd36015], %rd6421;
	ld.global.u64 	%rd9512, [%rd2];
	ld.global.u64 	%rd9513, [%rd36011];
	ld.global.u64 	%rd9514, [%rd36012];
	ld.global.u64 	%rd9515, [%rd36013];
	ld.global.u64 	%rd9516, [%rd36014];
	// begin inline asm
	add.cc.u64 %rd9512, %rd9512, %rd35996;
	addc.cc.u64 %rd9513, %rd9513, %rd35997;
	addc.cc.u64 %rd9514, %rd9514, %rd35998;
	addc.cc.u64 %rd9515, %rd9515, %rd35999;
	addc.cc.u64 %rd9516, %rd9516, %rd36000;
	addc.u64 %rd6421, %rd6421, %rd36001;
	
	// end inline asm
	st.global.u64 	[%rd2], %rd9512;
	st.global.u64 	[%rd36011], %rd9513;
	st.global.u64 	[%rd36012], %rd9514;
	st.global.u64 	[%rd36013], %rd9515;
	st.global.u64 	[%rd36014], %rd9516;
	st.global.u64 	[%rd36015], %rd6421;
	ld.global.u64 	%rd9530, [%rd2];
	ld.global.u64 	%rd9531, [%rd36011];
	ld.global.u64 	%rd9532, [%rd36012];
	ld.global.u64 	%rd9533, [%rd36013];
	ld.global.u64 	%rd9534, [%rd36014];
	// begin inline asm
	add.cc.u64 %rd9530, %rd9530, %rd35996;
	addc.cc.u64 %rd9531, %rd9531, %rd35997;
	addc.cc.u64 %rd9532, %rd9532, %rd35998;
	addc.cc.u64 %rd9533, %rd9533, %rd35999;
	addc.cc.u64 %rd9534, %rd9534, %rd36000;
	addc.u64 %rd6421, %rd6421, %rd36001;
	
	// end inline asm
	st.global.u64 	[%rd2], %rd9530;
	st.global.u64 	[%rd36011], %rd9531;
	st.global.u64 	[%rd36012], %rd9532;
	st.global.u64 	[%rd36013], %rd9533;
	st.global.u64 	[%rd36014], %rd9534;
	st.global.u64 	[%rd36015], %rd6421;
	ld.global.u64 	%rd9548, [%rd2];
	ld.global.u64 	%rd9549, [%rd36011];
	ld.global.u64 	%rd9550, [%rd36012];
	ld.global.u64 	%rd9551, [%rd36013];
	ld.global.u64 	%rd9552, [%rd36014];
	// begin inline asm
	add.cc.u64 %rd9548, %rd9548, %rd35996;
	addc.cc.u64 %rd9549, %rd9549, %rd35997;
	addc.cc.u64 %rd9550, %rd9550, %rd35998;
	addc.cc.u64 %rd9551, %rd9551, %rd35999;
	addc.cc.u64 %rd9552, %rd9552, %rd36000;
	addc.u64 %rd6421, %rd6421, %rd36001;
	
	// end inline asm
	st.global.u64 	[%rd2], %rd9548;
	st.global.u64 	[%rd36011], %rd9549;
	st.global.u64 	[%rd36012], %rd9550;
	st.global.u64 	[%rd36013], %rd9551;
	st.global.u64 	[%rd36014], %rd9552;
	st.global.u64 	[%rd36015], %rd6421;
	ld.global.u64 	%rd9566, [%rd2];
	ld.global.u64 	%rd9567, [%rd36011];
	ld.global.u64 	%rd9568, [%rd36012];
	ld.global.u64 	%rd9569, [%rd36013];
	ld.global.u64 	%rd9570, [%rd36014];
	// begin inline asm
	add.cc.u64 %rd9566, %rd9566, %rd35996;
	addc.cc.u64 %rd9567, %rd9567, %rd35997;
	addc.cc.u64 %rd9568, %rd9568, %rd35998;
	addc.cc.u64 %rd9569, %rd9569, %rd35999;
	addc.cc.u64 %rd9570, %rd9570, %rd36000;
	addc.u64 %rd6421, %rd6421, %rd36001;
	
	// end inline asm
	st.global.u64 	[%rd2], %rd9566;
	st.global.u64 	[%rd36011], %rd9567;
	st.global.u64 	[%rd36012], %rd9568;
	st.global.u64 	[%rd36013], %rd9569;
	st.global.u64 	[%rd36014], %rd9570;
	st.global.u64 	[%rd36015], %rd6421;
	ld.global.u64 	%rd9584, [%rd2];
	ld.global.u64 	%rd9585, [%rd36011];
	ld.global.u64 	%rd9586, [%rd36012];
	ld.global.u64 	%rd9587, [%rd36013];
	ld.global.u64 	%rd9588, [%rd36014];
	// begin inline asm
	add.cc.u64 %rd9584, %rd9584, %rd35996;
	addc.cc.u64 %rd9585, %rd9585, %rd35997;
	addc.cc.u64 %rd9586, %rd9586, %rd35998;
	addc.cc.u64 %rd9587, %rd9587, %rd35999;
	addc.cc.u64 %rd9588, %rd9588, %rd36000;
	addc.u64 %rd6421, %rd6421, %rd36001;
	
	// end inline asm
	st.global.u64 	[%rd2], %rd9584;
	st.global.u64 	[%rd36011], %rd9585;
	st.global.u64 	[%rd36012], %rd9586;
	st.global.u64 	[%rd36013], %rd9587;
	st.global.u64 	[%rd36014], %rd9588;
	st.global.u64 	[%rd36015], %rd6421;
	ld.global.u64 	%rd9602, [%rd2];
	ld.global.u64 	%rd9603, [%rd36011];
	ld.global.u64 	%rd9604, [%rd36012];
	ld.global.u64 	%rd9605, [%rd36013];
	ld.global.u64 	%rd9606, [%rd36014];
	// begin inline asm
	add.cc.u64 %rd9602, %rd9602, %rd35996;
	addc.cc.u64 %rd9603, %rd9603, %rd35997;
	addc.cc.u64 %rd9604, %rd9604, %rd35998;
	addc.cc.u64 %rd9605, %rd9605, %rd35999;
	addc.cc.u64 %rd9606, %rd9606, %rd36000;
	addc.u64 %rd6421, %rd6421, %rd36001;
	
	// end inline asm
	st.global.u64 	[%rd2], %rd9602;
	st.global.u64 	[%rd36011], %rd9603;
	st.global.u64 	[%rd36012], %rd9604;
	st.global.u64 	[%rd36013], %rd9605;
	st.global.u64 	[%rd36014], %rd9606;
	st.global.u64 	[%rd36015], %rd6421;
	ld.global.u64 	%rd9620, [%rd2];
	ld.global.u64 	%rd9621, [%rd36011];
	ld.global.u64 	%rd9622, [%rd36012];
	ld.global.u64 	%rd9623, [%rd36013];
	ld.global.u64 	%rd9624, [%rd36014];
	// begin inline asm
	add.cc.u64 %rd9620, %rd9620, %rd35996;
	addc.cc.u64 %rd9621, %rd9621, %rd35997;
	addc.cc.u64 %rd9622, %rd9622, %rd35998;
	addc.cc.u64 %rd9623, %rd9623, %rd35999;
	addc.cc.u64 %rd9624, %rd9624, %rd36000;
	addc.u64 %rd6421, %rd6421, %rd36001;
	
	// end inline asm
	st.global.u64 	[%rd2], %rd9620;
	st.global.u64 	[%rd36011], %rd9621;
	st.global.u64 	[%rd36012], %rd9622;
	st.global.u64 	[%rd36013], %rd9623;
	st.global.u64 	[%rd36014], %rd9624;
	st.global.u64 	[%rd36015], %rd6421;
	ld.global.u64 	%rd9638, [%rd2];
	ld.global.u64 	%rd9639, [%rd36011];
	ld.global.u64 	%rd9640, [%rd36012];
	ld.global.u64 	%rd9641, [%rd36013];
	ld.global.u64 	%rd9642, [%rd36014];
	// begin inline asm
	add.cc.u64 %rd9638, %rd9638, %rd35996;
	addc.cc.u64 %rd9639, %rd9639, %rd35997;
	addc.cc.u64 %rd9640, %rd9640, %rd35998;
	addc.cc.u64 %rd9641, %rd9641, %rd35999;
	addc.cc.u64 %rd9642, %rd9642, %rd36000;
	addc.u64 %rd6421, %rd6421, %rd36001;
	
	// end inline asm
	st.global.u64 	[%rd2], %rd9638;
	st.global.u64 	[%rd36011], %rd9639;
	st.global.u64 	[%rd36012], %rd9640;
	st.global.u64 	[%rd36013], %rd9641;
	st.global.u64 	[%rd36014], %rd9642;
	st.global.u64 	[%rd36015], %rd6421;
	ld.global.u64 	%rd9656, [%rd2];
	ld.global.u64 	%rd9657, [%rd36011];
	ld.global.u64 	%rd9658, [%rd36012];
	ld.global.u64 	%rd9659, [%rd36013];
	ld.global.u64 	%rd9660, [%rd36014];
	// begin inline asm
	add.cc.u64 %rd9656, %rd9656, %rd35996;
	addc.cc.u64 %rd9657, %rd9657, %rd35997;
	addc.cc.u64 %rd9658, %rd9658, %rd35998;
	addc.cc.u64 %rd9659, %rd9659, %rd35999;
	addc.cc.u64 %rd9660, %rd9660, %rd36000;
	addc.u64 %rd6421, %rd6421, %rd36001;
	
	// end inline asm
	st.global.u64 	[%rd2], %rd9656;
	st.global.u64 	[%rd36011], %rd9657;
	st.global.u64 	[%rd36012], %rd9658;
	st.global.u64 	[%rd36013], %rd9659;
	st.global.u64 	[%rd36014], %rd9660;
	st.global.u64 	[%rd36015], %rd6421;
	ld.global.u64 	%rd9674, [%rd2];
	ld.global.u64 	%rd9675, [%rd36011];
	ld.global.u64 	%rd9676, [%rd36012];
	ld.global.u64 	%rd9677, [%rd36013];
	ld.global.u64 	%rd9678, [%rd36014];
	// begin inline asm
	add.cc.u64 %rd9674, %rd9674, %rd35996;
	addc.cc.u64 %rd9675, %rd9675, %rd35997;
	addc.cc.u64 %rd9676, %rd9676, %rd35998;
	addc.cc.u64 %rd9677, %rd9677, %rd35999;
	addc.cc.u64 %rd9678, %rd9678, %rd36000;
	addc.u64 %rd6421, %rd6421, %rd36001;
	
	// end inline asm
	st.global.u64 	[%rd2], %rd9674;
	st.global.u64 	[%rd36011], %rd9675;
	st.global.u64 	[%rd36012], %rd9676;
	st.global.u64 	[%rd36013], %rd9677;
	st.global.u64 	[%rd36014], %rd9678;
	st.global.u64 	[%rd36015], %rd6421;
	ld.global.u64 	%rd9692, [%rd2];
	ld.global.u64 	%rd9693, [%rd36011];
	ld.global.u64 	%rd9694, [%rd36012];
	ld.global.u64 	%rd9695, [%rd36013];
	ld.global.u64 	%rd9696, [%rd36014];
	// begin inline asm
	add.cc.u64 %rd9692, %rd9692, %rd35996;
	addc.cc.u64 %rd9693, %rd9693, %rd35997;
	addc.cc.u64 %rd9694, %rd9694, %rd35998;
	addc.cc.u64 %rd9695, %rd9695, %rd35999;
	addc.cc.u64 %rd9696, %rd9696, %rd36000;
	addc.u64 %rd6421, %rd6421, %rd36001;
	
	// end inline asm
	st.global.u64 	[%rd2], %rd9692;
	st.global.u64 	[%rd36011], %rd9693;
	st.global.u64 	[%rd36012], %rd9694;
	st.global.u64 	[%rd36013], %rd9695;
	st.global.u64 	[%rd36014], %rd9696;
	st.global.u64 	[%rd36015], %rd6421;
	ld.global.u64 	%rd9710, [%rd2];
	ld.global.u64 	%rd9711, [%rd36011];
	ld.global.u64 	%rd9712, [%rd36012];
	ld.global.u64 	%rd9713, [%rd36013];
	ld.global.u64 	%rd9714, [%rd36014];
	// begin inline asm
	add.cc.u64 %rd9710, %rd9710, %rd35996;
	addc.cc.u64 %rd9711, %rd9711, %rd35997;
	addc.cc.u64 %rd9712, %rd9712, %rd35998;
	addc.cc.u64 %rd9713, %rd9713, %rd35999;
	addc.cc.u64 %rd9714, %rd9714, %rd36000;
	addc.u64 %rd6421, %rd6421, %rd36001;
	
	// end inline asm
	st.global.u64 	[%rd2], %rd9710;
	st.global.u64 	[%rd36011], %rd9711;
	st.global.u64 	[%rd36012], %rd9712;
	st.global.u64 	[%rd36013], %rd9713;
	st.global.u64 	[%rd36014], %rd9714;
	st.global.u64 	[%rd36015], %rd6421;
	ld.global.u64 	%rd9728, [%rd2];
	ld.global.u64 	%rd9729, [%rd36011];
	ld.global.u64 	%rd9730, [%rd36012];
	ld.global.u64 	%rd9731, [%rd36013];
	ld.global.u64 	%rd9732, [%rd36014];
	// begin inline asm
	add.cc.u64 %rd9728, %rd9728, %rd35996;
	addc.cc.u64 %rd9729, %rd9729, %rd35997;
	addc.cc.u64 %rd9730, %rd9730, %rd35998;
	addc.cc.u64 %rd9731, %rd9731, %rd35999;
	addc.cc.u64 %rd9732, %rd9732, %rd36000;
	addc.u64 %rd6421, %rd6421, %rd36001;
	
	// end inline asm
	st.global.u64 	[%rd2], %rd9728;
	st.global.u64 	[%rd36011], %rd9729;
	st.global.u64 	[%rd36012], %rd9730;
	st.global.u64 	[%rd36013], %rd9731;
	st.global.u64 	[%rd36014], %rd9732;
	st.global.u64 	[%rd36015], %rd6421;
	ld.global.u64 	%rd9746, [%rd2];
	ld.global.u64 	%rd9747, [%rd36011];
	ld.global.u64 	%rd9748, [%rd36012];
	ld.global.u64 	%rd9749, [%rd36013];
	ld.global.u64 	%rd9750, [%rd36014];
	// begin inline asm
	add.cc.u64 %rd9746, %rd9746, %rd35996;
	addc.cc.u64 %rd9747, %rd9747, %rd35997;
	addc.cc.u64 %rd9748, %rd9748, %rd35998;
	addc.cc.u64 %rd9749, %rd9749, %rd35999;
	addc.cc.u64 %rd9750, %rd9750, %rd36000;
	addc.u64 %rd6421, %rd6421, %rd36001;
	
	// end inline asm
	st.global.u64 	[%rd2], %rd9746;
	st.global.u64 	[%rd36011], %rd9747;
	st.global.u64 	[%rd36012], %rd9748;
	st.global.u64 	[%rd36013], %rd9749;
	st.global.u64 	[%rd36014], %rd9750;
	st.global.u64 	[%rd36015], %rd6421;
	ld.global.u64 	%rd9764, [%rd2];
	ld.global.u64 	%rd9765, [%rd36011];
	ld.global.u64 	%rd9766, [%rd36012];
	ld.global.u64 	%rd9767, [%rd36013];
	ld.global.u64 	%rd9768, [%rd36014];
	// begin inline asm
	add.cc.u64 %rd9764, %rd9764, %rd35996;
	addc.cc.u64 %rd9765, %rd9765, %rd35997;
	addc.cc.u64 %rd9766, %rd9766, %rd35998;
	addc.cc.u64 %rd9767, %rd9767, %rd35999;
	addc.cc.u64 %rd9768, %rd9768, %rd36000;
	addc.u64 %rd6421, %rd6421, %rd36001;
	
	// end inline asm
	st.global.u64 	[%rd2], %rd9764;
	st.global.u64 	[%rd36011], %rd9765;
	st.global.u64 	[%rd36012], %rd9766;
	st.global.u64 	[%rd36013], %rd9767;
	st.global.u64 	[%rd36014], %rd9768;
	st.global.u64 	[%rd36015], %rd6421;
	ld.global.u64 	%rd9782, [%rd2];
	ld.global.u64 	%rd9783, [%rd36011];
	ld.global.u64 	%rd9784, [%rd36012];
	ld.global.u64 	%rd9785, [%rd36013];
	ld.global.u64 	%rd9786, [%rd36014];
	// begin inline asm
	add.cc.u64 %rd9782, %rd9782, %rd35996;
	addc.cc.u64 %rd9783, %rd9783, %rd35997;
	addc.cc.u64 %rd9784, %rd9784, %rd35998;
	addc.cc.u64 %rd9785, %rd9785, %rd35999;
	addc.cc.u64 %rd9786, %rd9786, %rd36000;
	addc.u64 %rd6421, %rd6421, %rd36001;
	
	// end inline asm
	st.global.u64 	[%rd2], %rd9782;
	st.global.u64 	[%rd36011], %rd9783;
	st.global.u64 	[%rd36012], %rd9784;
	st.global.u64 	[%rd36013], %rd9785;
	st.global.u64 	[%rd36014], %rd9786;
	st.global.u64 	[%rd36015], %rd6421;
	ld.global.u64 	%rd9800, [%rd2];
	ld.global.u64 	%rd9801, [%rd36011];
	ld.global.u64 	%rd9802, [%rd36012];
	ld.global.u64 	%rd9803, [%rd36013];
	ld.global.u64 	%rd9804, [%rd36014];
	// begin inline asm
	add.cc.u64 %rd9800, %rd9800, %rd35996;
	addc.cc.u64 %rd9801, %rd9801, %rd35997;
	addc.cc.u64 %rd9802, %rd9802, %rd35998;
	addc.cc.u64 %rd9803, %rd9803, %rd35999;
	addc.cc.u64 %rd9804, %rd9804, %rd36000;
	addc.u64 %rd6421, %rd6421, %rd36001;
	
	// end inline asm
	st.global.u64 	[%rd2], %rd9800;
	st.global.u64 	[%rd36011], %rd9801;
	st.global.u64 	[%rd36012], %rd9802;
	st.global.u64 	[%rd36013], %rd9803;
	st.global.u64 	[%rd36014], %rd9804;
	st.global.u64 	[%rd36015], %rd6421;
	ld.global.u64 	%rd9818, [%rd2];
	ld.global.u64 	%rd9819, [%rd36011];
	ld.global.u64 	%rd9820, [%rd36012];
	ld.global.u64 	%rd9821, [%rd36013];
	ld.global.u64 	%rd9822, [%rd36014];
	// begin inline asm
	add.cc.u64 %rd9818, %rd9818, %rd35996;
	addc.cc.u64 %rd9819, %rd9819, %rd35997;
	addc.cc.u64 %rd9820, %rd9820, %rd35998;
	addc.cc.u64 %rd9821, %rd9821, %rd35999;
	addc.cc.u64 %rd9822, %rd9822, %rd36000;
	addc.u64 %rd6421, %rd6421, %rd36001;
	
	// end inline asm
	st.global.u64 	[%rd2], %rd9818;
	st.global.u64 	[%rd36011], %rd9819;
	st.global.u64 	[%rd36012], %rd9820;
	st.global.u64 	[%rd36013], %rd9821;
	st.global.u64 	[%rd36014], %rd9822;
	st.global.u64 	[%rd36015], %rd6421;
	ld.global.u64 	%rd9836, [%rd2];
	ld.global.u64 	%rd9837, [%rd36011];
	ld.global.u64 	%rd9838, [%rd36012];
	ld.global.u64 	%rd9839, [%rd36013];
	ld.global.u64 	%rd9840, [%rd36014];
	// begin inline asm
	add.cc.u64 %rd9836, %rd9836, %rd35996;
	addc.cc.u64 %rd9837, %rd9837, %rd35997;
	addc.cc.u64 %rd9838, %rd9838, %rd35998;
	addc.cc.u64 %rd9839, %rd9839, %rd35999;
	addc.cc.u64 %rd9840, %rd9840, %rd36000;
	addc.u64 %rd6421, %rd6421, %rd36001;
	
	// end inline asm
	st.global.u64 	[%rd2], %rd9836;
	st.global.u64 	[%rd36011], %rd9837;
	st.global.u64 	[%rd36012], %rd9838;
	st.global.u64 	[%rd36013], %rd9839;
	st.global.u64 	[%rd36014], %rd9840;
	st.global.u64 	[%rd36015], %rd6421;
	ld.global.u64 	%rd9854, [%rd2];
	ld.global.u64 	%rd9855, [%rd36011];
	ld.global.u64 	%rd9856, [%rd36012];
	ld.global.u64 	%rd9857, [%rd36013];
	ld.global.u64 	%rd9858, [%rd36014];
	// begin inline asm
	add.cc.u64 %rd9854, %rd9854, %rd35996;
	addc.cc.u64 %rd9855, %rd9855, %rd35997;
	addc.cc.u64 %rd9856, %rd9856, %rd35998;
	addc.cc.u64 %rd9857, %rd9857, %rd35999;
	addc.cc.u64 %rd9858, %rd9858, %rd36000;
	addc.u64 %rd6421, %rd6421, %rd36001;
	
	// end inline asm
	st.global.u64 	[%rd2], %rd9854;
	st.global.u64 	[%rd36011], %rd9855;
	st.global.u64 	[%rd36012], %rd9856;
	st.global.u64 	[%rd36013], %rd9857;
	st.global.u64 	[%rd36014], %rd9858;
	st.global.u64 	[%rd36015], %rd6421;
	ld.global.u64 	%rd9872, [%rd2];
	ld.global.u64 	%rd9873, [%rd36011];
	ld.global.u64 	%rd9874, [%rd36012];
	ld.global.u64 	%rd9875, [%rd36013];
	ld.global.u64 	%rd9876, [%rd36014];
	// begin inline asm
	add.cc.u64 %rd9872, %rd9872, %rd35996;
	addc.cc.u64 %rd9873, %rd9873, %rd35997;
	addc.cc.u64 %rd9874, %rd9874, %rd35998;
	addc.cc.u64 %rd9875, %rd9875, %rd35999;
	addc.cc.u64 %rd9876, %rd9876, %rd36000;
	addc.u64 %rd6421, %rd6421, %rd36001;
	
	// end inline asm
	st.global.u64 	[%rd2], %rd9872;
	st.global.u64 	[%rd36011], %rd9873;
	st.global.u64 	[%rd36012], %rd9874;
	st.global.u64 	[%rd36013], %rd9875;
	st.global.u64 	[%rd36014], %rd9876;
	st.global.u64 	[%rd36015], %rd6421;
	ld.global.u64 	%rd9890, [%rd2];
	ld.global.u64 	%rd9891, [%rd36011];
	ld.global.u64 	%rd9892, [%rd36012];
	ld.global.u64 	%rd9893, [%rd36013];
	ld.global.u64 	%rd9894, [%rd36014];
	// begin inline asm
	add.cc.u64 %rd9890, %rd9890, %rd35996;
	addc.cc.u64 %rd9891, %rd9891, %rd35997;
	addc.cc.u64 %rd9892, %rd9892, %rd35998;
	addc.cc.u64 %rd9893, %rd9893, %rd35999;
	addc.cc.u64 %rd9894, %rd9894, %rd36000;
	addc.u64 %rd6421, %rd6421, %rd36001;
	
	// end inline asm
	st.global.u64 	[%rd2], %rd9890;
	st.global.u64 	[%rd36011], %rd9891;
	st.global.u64 	[%rd36012], %rd9892;
	st.global.u64 	[%rd36013], %rd9893;
	st.global.u64 	[%rd36014], %rd9894;
	st.global.u64 	[%rd36015], %rd6421;
	ld.global.u64 	%rd9908, [%rd2];
	ld.global.u64 	%rd9909, [%rd36011];
	ld.global.u64 	%rd9910, [%rd36012];
	ld.global.u64 	%rd9911, [%rd36013];
	ld.global.u64 	%rd9912, [%rd36014];
	// begin inline asm
	add.cc.u64 %rd9908, %rd9908, %rd35996;
	addc.cc.u64 %rd9909, %rd9909, %rd35997;
	addc.cc.u64 %rd9910, %rd9910, %rd35998;
	addc.cc.u64 %rd9911, %rd9911, %rd35999;
	addc.cc.u64 %rd9912, %rd9912, %rd36000;
	addc.u64 %rd6421, %rd6421, %rd36001;
	
	// end inline asm
	st.global.u64 	[%rd2], %rd9908;
	st.global.u64 	[%rd36011], %rd9909;
	st.global.u64 	[%rd36012], %rd9910;
	st.global.u64 	[%rd36013], %rd9911;
	st.global.u64 	[%rd36014], %rd9912;
	st.global.u64 	[%rd36015], %rd6421;
	ld.global.u64 	%rd9926, [%rd2];
	ld.global.u64 	%rd9927, [%rd36011];
	ld.global.u64 	%rd9928, [%rd36012];
	ld.global.u64 	%rd9929, [%rd36013];
	ld.global.u64 	%rd9930, [%rd36014];
	// begin inline asm
	add.cc.u64 %rd9926, %rd9926, %rd35996;
	addc.cc.u64 %rd9927, %rd9927, %rd35997;
	addc.cc.u64 %rd9928, %rd9928, %rd35998;
	addc.cc.u64 %rd9929, %rd9929, %rd35999;
	addc.cc.u64 %rd9930, %rd9930, %rd36000;
	addc.u64 %rd6421, %rd6421, %rd36001;
	
	// end inline asm
	st.global.u64 	[%rd2], %rd9926;
	st.global.u64 	[%rd36011], %rd9927;
	st.global.u64 	[%rd36012], %rd9928;
	st.global.u64 	[%rd36013], %rd9929;
	st.global.u64 	[%rd36014], %rd9930;
	st.global.u64 	[%rd36015], %rd6421;
	ld.global.u64 	%rd9944, [%rd2];
	ld.global.u64 	%rd9945, [%rd36011];
	ld.global.u64 	%rd9946, [%rd36012];
	ld.global.u64 	%rd9947, [%rd36013];
	ld.global.u64 	%rd9948, [%rd36014];
	// begin inline asm
	add.cc.u64 %rd9944, %rd9944, %rd35996;
	addc.cc.u64 %rd9945, %rd9945, %rd35997;
	addc.cc.u64 %rd9946, %rd9946, %rd35998;
	addc.cc.u64 %rd9947, %rd9947, %rd35999;
	addc.cc.u64 %rd9948, %rd9948, %rd36000;
	addc.u64 %rd6421, %rd6421, %rd36001;
	
	// end inline asm
	st.global.u64 	[%rd2], %rd9944;
	st.global.u64 	[%rd36011], %rd9945;
	st.global.u64 	[%rd36012], %rd9946;
	st.global.u64 	[%rd36013], %rd9947;
	st.global.u64 	[%rd36014], %rd9948;
	st.global.u64 	[%rd36015], %rd6421;
	ld.global.u64 	%rd9962, [%rd2];
	ld.global.u64 	%rd9963, [%rd36011];
	ld.global.u64 	%rd9964, [%rd36012];
	ld.global.u64 	%rd9965, [%rd36013];
	ld.global.u64 	%rd9966, [%rd36014];
	// begin inline asm
	add.cc.u64 %rd9962, %rd9962, %rd35996;
	addc.cc.u64 %rd9963, %rd9963, %rd35997;
	addc.cc.u64 %rd9964, %rd9964, %rd35998;
	addc.cc.u64 %rd9965, %rd9965, %rd35999;
	addc.cc.u64 %rd9966, %rd9966, %rd36000;
	addc.u64 %rd6421, %rd6421, %rd36001;
	
	// end inline asm
	st.global.u64 	[%rd2], %rd9962;
	st.global.u64 	[%rd36011], %rd9963;
	st.global.u64 	[%rd36012], %rd9964;
	st.global.u64 	[%rd36013], %rd9965;
	st.global.u64 	[%rd36014], %rd9966;
	st.global.u64 	[%rd36015], %rd6421;
	ld.global.u64 	%rd9980, [%rd2];
	ld.global.u64 	%rd9981, [%rd36011];
	ld.global.u64 	%rd9982, [%rd36012];
	ld.global.u64 	%rd9983, [%rd36013];
	ld.global.u64 	%rd9984, [%rd36014];
	// begin inline asm
	add.cc.u64 %rd9980, %rd9980, %rd35996;
	addc.cc.u64 %rd9981, %rd9981, %rd35997;
	addc.cc.u64 %rd9982, %rd9982, %rd35998;
	addc.cc.u64 %rd9983, %rd9983, %rd35999;
	addc.cc.u64 %rd9984, %rd9984, %rd36000;
	addc.u64 %rd6421, %rd6421, %rd36001;
	
	// end inline asm
	st.global.u64 	[%rd2], %rd9980;
	st.global.u64 	[%rd36011], %rd9981;
	st.global.u64 	[%rd36012], %rd9982;
	st.global.u64 	[%rd36013], %rd9983;
	st.global.u64 	[%rd36014], %rd9984;
	st.global.u64 	[%rd36015], %rd6421;
	ld.global.u64 	%rd9998, [%rd2];
	ld.global.u64 	%rd9999, [%rd36011];
	ld.global.u64 	%rd10000, [%rd36012];
	ld.global.u64 	%rd10001, [%rd36013];
	ld.global.u64 	%rd10002, [%rd36014];
	// begin inline asm
	add.cc.u64 %rd9998, %rd9998, %rd35996;
	addc.cc.u64 %rd9999, %rd9999, %rd35997;
	addc.cc.u64 %rd10000, %rd10000, %rd35998;
	addc.cc.u64 %rd10001, %rd10001, %rd35999;
	addc.cc.u64 %rd10002, %rd10002, %rd36000;
	addc.u64 %rd6421, %rd6421, %rd36001;
	
	// end inline asm
	st.global.u64 	[%rd2], %rd9998;
	st.global.u64 	[%rd36011], %rd9999;
	st.global.u64 	[%rd36012], %rd10000;
	st.global.u64 	[%rd36013], %rd10001;
	st.global.u64 	[%rd36014], %rd10002;
	st.global.u64 	[%rd36015], %rd6421;
	ld.global.u64 	%rd10016, [%rd2];
	ld.global.u64 	%rd10017, [%rd36011];
	ld.global.u64 	%rd10018, [%rd36012];
	ld.global.u64 	%rd10019, [%rd36013];
	ld.global.u64 	%rd10020, [%rd36014];
	// begin inline asm
	add.cc.u64 %rd10016, %rd10016, %rd35996;
	addc.cc.u64 %rd10017, %rd10017, %rd35997;
	addc.cc.u64 %rd10018, %rd10018, %rd35998;
	addc.cc.u64 %rd10019, %rd10019, %rd35999;
	addc.cc.u64 %rd10020, %rd10020, %rd36000;
	addc.u64 %rd6421, %rd6421, %rd36001;
	
	// end inline asm
	st.global.u64 	[%rd2], %rd10016;
	st.global.u64 	[%rd36011], %rd10017;
	st.global.u64 	[%rd36012], %rd10018;
	st.global.u64 	[%rd36013], %rd10019;
	st.global.u64 	[%rd36014], %rd10020;
	st.global.u64 	[%rd36015], %rd6421;
	ld.global.u64 	%rd10034, [%rd2];
	ld.global.u64 	%rd10035, [%rd36011];
	ld.global.u64 	%rd10036, [%rd36012];
	ld.global.u64 	%rd10037, [%rd36013];
	ld.global.u64 	%rd10038, [%rd36014];
	// begin inline asm
	add.cc.u64 %rd10034, %rd10034, %rd35996;
	addc.cc.u64 %rd10035, %rd10035, %rd35997;
	addc.cc.u64 %rd10036, %rd10036, %rd35998;
	addc.cc.u64 %rd10037, %rd10037, %rd35999;
	addc.cc.u64 %rd10038, %rd10038, %rd36000;
	addc.u64 %rd6421, %rd6421, %rd36001;
	
	// end inline asm
	st.global.u64 	[%rd2], %rd10034;
	st.global.u64 	[%rd36011], %rd10035;
	st.global.u64 	[%rd36012], %rd10036;
	st.global.u64 	[%rd36013], %rd10037;
	st.global.u64 	[%rd36014], %rd10038;
	st.global.u64 	[%rd36015], %rd6421;
	ld.global.u64 	%rd10052, [%rd2];
	ld.global.u64 	%rd10053, [%rd36011];
	ld.global.u64 	%rd10054, [%rd36012];
	ld.global.u64 	%rd10055, [%rd36013];
	ld.global.u64 	%rd10056, [%rd36014];
	// begin inline asm
	add.cc.u64 %rd10052, %rd10052, %rd35996;
	addc.cc.u64 %rd10053, %rd10053, %rd35997;
	addc.cc.u64 %rd10054, %rd10054, %rd35998;
	addc.cc.u64 %rd10055, %rd10055, %rd35999;
	addc.cc.u64 %rd10056, %rd10056, %rd36000;
	addc.u64 %rd6421, %rd6421, %rd36001;
	
	// end inline asm
	st.global.u64 	[%rd2], %rd10052;
	st.global.u64 	[%rd36011], %rd10053;
	st.global.u64 	[%rd36012], %rd10054;
	st.global.u64 	[%rd36013], %rd10055;
	st.global.u64 	[%rd36014], %rd10056;
	st.global.u64 	[%rd36015], %rd6421;
	ld.global.u64 	%rd10070, [%rd2];
	ld.global.u64 	%rd10071, [%rd36011];
	ld.global.u64 	%rd10072, [%rd36012];
	ld.global.u64 	%rd10073, [%rd36013];
	ld.global.u64 	%rd10074, [%rd36014];
	// begin inline asm
	add.cc.u64 %rd10070, %rd10070, %rd35996;
	addc.cc.u64 %rd10071, %rd10071, %rd35997;
	addc.cc.u64 %rd10072, %rd10072, %rd35998;
	addc.cc.u64 %rd10073, %rd10073, %rd35999;
	addc.cc.u64 %rd10074, %rd10074, %rd36000;
	addc.u64 %rd6421, %rd6421, %rd36001;
	
	// end inline asm
	st.global.u64 	[%rd2], %rd10070;
	st.global.u64 	[%rd36011], %rd10071;
	st.global.u64 	[%rd36012], %rd10072;
	st.global.u64 	[%rd36013], %rd10073;
	st.global.u64 	[%rd36014], %rd10074;
	st.global.u64 	[%rd36015], %rd6421;
	ld.global.u64 	%rd10088, [%rd2];
	ld.global.u64 	%rd10089, [%rd36011];
	ld.global.u64 	%rd10090, [%rd36012];
	ld.global.u64 	%rd10091, [%rd36013];
	ld.global.u64 	%rd10092, [%rd36014];
	// begin inline asm
	add.cc.u64 %rd10088, %rd10088, %rd35996;
	addc.cc.u64 %rd10089, %rd10089, %rd35997;
	addc.cc.u64 %rd10090, %rd10090, %rd35998;
	addc.cc.u64 %rd10091, %rd10091, %rd35999;
	addc.cc.u64 %rd10092, %rd10092, %rd36000;
	addc.u64 %rd6421, %rd6421, %rd36001;
	
	// end inline asm
	st.global.u64 	[%rd2], %rd10088;
	st.global.u64 	[%rd36011], %rd10089;
	st.global.u64 	[%rd36012], %rd10090;
	st.global.u64 	[%rd36013], %rd10091;
	st.global.u64 	[%rd36014], %rd10092;
	st.global.u64 	[%rd36015], %rd6421;
	ld.global.u64 	%rd10106, [%rd2];
	ld.global.u64 	%rd10107, [%rd36011];
	ld.global.u64 	%rd10108, [%rd36012];
	ld.global.u64 	%rd10109, [%rd36013];
	ld.global.u64 	%rd10110, [%rd36014];
	// begin inline asm
	add.cc.u64 %rd10106, %rd10106, %rd35996;
	addc.cc.u64 %rd10107, %rd10107, %rd35997;
	addc.cc.u64 %rd10108, %rd10108, %rd35998;
	addc.cc.u64 %rd10109, %rd10109, %rd35999;
	addc.cc.u64 %rd10110, %rd10110, %rd36000;
	addc.u64 %rd6421, %rd6421, %rd36001;
	
	// end inline asm
	st.global.u64 	[%rd2], %rd10106;
	st.global.u64 	[%rd36011], %rd10107;
	st.global.u64 	[%rd36012], %rd10108;
	st.global.u64 	[%rd36013], %rd10109;
	st.global.u64 	[%rd36014], %rd10110;
	st.global.u64 	[%rd36015], %rd6421;
	ld.global.u64 	%rd10124, [%rd2];
	ld.global.u64 	%rd10125, [%rd36011];
	ld.global.u64 	%rd10126, [%rd36012];
	ld.global.u64 	%rd10127, [%rd36013];
	ld.global.u64 	%rd10128, [%rd36014];
	// begin inline asm
	add.cc.u64 %rd10124, %rd10124, %rd35996;
	addc.cc.u64 %rd10125, %rd10125, %rd35997;
	addc.cc.u64 %rd10126, %rd10126, %rd35998;
	addc.cc.u64 %rd10127, %rd10127, %rd35999;
	addc.cc.u64 %rd10128, %rd10128, %rd36000;
	addc.u64 %rd6421, %rd6421, %rd36001;
	
	// end inline asm
	st.global.u64 	[%rd2], %rd10124;
	st.global.u64 	[%rd36011], %rd10125;
	st.global.u64 	[%rd36012], %rd10126;
	st.global.u64 	[%rd36013], %rd10127;
	st.global.u64 	[%rd36014], %rd10128;
	st.global.u64 	[%rd36015], %rd6421;
	ld.global.u64 	%rd10142, [%rd2];
	ld.global.u64 	%rd10143, [%rd36011];
	ld.global.u64 	%rd10144, [%rd36012];
	ld.global.u64 	%rd10145, [%rd36013];
	ld.global.u64 	%rd10146, [%rd36014];
	// begin inline asm
	add.cc.u64 %rd10142, %rd10142, %rd35996;
	addc.cc.u64 %rd10143, %rd10143, %rd35997;
	addc.cc.u64 %rd10144, %rd10144, %rd35998;
	addc.cc.u64 %rd10145, %rd10145, %rd35999;
	addc.cc.u64 %rd10146, %rd10146, %rd36000;
	addc.u64 %rd6421, %rd6421, %rd36001;
	
	// end inline asm
	st.global.u64 	[%rd2], %rd10142;
	st.global.u64 	[%rd36011], %rd10143;
	st.global.u64 	[%rd36012], %rd10144;
	st.global.u64 	[%rd36013], %rd10145;
	st.global.u64 	[%rd36014], %rd10146;
	st.global.u64 	[%rd36015], %rd6421;
	ld.global.u64 	%rd10160, [%rd2];
	ld.global.u64 	%rd10161, [%rd36011];
	ld.global.u64 	%rd10162, [%rd36012];
	ld.global.u64 	%rd10163, [%rd36013];
	ld.global.u64 	%rd10164, [%rd36014];
	// begin inline asm
	add.cc.u64 %rd10160, %rd10160, %rd35996;
	addc.cc.u64 %rd10161, %rd10161, %rd35997;
	addc.cc.u64 %rd10162, %rd10162, %rd35998;
	addc.cc.u64 %rd10163, %rd10163, %rd35999;
	addc.cc.u64 %rd10164, %rd10164, %rd36000;
	addc.u64 %rd6421, %rd6421, %rd36001;
	
	// end inline asm
	st.global.u64 	[%rd2], %rd10160;
	st.global.u64 	[%rd36011], %rd10161;
	st.global.u64 	[%rd36012], %rd10162;
	st.global.u64 	[%rd36013], %rd10163;
	st.global.u64 	[%rd36014], %rd10164;
	st.global.u64 	[%rd36015], %rd6421;
	ld.global.u64 	%rd10178, [%rd2];
	ld.global.u64 	%rd10179, [%rd36011];
	ld.global.u64 	%rd10180, [%rd36012];
	ld.global.u64 	%rd10181, [%rd36013];
	ld.global.u64 	%rd10182, [%rd36014];
	// begin inline asm
	add.cc.u64 %rd10178, %rd10178, %rd35996;
	addc.cc.u64 %rd10179, %rd10179, %rd35997;
	addc.cc.u64 %rd10180, %rd10180, %rd35998;
	addc.cc.u64 %rd10181, %rd10181, %rd35999;
	addc.cc.u64 %rd10182, %rd10182, %rd36000;
	addc.u64 %rd6421, %rd6421, %rd36001;
	
	// end inline asm
	st.global.u64 	[%rd2], %rd10178;
	st.global.u64 	[%rd36011], %rd10179;
	st.global.u64 	[%rd36012], %rd10180;
	st.global.u64 	[%rd36013], %rd10181;
	st.global.u64 	[%rd36014], %rd10182;
	st.global.u64 	[%rd36015], %rd6421;
	ld.global.u64 	%rd10196, [%rd2];
	ld.global.u64 	%rd10197, [%rd36011];
	ld.global.u64 	%rd10198, [%rd36012];
	ld.global.u64 	%rd10199, [%rd36013];
	ld.global.u64 	%rd10200, [%rd36014];
	// begin inline asm
	add.cc.u64 %rd10196, %rd10196, %rd35996;
	addc.cc.u64 %rd10197, %rd10197, %rd35997;
	addc.cc.u64 %rd10198, %rd10198, %rd35998;
	addc.cc.u64 %rd10199, %rd10199, %rd35999;
	addc.cc.u64 %rd10200, %rd10200, %rd36000;
	addc.u64 %rd6421, %rd6421, %rd36001;
	
	// end inline asm
	st.global.u64 	[%rd2], %rd10196;
	st.global.u64 	[%rd36011], %rd10197;
	st.global.u64 	[%rd36012], %rd10198;
	st.global.u64 	[%rd36013], %rd10199;
	st.global.u64 	[%rd36014], %rd10200;
	st.global.u64 	[%rd36015], %rd6421;
	ld.global.u64 	%rd10214, [%rd2];
	ld.global.u64 	%rd10215, [%rd36011];
	ld.global.u64 	%rd10216, [%rd36012];
	ld.global.u64 	%rd10217, [%rd36013];
	ld.global.u64 	%rd10218, [%rd36014];
	// begin inline asm
	add.cc.u64 %rd10214, %rd10214, %rd35996;
	addc.cc.u64 %rd10215, %rd10215, %rd35997;
	addc.cc.u64 %rd10216, %rd10216, %rd35998;
	addc.cc.u64 %rd10217, %rd10217, %rd35999;
	addc.cc.u64 %rd10218, %rd10218, %rd36000;
	addc.u64 %rd6421, %rd6421, %rd36001;
	
	// end inline asm
	st.global.u64 	[%rd2], %rd10214;
	st.global.u64 	[%rd36011], %rd10215;
	st.global.u64 	[%rd36012], %rd10216;
	st.global.u64 	[%rd36013], %rd10217;
	st.global.u64 	[%rd36014], %rd10218;
	st.global.u64 	[%rd36015], %rd6421;
	ld.global.u64 	%rd10232, [%rd2];
	ld.global.u64 	%rd10233, [%rd36011];
	ld.global.u64 	%rd10234, [%rd36012];
	ld.global.u64 	%rd10235, [%rd36013];
	ld.global.u64 	%rd10236, [%rd36014];
	// begin inline asm
	add.cc.u64 %rd10232, %rd10232, %rd35996;
	addc.cc.u64 %rd10233, %rd10233, %rd35997;
	addc.cc.u64 %rd10234, %rd10234, %rd35998;
	addc.cc.u64 %rd10235, %rd10235, %rd35999;
	addc.cc.u64 %rd10236, %rd10236, %rd36000;
	addc.u64 %rd6421, %rd6421, %rd36001;
	
	// end inline asm
	st.global.u64 	[%rd2], %rd10232;
	st.global.u64 	[%rd36011], %rd10233;
	st.global.u64 	[%rd36012], %rd10234;
	st.global.u64 	[%rd36013], %rd10235;
	st.global.u64 	[%rd36014], %rd10236;
	st.global.u64 	[%rd36015], %rd6421;
	ld.global.u64 	%rd10250, [%rd2];
	ld.global.u64 	%rd10251, [%rd36011];
	ld.global.u64 	%rd10252, [%rd36012];
	ld.global.u64 	%rd10253, [%rd36013];
	ld.global.u64 	%rd10254, [%rd36014];
	// begin inline asm
	add.cc.u64 %rd10250, %rd10250, %rd35996;
	addc.cc.u64 %rd10251, %rd10251, %rd35997;
	addc.cc.u64 %rd10252, %rd10252, %rd35998;
	addc.cc.u64 %rd10253, %rd10253, %rd35999;
	addc.cc.u64 %rd10254, %rd10254, %rd36000;
	addc.u64 %rd6421, %rd6421, %rd36001;
	
	// end inline asm
	st.global.u64 	[%rd2], %rd10250;
	st.global.u64 	[%rd36011], %rd10251;
	st.global.u64 	[%rd36012], %rd10252;
	st.global.u64 	[%rd36013], %rd10253;
	st.global.u64 	[%rd36014], %rd10254;
	st.global.u64 	[%rd36015], %rd6421;
	ld.global.u64 	%rd10268, [%rd2];
	ld.global.u64 	%rd10269, [%rd36011];
	ld.global.u64 	%rd10270, [%rd36012];
	ld.global.u64 	%rd10271, [%rd36013];
	ld.global.u64 	%rd10272, [%rd36014];
	// begin inline asm
	add.cc.u64 %rd10268, %rd10268, %rd35996;
	addc.cc.u64 %rd10269, %rd10269, %rd35997;
	addc.cc.u64 %rd10270, %rd10270, %rd35998;
	addc.cc.u64 %rd10271, %rd10271, %rd35999;
	addc.cc.u64 %rd10272, %rd10272, %rd36000;
	addc.u64 %rd6421, %rd6421, %rd36001;
	
	// end inline asm
	st.global.u64 	[%rd2], %rd10268;
	st.global.u64 	[%rd36011], %rd10269;
	st.global.u64 	[%rd36012], %rd10270;
	st.global.u64 	[%rd36013], %rd10271;
	st.global.u64 	[%rd36014], %rd10272;
	st.global.u64 	[%rd36015], %rd6421;
	ld.global.u64 	%rd10286, [%rd2];
	ld.global.u64 	%rd10287, [%rd36011];
	ld.global.u64 	%rd10288, [%rd36012];
	ld.global.u64 	%rd10289, [%rd36013];
	ld.global.u64 	%rd10290, [%rd36014];
	// begin inline asm
	add.cc.u64 %rd10286, %rd10286, %rd35996;
	addc.cc.u64 %rd10287, %rd10287, %rd35997;
	addc.cc.u64 %rd10288, %rd10288, %rd35998;
	addc.cc.u64 %rd10289, %rd10289, %rd35999;
	addc.cc.u64 %rd10290, %rd10290, %rd36000;
	addc.u64 %rd6421, %rd6421, %rd36001;
	
	// end inline asm
	st.global.u64 	[%rd2], %rd10286;
	st.global.u64 	[%rd36011], %rd10287;
	st.global.u64 	[%rd36012], %rd10288;
	st.global.u64 	[%rd36013], %rd10289;
	st.global.u64 	[%rd36014], %rd10290;
	st.global.u64 	[%rd36015], %rd6421;
	ld.global.u64 	%rd10304, [%rd2];
	ld.global.u64 	%rd10305, [%rd36011];
	ld.global.u64 	%rd10306, [%rd36012];
	ld.global.u64 	%rd10307, [%rd36013];
	ld.global.u64 	%rd10308, [%rd36014];
	// begin inline asm
	add.cc.u64 %rd10304, %rd10304, %rd35996;
	addc.cc.u64 %rd10305, %rd10305, %rd35997;
	addc.cc.u64 %rd10306, %rd10306, %rd35998;
	addc.cc.u64 %rd10307, %rd10307, %rd35999;
	addc.cc.u64 %rd10308, %rd10308, %rd36000;
	addc.u64 %rd6421, %rd6421, %rd36001;
	
	// end inline asm
	st.global.u64 	[%rd2], %rd10304;
	st.global.u64 	[%rd36011], %rd10305;
	st.global.u64 	[%rd36012], %rd10306;
	st.global.u64 	[%rd36013], %rd10307;
	st.global.u64 	[%rd36014], %rd10308;
	st.global.u64 	[%rd36015], %rd6421;
	ld.global.u64 	%rd10322, [%rd2];
	ld.global.u64 	%rd10323, [%rd36011];
	ld.global.u64 	%rd10324, [%rd36012];
	ld.global.u64 	%rd10325, [%rd36013];
	ld.global.u64 	%rd10326, [%rd36014];
	// begin inline asm
	add.cc.u64 %rd10322, %rd10322, %rd35996;
	addc.cc.u64 %rd10323, %rd10323, %rd35997;
	addc.cc.u64 %rd10324, %rd10324, %rd35998;
	addc.cc.u64 %rd10325, %rd10325, %rd35999;
	addc.cc.u64 %rd10326, %rd10326, %rd36000;
	addc.u64 %rd6421, %rd6421, %rd36001;
	
	// end inline asm
	st.global.u64 	[%rd2], %rd10322;
	st.global.u64 	[%rd36011], %rd10323;
	st.global.u64 	[%rd36012], %rd10324;
	st.global.u64 	[%rd36013], %rd10325;
	st.global.u64 	[%rd36014], %rd10326;
	st.global.u64 	[%rd36015], %rd6421;
	ld.global.u64 	%rd10340, [%rd2];
	ld.global.u64 	%rd10341, [%rd36011];
	ld.global.u64 	%rd10342, [%rd36012];
	ld.global.u64 	%rd10343, [%rd36013];
	ld.global.u64 	%rd10344, [%rd36014];
	// begin inline asm
	add.cc.u64 %rd10340, %rd10340, %rd35996;
	addc.cc.u64 %rd10341, %rd10341, %rd35997;
	addc.cc.u64 %rd10342, %rd10342, %rd35998;
	addc.cc.u64 %rd10343, %rd10343, %rd35999;
	addc.cc.u64 %rd10344, %rd10344, %rd36000;
	addc.u64 %rd6421, %rd6421, %rd36001;
	
	// end inline asm
	st.global.u64 	[%rd2], %rd10340;
	st.global.u64 	[%rd36011], %rd10341;
	st.global.u64 	[%rd36012], %rd10342;
	st.global.u64 	[%rd36013], %rd10343;
	st.global.u64 	[%rd36014], %rd10344;
	st.global.u64 	[%rd36015], %rd6421;
	ld.global.u64 	%rd10358, [%rd2];
	ld.global.u64 	%rd10359, [%rd36011];
	ld.global.u64 	%rd10360, [%rd36012];
	ld.global.u64 	%rd10361, [%rd36013];
	ld.global.u64 	%rd10362, [%rd36014];
	// begin inline asm
	add.cc.u64 %rd10358, %rd10358, %rd35996;
	addc.cc.u64 %rd10359, %rd10359, %rd35997;
	addc.cc.u64 %rd10360, %rd10360, %rd35998;
	addc.cc.u64 %rd10361, %rd10361, %rd35999;
	addc.cc.u64 %rd10362, %rd10362, %rd36000;
	addc.u64 %rd6421, %rd6421, %rd36001;
	
	// end inline asm
	st.global.u64 	[%rd2], %rd10358;
	st.global.u64 	[%rd36011], %rd10359;
	st.global.u64 	[%rd36012], %rd10360;
	st.global.u64 	[%rd36013], %rd10361;
	st.global.u64 	[%rd36014], %rd10362;
	st.global.u64 	[%rd36015], %rd6421;
	ld.global.u64 	%rd10376, [%rd2];
	ld.global.u64 	%rd10377, [%rd36011];
	ld.global.u64 	%rd10378, [%rd36012];
	ld.global.u64 	%rd10379, [%rd36013];
	ld.global.u64 	%rd10380, [%rd36014];
	// begin inline asm
	add.cc.u64 %rd10376, %rd10376, %rd35996;
	addc.cc.u64 %rd10377, %rd10377, %rd35997;
	addc.cc.u64 %rd10378, %rd10378, %rd35998;
	addc.cc.u64 %rd10379, %rd10379, %rd35999;
	addc.cc.u64 %rd10380, %rd10380, %rd36000;
	addc.u64 %rd6421, %rd6421, %rd36001;
	
	// end inline asm
	st.global.u64 	[%rd2], %rd10376;
	st.global.u64 	[%rd36011], %rd10377;
	st.global.u64 	[%rd36012], %rd10378;
	st.global.u64 	[%rd36013], %rd10379;
	st.global.u64 	[%rd36014], %rd10380;
	st.global.u64 	[%rd36015], %rd6421;
	ld.global.u64 	%rd10394, [%rd2];
	ld.global.u64 	%rd10395, [%rd36011];
	ld.global.u64 	%rd10396, [%rd36012];
	ld.global.u64 	%rd10397, [%rd36013];
	ld.global.u64 	%rd10398, [%rd36014];
	// begin inline asm
	add.cc.u64 %rd10394, %rd10394, %rd35996;
	addc.cc.u64 %rd10395, %rd10395, %rd35997;
	addc.cc.u64 %rd10396, %rd10396, %rd35998;
	addc.cc.u64 %rd10397, %rd10397, %rd35999;
	addc.cc.u64 %rd10398, %rd10398, %rd36000;
	addc.u64 %rd6421, %rd6421, %rd36001;
	
	// end inline asm
	st.global.u64 	[%rd2], %rd10394;
	st.global.u64 	[%rd36011], %rd10395;
	st.global.u64 	[%rd36012], %rd10396;
	st.global.u64 	[%rd36013], %rd10397;
	st.global.u64 	[%rd36014], %rd10398;
	st.global.u64 	[%rd36015], %rd6421;
	ld.global.u64 	%rd10412, [%rd2];
	ld.global.u64 	%rd10413, [%rd36011];
	ld.global.u64 	%rd10414, [%rd36012];
	ld.global.u64 	%rd10415, [%rd36013];
	ld.global.u64 	%rd10416, [%rd36014];
	// begin inline asm
	add.cc.u64 %rd10412, %rd10412, %rd35996;
	addc.cc.u64 %rd10413, %rd10413, %rd35997;
	addc.cc.u64 %rd10414, %rd10414, %rd35998;
	addc.cc.u64 %rd10415, %rd10415, %rd35999;
	addc.cc.u64 %rd10416, %rd10416, %rd36000;
	addc.u64 %rd6421, %rd6421, %rd36001;
	
	// end inline asm
	st.global.u64 	[%rd2], %rd10412;
	st.global.u64 	[%rd36011], %rd10413;
	st.global.u64 	[%rd36012], %rd10414;
	st.global.u64 	[%rd36013], %rd10415;
	st.global.u64 	[%rd36014], %rd10416;
	st.global.u64 	[%rd36015], %rd6421;
	ld.global.u64 	%rd10430, [%rd2];
	ld.global.u64 	%rd10431, [%rd36011];
	ld.global.u64 	%rd10432, [%rd36012];
	ld.global.u64 	%rd10433, [%rd36013];
	ld.global.u64 	%rd10434, [%rd36014];
	// begin inline asm
	add.cc.u64 %rd10430, %rd10430, %rd35996;
	addc.cc.u64 %rd10431, %rd10431, %rd35997;
	addc.cc.u64 %rd10432, %rd10432, %rd35998;
	addc.cc.u64 %rd10433, %rd10433, %rd35999;
	addc.cc.u64 %rd10434, %rd10434, %rd36000;
	addc.u64 %rd6421, %rd6421, %rd36001;
	
	// end inline asm
	st.global.u64 	[%rd2], %rd10430;
	st.global.u64 	[%rd36011], %rd10431;
	st.global.u64 	[%rd36012], %rd10432;
	st.global.u64 	[%rd36013], %rd10433;
	st.global.u64 	[%rd36014], %rd10434;
	st.global.u64 	[%rd36015], %rd6421;
	ld.global.u64 	%rd10448, [%rd2];
	ld.global.u64 	%rd10449, [%rd36011];
	ld.global.u64 	%rd10450, [%rd36012];
	ld.global.u64 	%rd10451, [%rd36013];
	ld.global.u64 	%rd10452, [%rd36014];
	// begin inline asm
	add.cc.u64 %rd10448, %rd10448, %rd35996;
	addc.cc.u64 %rd10449, %rd10449, %rd35997;
	addc.cc.u64 %rd10450, %rd10450, %rd35998;
	addc.cc.u64 %rd10451, %rd10451, %rd35999;
	addc.cc.u64 %rd10452, %rd10452, %rd36000;
	addc.u64 %rd6421, %rd6421, %rd36001;
	
	// end inline asm
	st.global.u64 	[%rd2], %rd10448;
	st.global.u64 	[%rd36011], %rd10449;
	st.global.u64 	[%rd36012], %rd10450;
	st.global.u64 	[%rd36013], %rd10451;
	st.global.u64 	[%rd36014], %rd10452;
	st.global.u64 	[%rd36015], %rd6421;
	ld.global.u64 	%rd10466, [%rd2];
	ld.global.u64 	%rd10467, [%rd36011];
	ld.global.u64 	%rd10468, [%rd36012];
	ld.global.u64 	%rd10469, [%rd36013];
	ld.global.u64 	%rd10470, [%rd36014];
	// begin inline asm
	add.cc.u64 %rd10466, %rd10466, %rd35996;
	addc.cc.u64 %rd10467, %rd10467, %rd35997;
	addc.cc.u64 %rd10468, %rd10468, %rd35998;
	addc.cc.u64 %rd10469, %rd10469, %rd35999;
	addc.cc.u64 %rd10470, %rd10470, %rd36000;
	addc.u64 %rd6421, %rd6421, %rd36001;
	
	// end inline asm
	st.global.u64 	[%rd2], %rd10466;
	st.global.u64 	[%rd36011], %rd10467;
	st.global.u64 	[%rd36012], %rd10468;
	st.global.u64 	[%rd36013], %rd10469;
	st.global.u64 	[%rd36014], %rd10470;
	st.global.u64 	[%rd36015], %rd6421;
	ld.global.u64 	%rd10484, [%rd2];
	ld.global.u64 	%rd10485, [%rd36011];
	ld.global.u64 	%rd10486, [%rd36012];
	ld.global.u64 	%rd10487, [%rd36013];
	ld.global.u64 	%rd10488, [%rd36014];
	// begin inline asm
	add.cc.u64 %rd10484, %rd10484, %rd35996;
	addc.cc.u64 %rd10485, %rd10485, %rd35997;
	addc.cc.u64 %rd10486, %rd10486, %rd35998;
	addc.cc.u64 %rd10487, %rd10487, %rd35999;
	addc.cc.u64 %rd10488, %rd10488, %rd36000;
	addc.u64 %rd6421, %rd6421, %rd36001;
	
	// end inline asm
	st.global.u64 	[%rd2], %rd10484;
	st.global.u64 	[%rd36011], %rd10485;
	st.global.u64 	[%rd36012], %rd10486;
	st.global.u64 	[%rd36013], %rd10487;
	st.global.u64 	[%rd36014], %rd10488;
	st.global.u64 	[%rd36015], %rd6421;
	ld.global.u64 	%rd10502, [%rd2];
	ld.global.u64 	%rd10503, [%rd36011];
	ld.global.u64 	%rd10504, [%rd36012];
	ld.global.u64 	%rd10505, [%rd36013];
	ld.global.u64 	%rd10506, [%rd36014];
	// begin inline asm
	add.cc.u64 %rd10502, %rd10502, %rd35996;
	addc.cc.u64 %rd10503, %rd10503, %rd35997;
	addc.cc.u64 %rd10504, %rd10504, %rd35998;
	addc.cc.u64 %rd10505, %rd10505, %rd35999;
	addc.cc.u64 %rd10506, %rd10506, %rd36000;
	addc.u64 %rd6421, %rd6421, %rd36001;
	
	// end inline asm
	st.global.u64 	[%rd2], %rd10502;
	st.global.u64 	[%rd36011], %rd10503;
	st.global.u64 	[%rd36012], %rd10504;
	st.global.u64 	[%rd36013], %rd10505;
	st.global.u64 	[%rd36014], %rd10506;
	st.global.u64 	[%rd36015], %rd6421;
	ld.global.u64 	%rd10520, [%rd2];
	ld.global.u64 	%rd10521, [%rd36011];
	ld.global.u64 	%rd10522, [%rd36012];
	ld.global.u64 	%rd10523, [%rd36013];
	ld.global.u64 	%rd10524, [%rd36014];
	// begin inline asm
	add.cc.u64 %rd10520, %rd10520, %rd35996;
	addc.cc.u64 %rd10521, %rd10521, %rd35997;
	addc.cc.u64 %rd10522, %rd10522, %rd35998;
	addc.cc.u64 %rd10523, %rd10523, %rd35999;
	addc.cc.u64 %rd10524, %rd10524, %rd36000;
	addc.u64 %rd6421, %rd6421, %rd36001;
	
	// end inline asm
	st.global.u64 	[%rd2], %rd10520;
	st.global.u64 	[%rd36011], %rd10521;
	st.global.u64 	[%rd36012], %rd10522;
	st.global.u64 	[%rd36013], %rd10523;
	st.global.u64 	[%rd36014], %rd10524;
	st.global.u64 	[%rd36015], %rd6421;
	ld.global.u64 	%rd10538, [%rd2];
	ld.global.u64 	%rd10539, [%rd36011];
	ld.global.u64 	%rd10540, [%rd36012];
	ld.global.u64 	%rd10541, [%rd36013];
	ld.global.u64 	%rd10542, [%rd36014];
	// begin inline asm
	add.cc.u64 %rd10538, %rd10538, %rd35996;
	addc.cc.u64 %rd10539, %rd10539, %rd35997;
	addc.cc.u64 %rd10540, %rd10540, %rd35998;
	addc.cc.u64 %rd10541, %rd10541, %rd35999;
	addc.cc.u64 %rd10542, %rd10542, %rd36000;
	addc.u64 %rd6421, %rd6421, %rd36001;
	
	// end inline asm
	st.global.u64 	[%rd2], %rd10538;
	st.global.u64 	[%rd36011], %rd10539;
	st.global.u64 	[%rd36012], %rd10540;
	st.global.u64 	[%rd36013], %rd10541;
	st.global.u64 	[%rd36014], %rd10542;
	st.global.u64 	[%rd36015], %rd6421;
	ld.global.u64 	%rd10556, [%rd2];
	ld.global.u64 	%rd10557, [%rd36011];
	ld.global.u64 	%rd10558, [%rd36012];
	ld.global.u64 	%rd10559, [%rd36013];
	ld.global.u64 	%rd10560, [%rd36014];
	// begin inline asm
	add.cc.u64 %rd10556, %rd10556, %rd35996;
	addc.cc.u64 %rd10557, %rd10557, %rd35997;
	addc.cc.u64 %rd10558, %rd10558, %rd35998;
	addc.cc.u64 %rd10559, %rd10559, %rd35999;
	addc.cc.u64 %rd10560, %rd10560, %rd36000;
	addc.u64 %rd6421, %rd6421, %rd36001;
	
	// end inline asm
	st.global.u64 	[%rd2], %rd10556;
	st.global.u64 	[%rd36011], %rd10557;
	st.global.u64 	[%rd36012], %rd10558;
	st.global.u64 	[%rd36013], %rd10559;
	st.global.u64 	[%rd36014], %rd10560;
	st.global.u64 	[%rd36015], %rd6421;
	ld.global.u64 	%rd10574, [%rd2];
	ld.global.u64 	%rd10575, [%rd36011];
	ld.global.u64 	%rd10576, [%rd36012];
	ld.global.u64 	%rd10577, [%rd36013];
	ld.global.u64 	%rd10578, [%rd36014];
	// begin inline asm
	add.cc.u64 %rd10574, %rd10574, %rd35996;
	addc.cc.u64 %rd10575, %rd10575, %rd35997;
	addc.cc.u64 %rd10576, %rd10576, %rd35998;
	addc.cc.u64 %rd10577, %rd10577, %rd35999;
	addc.cc.u64 %rd10578, %rd10578, %rd36000;
	addc.u64 %rd6421, %rd6421, %rd36001;
	
	// end inline asm
	st.global.u64 	[%rd2], %rd10574;
	st.global.u64 	[%rd36011], %rd10575;
	st.global.u64 	[%rd36012], %rd10576;
	st.global.u64 	[%rd36013], %rd10577;
	st.global.u64 	[%rd36014], %rd10578;
	st.global.u64 	[%rd36015], %rd6421;
	ld.global.u64 	%rd10592, [%rd2];
	ld.global.u64 	%rd10593, [%rd36011];
	ld.global.u64 	%rd10594, [%rd36012];
	ld.global.u64 	%rd10595, [%rd36013];
	ld.global.u64 	%rd10596, [%rd36014];
	// begin inline asm
	add.cc.u64 %rd10592, %rd10592, %rd35996;
	addc.cc.u64 %rd10593, %rd10593, %rd35997;
	addc.cc.u64 %rd10594, %rd10594, %rd35998;
	addc.cc.u64 %rd10595, %rd10595, %rd35999;
	addc.cc.u64 %rd10596, %rd10596, %rd36000;
	addc.u64 %rd6421, %rd6421, %rd36001;
	
	// end inline asm
	st.global.u64 	[%rd2], %rd10592;
	st.global.u64 	[%rd36011], %rd10593;
	st.global.u64 	[%rd36012], %rd10594;
	st.global.u64 	[%rd36013], %rd10595;
	st.global.u64 	[%rd36014], %rd10596;
	st.global.u64 	[%rd36015], %rd6421;
	ld.global.u64 	%rd10610, [%rd2];
	ld.global.u64 	%rd10611, [%rd36011];
	ld.global.u64 	%rd10612, [%rd36012];
	ld.global.u64 	%rd10613, [%rd36013];
	ld.global.u64 	%rd10614, [%rd36014];
	// begin inline asm
	add.cc.u64 %rd10610, %rd10610, %rd35996;
	addc.cc.u64 %rd10611, %rd10611, %rd35997;
	addc.cc.u64 %rd10612, %rd10612, %rd35998;
	addc.cc.u64 %rd10613, %rd10613, %rd35999;
	addc.cc.u64 %rd10614, %rd10614, %rd36000;
	addc.u64 %rd6421, %rd6421, %rd36001;
	
	// end inline asm
	st.global.u64 	[%rd2], %rd10610;
	st.global.u64 	[%rd36011], %rd10611;
	st.global.u64 	[%rd36012], %rd10612;
	st.global.u64 	[%rd36013], %rd10613;
	st.global.u64 	[%rd36014], %rd10614;
	st.global.u64 	[%rd36015], %rd6421;
	ld.global.u64 	%rd10628, [%rd2];
	ld.global.u64 	%rd10629, [%rd36011];
	ld.global.u64 	%rd10630, [%rd36012];
	ld.global.u64 	%rd10631, [%rd36013];
	ld.global.u64 	%rd10632, [%rd36014];
	// begin inline asm
	add.cc.u64 %rd10628, %rd10628, %rd35996;
	addc.cc.u64 %rd10629, %rd10629, %rd35997;
	addc.cc.u64 %rd10630, %rd10630, %rd35998;
	addc.cc.u64 %rd10631, %rd10631, %rd35999;
	addc.cc.u64 %rd10632, %rd10632, %rd36000;
	addc.u64 %rd6421, %rd6421, %rd36001;
	
	// end inline asm
	st.global.u64 	[%rd2], %rd10628;
	st.global.u64 	[%rd36011], %rd10629;
	st.global.u64 	[%rd36012], %rd10630;
	st.global.u64 	[%rd36013], %rd10631;
	st.global.u64 	[%rd36014], %rd10632;
	st.global.u64 	[%rd36015], %rd6421;
	ld.global.u64 	%rd10646, [%rd2];
	ld.global.u64 	%rd10647, [%rd36011];
	ld.global.u64 	%rd10648, [%rd36012];
	ld.global.u64 	%rd10649, [%rd36013];
	ld.global.u64 	%rd10650, [%rd36014];
	// begin inline asm
	add.cc.u64 %rd10646, %rd10646, %rd35996;
	addc.cc.u64 %rd10647, %rd10647, %rd35997;
	addc.cc.u64 %rd10648, %rd10648, %rd35998;
	addc.cc.u64 %rd10649, %rd10649, %rd35999;
	addc.cc.u64 %rd10650, %rd10650, %rd36000;
	addc.u64 %rd6421, %rd6421, %rd36001;
	
	// end inline asm
	st.global.u64 	[%rd2], %rd10646;
	st.global.u64 	[%rd36011], %rd10647;
	st.global.u64 	[%rd36012], %rd10648;
	st.global.u64 	[%rd36013], %rd10649;
	st.global.u64 	[%rd36014], %rd10650;
	st.global.u64 	[%rd36015], %rd6421;
	ld.global.u64 	%rd10664, [%rd2];
	ld.global.u64 	%rd10665, [%rd36011];
	ld.global.u64 	%rd10666, [%rd36012];
	ld.global.u64 	%rd10667, [%rd36013];
	ld.global.u64 	%rd10668, [%rd36014];
	// begin inline asm
	add.cc.u64 %rd10664, %rd10664, %rd35996;
	addc.cc.u64 %rd10665, %rd10665, %rd35997;
	addc.cc.u64 %rd10666, %rd10666, %rd35998;
	addc.cc.u64 %rd10667, %rd10667, %rd35999;
	addc.cc.u64 %rd10668, %rd10668, %rd36000;
	addc.u64 %rd6421, %rd6421, %rd36001;
	
	// end inline asm
	st.global.u64 	[%rd2], %rd10664;
	st.global.u64 	[%rd36011], %rd10665;
	st.global.u64 	[%rd36012], %rd10666;
	st.global.u64 	[%rd36013], %rd10667;
	st.global.u64 	[%rd36014], %rd10668;
	st.global.u64 	[%rd36015], %rd6421;
	ld.global.u64 	%rd10682, [%rd2];
	ld.global.u64 	%rd10683, [%rd36011];
	ld.global.u64 	%rd10684, [%rd36012];
	ld.global.u64 	%rd10685, [%rd36013];
	ld.global.u64 	%rd10686, [%rd36014];
	// begin inline asm
	add.cc.u64 %rd10682, %rd10682, %rd35996;
	addc.cc.u64 %rd10683, %rd10683, %rd35997;
	addc.cc.u64 %rd10684, %rd10684, %rd35998;
	addc.cc.u64 %rd10685, %rd10685, %rd35999;
	addc.cc.u64 %rd10686, %rd10686, %rd36000;
	addc.u64 %rd6421, %rd6421, %rd36001;
	
	// end inline asm
	st.global.u64 	[%rd2], %rd10682;
	st.global.u64 	[%rd36011], %rd10683;
	st.global.u64 	[%rd36012], %rd10684;
	st.global.u64 	[%rd36013], %rd10685;
	st.global.u64 	[%rd36014], %rd10686;
	st.global.u64 	[%rd36015], %rd6421;
	ld.global.u64 	%rd10700, [%rd2];
	ld.global.u64 	%rd10701, [%rd36011];
	ld.global.u64 	%rd10702, [%rd36012];
	ld.global.u64 	%rd10703, [%rd36013];
	ld.global.u64 	%rd10704, [%rd36014];
	// begin inline asm
	add.cc.u64 %rd10700, %rd10700, %rd35996;
	addc.cc.u64 %rd10701, %rd10701, %rd35997;
	addc.cc.u64 %rd10702, %rd10702, %rd35998;
	addc.cc.u64 %rd10703, %rd10703, %rd35999;
	addc.cc.u64 %rd10704, %rd10704, %rd36000;
	addc.u64 %rd6421, %rd6421, %rd36001;
	
	// end inline asm
	st.global.u64 	[%rd2], %rd10700;
	st.global.u64 	[%rd36011], %rd10701;
	st.global.u64 	[%rd36012], %rd10702;
	st.global.u64 	[%rd36013], %rd10703;
	st.global.u64 	[%rd36014], %rd10704;
	st.global.u64 	[%rd36015], %rd6421;
	ld.global.u64 	%rd10718, [%rd2];
	ld.global.u64 	%rd10719, [%rd36011];
	ld.global.u64 	%rd10720, [%rd36012];
	ld.global.u64 	%rd10721, [%rd36013];
	ld.global.u64 	%rd10722, [%rd36014];
	// begin inline asm
	add.cc.u64 %rd10718, %rd10718, %rd35996;
	addc.cc.u64 %rd10719, %rd10719, %rd35997;
	addc.cc.u64 %rd10720, %rd10720, %rd35998;
	addc.cc.u64 %rd10721, %rd10721, %rd35999;
	addc.cc.u64 %rd10722, %rd10722, %rd36000;
	addc.u64 %rd6421, %rd6421, %rd36001;
	
	// end inline asm
	st.global.u64 	[%rd2], %rd10718;
	st.global.u64 	[%rd36011], %rd10719;
	st.global.u64 	[%rd36012], %rd10720;
	st.global.u64 	[%rd36013], %rd10721;
	st.global.u64 	[%rd36014], %rd10722;
	st.global.u64 	[%rd36015], %rd6421;
	ld.global.u64 	%rd10736, [%rd2];
	ld.global.u64 	%rd10737, [%rd36011];
	ld.global.u64 	%rd10738, [%rd36012];
	ld.global.u64 	%rd10739, [%rd36013];
	ld.global.u64 	%rd10740, [%rd36014];
	// begin inline asm
	add.cc.u64 %rd10736, %rd10736, %rd35996;
	addc.cc.u64 %rd10737, %rd10737, %rd35997;
	addc.cc.u64 %rd10738, %rd10738, %rd35998;
	addc.cc.u64 %rd10739, %rd10739, %rd35999;
	addc.cc.u64 %rd10740, %rd10740, %rd36000;
	addc.u64 %rd6421, %rd6421, %rd36001;
	
	// end inline asm
	st.global.u64 	[%rd2], %rd10736;
	st.global.u64 	[%rd36011], %rd10737;
	st.global.u64 	[%rd36012], %rd10738;
	st.global.u64 	[%rd36013], %rd10739;
	st.global.u64 	[%rd36014], %rd10740;
	st.global.u64 	[%rd36015], %rd6421;
	ld.global.u64 	%rd10754, [%rd2];
	ld.global.u64 	%rd10755, [%rd36011];
	ld.global.u64 	%rd10756, [%rd36012];
	ld.global.u64 	%rd10757, [%rd36013];
	ld.global.u64 	%rd10758, [%rd36014];
	// begin inline asm
	add.cc.u64 %rd10754, %rd10754, %rd35996;
	addc.cc.u64 %rd10755, %rd10755, %rd35997;
	addc.cc.u64 %rd10756, %rd10756, %rd35998;
	addc.cc.u64 %rd10757, %rd10757, %rd35999;
	addc.cc.u64 %rd10758, %rd10758, %rd36000;
	addc.u64 %rd6421, %rd6421, %rd36001;
	
	// end inline asm
	st.global.u64 	[%rd2], %rd10754;
	st.global.u64 	[%rd36011], %rd10755;
	st.global.u64 	[%rd36012], %rd10756;
	st.global.u64 	[%rd36013], %rd10757;
	st.global.u64 	[%rd36014], %rd10758;
	st.global.u64 	[%rd36015], %rd6421;
	ld.global.u64 	%rd10772, [%rd2];
	ld.global.u64 	%rd10773, [%rd36011];
	ld.global.u64 	%rd10774, [%rd36012];
	ld.global.u64 	%rd10775, [%rd36013];
	ld.global.u64 	%rd10776, [%rd36014];
	// begin inline asm
	add.cc.u64 %rd10772, %rd10772, %rd35996;
	addc.cc.u64 %rd10773, %rd10773, %rd35997;
	addc.cc.u64 %rd10774, %rd10774, %rd35998;
	addc.cc.u64 %rd10775, %rd10775, %rd35999;
	addc.cc.u64 %rd10776, %rd10776, %rd36000;
	addc.u64 %rd6421, %rd6421, %rd36001;
	
	// end inline asm
	st.global.u64 	[%rd2], %rd10772;
	st.global.u64 	[%rd36011], %rd10773;
	st.global.u64 	[%rd36012], %rd10774;
	st.global.u64 	[%rd36013], %rd10775;
	st.global.u64 	[%rd36014], %rd10776;
	st.global.u64 	[%rd36015], %rd6421;
	ld.global.u64 	%rd10790, [%rd2];
	ld.global.u64 	%rd10791, [%rd36011];
	ld.global.u64 	%rd10792, [%rd36012];
	ld.global.u64 	%rd10793, [%rd36013];
	ld.global.u64 	%rd10794, [%rd36014];
	// begin inline asm
	add.cc.u64 %rd10790, %rd10790, %rd35996;
	addc.cc.u64 %rd10791, %rd10791, %rd35997;
	addc.cc.u64 %rd10792, %rd10792, %rd35998;
	addc.cc.u64 %rd10793, %rd10793, %rd35999;
	addc.cc.u64 %rd10794, %rd10794, %rd36000;
	addc.u64 %rd6421, %rd6421, %rd36001;
	
	// end inline asm
	st.global.u64 	[%rd2], %rd10790;
	st.global.u64 	[%rd36011], %rd10791;
	st.global.u64 	[%rd36012], %rd10792;
	st.global.u64 	[%rd36013], %rd10793;
	st.global.u64 	[%rd36014], %rd10794;
	st.global.u64 	[%rd36015], %rd6421;
	ld.global.u64 	%rd10808, [%rd2];
	ld.global.u64 	%rd10809, [%rd36011];
	ld.global.u64 	%rd10810, [%rd36012];
	ld.global.u64 	%rd10811, [%rd36013];
	ld.global.u64 	%rd10812, [%rd36014];
	// begin inline asm
	add.cc.u64 %rd10808, %rd10808, %rd35996;
	addc.cc.u64 %rd10809, %rd10809, %rd35997;
	addc.cc.u64 %rd10810, %rd10810, %rd35998;
	addc.cc.u64 %rd10811, %rd10811, %rd35999;
	addc.cc.u64 %rd10812, %rd10812, %rd36000;
	addc.u64 %rd6421, %rd6421, %rd36001;
	
	// end inline asm
	st.global.u64 	[%rd2], %rd10808;
	st.global.u64 	[%rd36011], %rd10809;
	st.global.u64 	[%rd36012], %rd10810;
	st.global.u64 	[%rd36013], %rd10811;
	st.global.u64 	[%rd36014], %rd10812;
	st.global.u64 	[%rd36015], %rd6421;
	ld.global.u64 	%rd10826, [%rd2];
	ld.global.u64 	%rd10827, [%rd36011];
	ld.global.u64 	%rd10828, [%rd36012];
	ld.global.u64 	%rd10829, [%rd36013];
	ld.global.u64 	%rd10830, [%rd36014];
	// begin inline asm
	add.cc.u64 %rd10826, %rd10826, %rd35996;
	addc.cc.u64 %rd10827, %rd10827, %rd35997;
	addc.cc.u64 %rd10828, %rd10828, %rd35998;
	addc.cc.u64 %rd10829, %rd10829, %rd35999;
	addc.cc.u64 %rd10830, %rd10830, %rd36000;
	addc.u64 %rd6421, %rd6421, %rd36001;
	
	// end inline asm
	st.global.u64 	[%rd2], %rd10826;
	st.global.u64 	[%rd36011], %rd10827;
	st.global.u64 	[%rd36012], %rd10828;
	st.global.u64 	[%rd36013], %rd10829;
	st.global.u64 	[%rd36014], %rd10830;
	st.global.u64 	[%rd36015], %rd6421;
	ld.global.u64 	%rd10844, [%rd2];
	ld.global.u64 	%rd10845, [%rd36011];
	ld.global.u64 	%rd10846, [%rd36012];
	ld.global.u64 	%rd10847, [%rd36013];
	ld.global.u64 	%rd10848, [%rd36014];
	// begin inline asm
	add.cc.u64 %rd10844, %rd10844, %rd35996;
	addc.cc.u64 %rd10845, %rd10845, %rd35997;
	addc.cc.u64 %rd10846, %rd10846, %rd35998;
	addc.cc.u64 %rd10847, %rd10847, %rd35999;
	addc.cc.u64 %rd10848, %rd10848, %rd36000;
	addc.u64 %rd6421, %rd6421, %rd36001;
	
	// end inline asm
	st.global.u64 	[%rd2], %rd10844;
	st.global.u64 	[%rd36011], %rd10845;
	st.global.u64 	[%rd36012], %rd10846;
	st.global.u64 	[%rd36013], %rd10847;
	st.global.u64 	[%rd36014], %rd10848;
	st.global.u64 	[%rd36015], %rd6421;
	ld.global.u64 	%rd10862, [%rd2];
	ld.global.u64 	%rd10863, [%rd36011];
	ld.global.u64 	%rd10864, [%rd36012];
	ld.global.u64 	%rd10865, [%rd36013];
	ld.global.u64 	%rd10866, [%rd36014];
	// begin inline asm
	add.cc.u64 %rd10862, %rd10862, %rd35996;
	addc.cc.u64 %rd10863, %rd10863, %rd35997;
	addc.cc.u64 %rd10864, %rd10864, %rd35998;
	addc.cc.u64 %rd10865, %rd10865, %rd35999;
	addc.cc.u64 %rd10866, %rd10866, %rd36000;
	addc.u64 %rd6421, %rd6421, %rd36001;
	
	// end inline asm
	st.global.u64 	[%rd2], %rd10862;
	st.global.u64 	[%rd36011], %rd10863;
	st.global.u64 	[%rd36012], %rd10864;
	st.global.u64 	[%rd36013], %rd10865;
	st.global.u64 	[%rd36014], %rd10866;
	st.global.u64 	[%rd36015], %rd6421;
	ld.global.u64 	%rd10880, [%rd2];
	ld.global.u64 	%rd10881, [%rd36011];
	ld.global.u64 	%rd10882, [%rd36012];
	ld.global.u64 	%rd10883, [%rd36013];
	ld.global.u64 	%rd10884, [%rd36014];
	// begin inline asm
	add.cc.u64 %rd10880, %rd10880, %rd35996;
	addc.cc.u64 %rd10881, %rd10881, %rd35997;
	addc.cc.u64 %rd10882, %rd10882, %rd35998;
	addc.cc.u64 %rd10883, %rd10883, %rd35999;
	addc.cc.u64 %rd10884, %rd10884, %rd36000;
	addc.u64 %rd6421, %rd6421, %rd36001;
	
	// end inline asm
	st.global.u64 	[%rd2], %rd10880;
	st.global.u64 	[%rd36011], %rd10881;
	st.global.u64 	[%rd36012], %rd10882;
	st.global.u64 	[%rd36013], %rd10883;
	st.global.u64 	[%rd36014], %rd10884;
	st.global.u64 	[%rd36015], %rd6421;
	ld.global.u64 	%rd10898, [%rd2];
	ld.global.u64 	%rd10899, [%rd36011];
	ld.global.u64 	%rd10900, [%rd36012];
	ld.global.u64 	%rd10901, [%rd36013];
	ld.global.u64 	%rd10902, [%rd36014];
	// begin inline asm
	add.cc.u64 %rd10898, %rd10898, %rd35996;
	addc.cc.u64 %rd10899, %rd10899, %rd35997;
	addc.cc.u64 %rd10900, %rd10900, %rd35998;
	addc.cc.u64 %rd10901, %rd10901, %rd35999;
	addc.cc.u64 %rd10902, %rd10902, %rd36000;
	addc.u64 %rd6421, %rd6421, %rd36001;
	
	// end inline asm
	st.global.u64 	[%rd2], %rd10898;
	st.global.u64 	[%rd36011], %rd10899;
	st.global.u64 	[%rd36012], %rd10900;
	st.global.u64 	[%rd36013], %rd10901;
	st.global.u64 	[%rd36014], %rd10902;
	st.global.u64 	[%rd36015], %rd6421;
	ld.global.u64 	%rd10916, [%rd2];
	ld.global.u64 	%rd10917, [%rd36011];
	ld.global.u64 	%rd10918, [%rd36012];
	ld.global.u64 	%rd10919, [%rd36013];
	ld.global.u64 	%rd10920, [%rd36014];
	// begin inline asm
	add.cc.u64 %rd10916, %rd10916, %rd35996;
	addc.cc.u64 %rd10917, %rd10917, %rd35997;
	addc.cc.u64 %rd10918, %rd10918, %rd35998;
	addc.cc.u64 %rd10919, %rd10919, %rd35999;
	addc.cc.u64 %rd10920, %rd10920, %rd36000;
	addc.u64 %rd6421, %rd6421, %rd36001;
	
	// end inline asm
	st.global.u64 	[%rd2], %rd10916;
	st.global.u64 	[%rd36011], %rd10917;
	st.global.u64 	[%rd36012], %rd10918;
	st.global.u64 	[%rd36013], %rd10919;
	st.global.u64 	[%rd36014], %rd10920;
	st.global.u64 	[%rd36015], %rd6421;
	ld.global.u64 	%rd10934, [%rd2];
	ld.global.u64 	%rd10935, [%rd36011];
	ld.global.u64 	%rd10936, [%rd36012];
	ld.global.u64 	%rd10937, [%rd36013];
	ld.global.u64 	%rd10938, [%rd36014];
	// begin inline asm
	add.cc.u64 %rd10934, %rd10934, %rd35996;
	addc.cc.u64 %rd10935, %rd10935, %rd35997;
	addc.cc.u64 %rd10936, %rd10936, %rd35998;
	addc.cc.u64 %rd10937, %rd10937, %rd35999;
	addc.cc.u64 %rd10938, %rd10938, %rd36000;
	addc.u64 %rd6421, %rd6421, %rd36001;
	
	// end inline asm
	st.global.u64 	[%rd2], %rd10934;
	st.global.u64 	[%rd36011], %rd10935;
	st.global.u64 	[%rd36012], %rd10936;
	st.global.u64 	[%rd36013], %rd10937;
	st.global.u64 	[%rd36014], %rd10938;
	st.global.u64 	[%rd36015], %rd6421;
	ld.global.u64 	%rd10952, [%rd2];
	ld.global.u64 	%rd10953, [%rd36011];
	ld.global.u64 	%rd10954, [%rd36012];
	ld.global.u64 	%rd10955, [%rd36013];
	ld.global.u64 	%rd10956, [%rd36014];
	// begin inline asm
	add.cc.u64 %rd10952, %rd10952, %rd35996;
	addc.cc.u64 %rd10953, %rd10953, %rd35997;
	addc.cc.u64 %rd10954, %rd10954, %rd35998;
	addc.cc.u64 %rd10955, %rd10955, %rd35999;
	addc.cc.u64 %rd10956, %rd10956, %rd36000;
	addc.u64 %rd6421, %rd6421, %rd36001;
	
	// end inline asm
	st.global.u64 	[%rd2], %rd10952;
	st.global.u64 	[%rd36011], %rd10953;
	st.global.u64 	[%rd36012], %rd10954;
	st.global.u64 	[%rd36013], %rd10955;
	st.global.u64 	[%rd36014], %rd10956;
	st.global.u64 	[%rd36015], %rd6421;
	ld.global.u64 	%rd10970, [%rd2];
	ld.global.u64 	%rd10971, [%rd36011];
	ld.global.u64 	%rd10972, [%rd36012];
	ld.global.u64 	%rd10973, [%rd36013];
	ld.global.u64 	%rd10974, [%rd36014];
	// begin inline asm
	add.cc.u64 %rd10970, %rd10970, %rd35996;
	addc.cc.u64 %rd10971, %rd10971, %rd35997;
	addc.cc.u64 %rd10972, %rd10972, %rd35998;
	addc.cc.u64 %rd10973, %rd10973, %rd35999;
	addc.cc.u64 %rd10974, %rd10974, %rd36000;
	addc.u64 %rd6421, %rd6421, %rd36001;
	
	// end inline asm
	st.global.u64 	[%rd2], %rd10970;
	st.global.u64 	[%rd36011], %rd10971;
	st.global.u64 	[%rd36012], %rd10972;
	st.global.u64 	[%rd36013], %rd10973;
	st.global.u64 	[%rd36014], %rd10974;
	st.global.u64 	[%rd36015], %rd6421;
	ld.global.u64 	%rd10988, [%rd2];
	ld.global.u64 	%rd10989, [%rd36011];
	ld.global.u64 	%rd10990, [%rd36012];
	ld.global.u64 	%rd10991, [%rd36013];
	ld.global.u64 	%rd10992, [%rd36014];
	// begin inline asm
	add.cc.u64 %rd10988, %rd10988, %rd35996;
	addc.cc.u64 %rd10989, %rd10989, %rd35997;
	addc.cc.u64 %rd10990, %rd10990, %rd35998;
	addc.cc.u64 %rd10991, %rd10991, %rd35999;
	addc.cc.u64 %rd10992, %rd10992, %rd36000;
	addc.u64 %rd6421, %rd6421, %rd36001;
	
	// end inline asm
	st.global.u64 	[%rd2], %rd10988;
	st.global.u64 	[%rd36011], %rd10989;
	st.global.u64 	[%rd36012], %rd10990;
	st.global.u64 	[%rd36013], %rd10991;
	st.global.u64 	[%rd36014], %rd10992;
	st.global.u64 	[%rd36015], %rd6421;
	ld.global.u64 	%rd11006, [%rd2];
	ld.global.u64 	%rd11007, [%rd36011];
	ld.global.u64 	%rd11008, [%rd36012];
	ld.global.u64 	%rd11009, [%rd36013];
	ld.global.u64 	%rd11010, [%rd36014];
	// begin inline asm
	add.cc.u64 %rd11006, %rd11006, %rd35996;
	addc.cc.u64 %rd11007, %rd11007, %rd35997;
	addc.cc.u64 %rd11008, %rd11008, %rd35998;
	addc.cc.u64 %rd11009, %rd11009, %rd35999;
	addc.cc.u64 %rd11010, %rd11010, %rd36000;
	addc.u64 %rd6421, %rd6421, %rd36001;
	
	// end inline asm
	st.global.u64 	[%rd2], %rd11006;
	st.global.u64 	[%rd36011], %rd11007;
	st.global.u64 	[%rd36012], %rd11008;
	st.global.u64 	[%rd36013], %rd11009;
	st.global.u64 	[%rd36014], %rd11010;
	st.global.u64 	[%rd36015], %rd6421;
	ld.global.u64 	%rd11024, [%rd2];
	ld.global.u64 	%rd11025, [%rd36011];
	ld.global.u64 	%rd11026, [%rd36012];
	ld.global.u64 	%rd11027, [%rd36013];
	ld.global.u64 	%rd11028, [%rd36014];
	// begin inline asm
	add.cc.u64 %rd11024, %rd11024, %rd35996;
	addc.cc.u64 %rd11025, %rd11025, %rd35997;
	addc.cc.u64 %rd11026, %rd11026, %rd35998;
	addc.cc.u64 %rd11027, %rd11027, %rd35999;
	addc.cc.u64 %rd11028, %rd11028, %rd36000;
	addc.u64 %rd6421, %rd6421, %rd36001;
	
	// end inline asm
	st.global.u64 	[%rd2], %rd11024;
	st.global.u64 	[%rd36011], %rd11025;
	st.global.u64 	[%rd36012], %rd11026;
	st.global.u64 	[%rd36013], %rd11027;
	st.global.u64 	[%rd36014], %rd11028;
	st.global.u64 	[%rd36015], %rd6421;
	ld.global.u64 	%rd11042, [%rd2];
	ld.global.u64 	%rd11043, [%rd36011];
	ld.global.u64 	%rd11044, [%rd36012];
	ld.global.u64 	%rd11045, [%rd36013];
	ld.global.u64 	%rd11046, [%rd36014];
	// begin inline asm
	add.cc.u64 %rd11042, %rd11042, %rd35996;
	addc.cc.u64 %rd11043, %rd11043, %rd35997;
	addc.cc.u64 %rd11044, %rd11044, %rd35998;
	addc.cc.u64 %rd11045, %rd11045, %rd35999;
	addc.cc.u64 %rd11046, %rd11046, %rd36000;
	addc.u64 %rd6421, %rd6421, %rd36001;
	
	// end inline asm
	st.global.u64 	[%rd2], %rd11042;
	st.global.u64 	[%rd36011], %rd11043;
	st.global.u64 	[%rd36012], %rd11044;
	st.global.u64 	[%rd36013], %rd11045;
	st.global.u64 	[%rd36014], %rd11046;
	st.global.u64 	[%rd36015], %rd6421;
	ld.global.u64 	%rd11060, [%rd2];
	ld.global.u64 	%rd11061, [%rd36011];
	ld.global.u64 	%rd11062, [%rd36012];
	ld.global.u64 	%rd11063, [%rd36013];
	ld.global.u64 	%rd11064, [%rd36014];
	// begin inline asm
	add.cc.u64 %rd11060, %rd11060, %rd35996;
	addc.cc.u64 %rd11061, %rd11061, %rd35997;
	addc.cc.u64 %rd11062, %rd11062, %rd35998;
	addc.cc.u64 %rd11063, %rd11063, %rd35999;
	addc.cc.u64 %rd11064, %rd11064, %rd36000;
	addc.u64 %rd6421, %rd6421, %rd36001;
	
	// end inline asm
	st.global.u64 	[%rd2], %rd11060;
	st.global.u64 	[%rd36011], %rd11061;
	st.global.u64 	[%rd36012], %rd11062;
	st.global.u64 	[%rd36013], %rd11063;
	st.global.u64 	[%rd36014], %rd11064;
	st.global.u64 	[%rd36015], %rd6421;
	ld.global.u64 	%rd11078, [%rd2];
	ld.global.u64 	%rd11079, [%rd36011];
	ld.global.u64 	%rd11080, [%rd36012];
	ld.global.u64 	%rd11081, [%rd36013];
	ld.global.u64 	%rd11082, [%rd36014];
	// begin inline asm
	add.cc.u64 %rd11078, %rd11078, %rd35996;
	addc.cc.u64 %rd11079, %rd11079, %rd35997;
	addc.cc.u64 %rd11080, %rd11080, %rd35998;
	addc.cc.u64 %rd11081, %rd11081, %rd35999;
	addc.cc.u64 %rd11082, %rd11082, %rd36000;
	addc.u64 %rd6421, %rd6421, %rd36001;
	
	// end inline asm
	st.global.u64 	[%rd2], %rd11078;
	st.global.u64 	[%rd36011], %rd11079;
	st.global.u64 	[%rd36012], %rd11080;
	st.global.u64 	[%rd36013], %rd11081;
	st.global.u64 	[%rd36014], %rd11082;
	st.global.u64 	[%rd36015], %rd6421;
	ld.global.u64 	%rd11096, [%rd2];
	ld.global.u64 	%rd11097, [%rd36011];
	ld.global.u64 	%rd11098, [%rd36012];
	ld.global.u64 	%rd11099, [%rd36013];
	ld.global.u64 	%rd11100, [%rd36014];
	// begin inline asm
	add.cc.u64 %rd11096, %rd11096, %rd35996;
	addc.cc.u64 %rd11097, %rd11097, %rd35997;
	addc.cc.u64 %rd11098, %rd11098, %rd35998;
	addc.cc.u64 %rd11099, %rd11099, %rd35999;
	addc.cc.u64 %rd11100, %rd11100, %rd36000;
	addc.u64 %rd6421, %rd6421, %rd36001;
	
	// end inline asm
	st.global.u64 	[%rd2], %rd11096;
	st.global.u64 	[%rd36011], %rd11097;
	st.global.u64 	[%rd36012], %rd11098;
	st.global.u64 	[%rd36013], %rd11099;
	st.global.u64 	[%rd36014], %rd11100;
	st.global.u64 	[%rd36015], %rd6421;
	ld.global.u64 	%rd11114, [%rd2];
	ld.global.u64 	%rd11115, [%rd36011];
	ld.global.u64 	%rd11116, [%rd36012];
	ld.global.u64 	%rd11117, [%rd36013];
	ld.global.u64 	%rd11118, [%rd36014];
	// begin inline asm
	add.cc.u64 %rd11114, %rd11114, %rd35996;
	addc.cc.u64 %rd11115, %rd11115, %rd35997;
	addc.cc.u64 %rd11116, %rd11116, %rd35998;
	addc.cc.u64 %rd11117, %rd11117, %rd35999;
	addc.cc.u64 %rd11118, %rd11118, %rd36000;
	addc.u64 %rd6421, %rd6421, %rd36001;
	
	// end inline asm
	st.global.u64 	[%rd2], %rd11114;
	st.global.u64 	[%rd36011], %rd11115;
	st.global.u64 	[%rd36012], %rd11116;
	st.global.u64 	[%rd36013], %rd11117;
	st.global.u64 	[%rd36014], %rd11118;
	st.global.u64 	[%rd36015], %rd6421;
	ld.global.u64 	%rd11132, [%rd2];
	ld.global.u64 	%rd11133, [%rd36011];
	ld.global.u64 	%rd11134, [%rd36012];
	ld.global.u64 	%rd11135, [%rd36013];
	ld.global.u64 	%rd11136, [%rd36014];
	// begin inline asm
	add.cc.u64 %rd11132, %rd11132, %rd35996;
	addc.cc.u64 %rd11133, %rd11133, %rd35997;
	addc.cc.u64 %rd11134, %rd11134, %rd35998;
	addc.cc.u64 %rd11135, %rd11135, %rd35999;
	addc.cc.u64 %rd11136, %rd11136, %rd36000;
	addc.u64 %rd6421, %rd6421, %rd36001;
	
	// end inline asm
	st.global.u64 	[%rd2], %rd11132;
	st.global.u64 	[%rd36011], %rd11133;
	st.global.u64 	[%rd36012], %rd11134;
	st.global.u64 	[%rd36013], %rd11135;
	st.global.u64 	[%rd36014], %rd11136;
	st.global.u64 	[%rd36015], %rd6421;
	ld.global.u64 	%rd11150, [%rd2];
	ld.global.u64 	%rd11151, [%rd36011];
	ld.global.u64 	%rd11152, [%rd36012];
	ld.global.u64 	%rd11153, [%rd36013];
	ld.global.u64 	%rd11154, [%rd36014];
	// begin inline asm
	add.cc.u64 %rd11150, %rd11150, %rd35996;
	addc.cc.u64 %rd11151, %rd11151, %rd35997;
	addc.cc.u64 %rd11152, %rd11152, %rd35998;
	addc.cc.u64 %rd11153, %rd11153, %rd35999;
	addc.cc.u64 %rd11154, %rd11154, %rd36000;
	addc.u64 %rd6421, %rd6421, %rd36001;
	
	// end inline asm
	st.global.u64 	[%rd2], %rd11150;
	st.global.u64 	[%rd36011], %rd11151;
	st.global.u64 	[%rd36012], %rd11152;
	st.global.u64 	[%rd36013], %rd11153;
	st.global.u64 	[%rd36014], %rd11154;
	st.global.u64 	[%rd36015], %rd6421;
	ld.global.u64 	%rd11168, [%rd2];
	ld.global.u64 	%rd11169, [%rd36011];
	ld.global.u64 	%rd11170, [%rd36012];
	ld.global.u64 	%rd11171, [%rd36013];
	ld.global.u64 	%rd11172, [%rd36014];
	// begin inline asm
	add.cc.u64 %rd11168, %rd11168, %rd35996;
	addc.cc.u64 %rd11169, %rd11169, %rd35997;
	addc.cc.u64 %rd11170, %rd11170, %rd35998;
	addc.cc.u64 %rd11171, %rd11171, %rd35999;
	addc.cc.u64 %rd11172, %rd11172, %rd36000;
	addc.u64 %rd6421, %rd6421, %rd36001;
	
	// end inline asm
	st.global.u64 	[%rd2], %rd11168;
	st.global.u64 	[%rd36011], %rd11169;
	st.global.u64 	[%rd36012], %rd11170;
	st.global.u64 	[%rd36013], %rd11171;
	st.global.u64 	[%rd36014], %rd11172;
	st.global.u64 	[%rd36015], %rd6421;
	ld.global.u64 	%rd11186, [%rd2];
	ld.global.u64 	%rd11187, [%rd36011];
	ld.global.u64 	%rd11188, [%rd36012];
	ld.global.u64 	%rd11189, [%rd36013];
	ld.global.u64 	%rd11190, [%rd36014];
	// begin inline asm
	add.cc.u64 %rd11186, %rd11186, %rd35996;
	addc.cc.u64 %rd11187, %rd11187, %rd35997;
	addc.cc.u64 %rd11188, %rd11188, %rd35998;
	addc.cc.u64 %rd11189, %rd11189, %rd35999;
	addc.cc.u64 %rd11190, %rd11190, %rd36000;
	addc.u64 %rd6421, %rd6421, %rd36001;
	
	// end inline asm
	st.global.u64 	[%rd2], %rd11186;
	st.global.u64 	[%rd36011], %rd11187;
	st.global.u64 	[%rd36012], %rd11188;
	st.global.u64 	[%rd36013], %rd11189;
	st.global.u64 	[%rd36014], %rd11190;
	st.global.u64 	[%rd36015], %rd6421;
	ld.global.u64 	%rd11204, [%rd2];
	ld.global.u64 	%rd11205, [%rd36011];
	ld.global.u64 	%rd11206, [%rd36012];
	ld.global.u64 	%rd11207, [%rd36013];
	ld.global.u64 	%rd11208, [%rd36014];
	// begin inline asm
	add.cc.u64 %rd11204, %rd11204, %rd35996;
	addc.cc.u64 %rd11205, %rd11205, %rd35997;
	addc.cc.u64 %rd11206, %rd11206, %rd35998;
	addc.cc.u64 %rd11207, %rd11207, %rd35999;
	addc.cc.u64 %rd11208, %rd11208, %rd36000;
	addc.u64 %rd6421, %rd6421, %rd36001;
	
	// end inline asm
	st.global.u64 	[%rd2], %rd11204;
	st.global.u64 	[%rd36011], %rd11205;
	st.global.u64 	[%rd36012], %rd11206;
	st.global.u64 	[%rd36013], %rd11207;
	st.global.u64 	[%rd36014], %rd11208;
	st.global.u64 	[%rd36015], %rd6421;
	ld.global.u64 	%rd11222, [%rd2];
	ld.global.u64 	%rd11223, [%rd36011];
	ld.global.u64 	%rd11224, [%rd36012];
	ld.global.u64 	%rd11225, [%rd36013];
	ld.global.u64 	%rd11226, [%rd36014];
	// begin inline asm
	add.cc.u64 %rd11222, %rd11222, %rd35996;
	addc.cc.u64 %rd11223, %rd11223, %rd35997;
	addc.cc.u64 %rd11224, %rd11224, %rd35998;
	addc.cc.u64 %rd11225, %rd11225, %rd35999;
	addc.cc.u64 %rd11226, %rd11226, %rd36000;
	addc.u64 %rd6421, %rd6421, %rd36001;
	
	// end inline asm
	st.global.u64 	[%rd2], %rd11222;
	st.global.u64 	[%rd36011], %rd11223;
	st.global.u64 	[%rd36012], %rd11224;
	st.global.u64 	[%rd36013], %rd11225;
	st.global.u64 	[%rd36014], %rd11226;
	st.global.u64 	[%rd36015], %rd6421;
	ld.global.u64 	%rd11240, [%rd2];
	ld.global.u64 	%rd11241, [%rd36011];
	ld.global.u64 	%rd11242, [%rd36012];
	ld.global.u64 	%rd11243, [%rd36013];
	ld.global.u64 	%rd11244, [%rd36014];
	// begin inline asm
	add.cc.u64 %rd11240, %rd11240, %rd35996;
	addc.cc.u64 %rd11241, %rd11241, %rd35997;
	addc.cc.u64 %rd11242, %rd11242, %rd35998;
	addc.cc.u64 %rd11243, %rd11243, %rd35999;
	addc.cc.u64 %rd11244, %rd11244, %rd36000;
	addc.u64 %rd6421, %rd6421, %rd36001;
	
	// end inline asm
	st.global.u64 	[%rd2], %rd11240;
	st.global.u64 	[%rd36011], %rd11241;
	st.global.u64 	[%rd36012], %rd11242;
	st.global.u64 	[%rd36013], %rd11243;
	st.global.u64 	[%rd36014], %rd11244;
	st.global.u64 	[%rd36015], %rd6421;
	ld.global.u64 	%rd11258, [%rd2];
	ld.global.u64 	%rd11259, [%rd36011];
	ld.global.u64 	%rd11260, [%rd36012];
	ld.global.u64 	%rd11261, [%rd36013];
	ld.global.u64 	%rd11262, [%rd36014];
	// begin inline asm
	add.cc.u64 %rd11258, %rd11258, %rd35996;
	addc.cc.u64 %rd11259, %rd11259, %rd35997;
	addc.cc.u64 %rd11260, %rd11260, %rd35998;
	addc.cc.u64 %rd11261, %rd11261, %rd35999;
	addc.cc.u64 %rd11262, %rd11262, %rd36000;
	addc.u64 %rd6421, %rd6421, %rd36001;
	
	// end inline asm
	st.global.u64 	[%rd2], %rd11258;
	st.global.u64 	[%rd36011], %rd11259;
	st.global.u64 	[%rd36012], %rd11260;
	st.global.u64 	[%rd36013], %rd11261;
	st.global.u64 	[%rd36014], %rd11262;
	st.global.u64 	[%rd36015], %rd6421;
	ld.global.u64 	%rd11276, [%rd2];
	ld.global.u64 	%rd11277, [%rd36011];
	ld.global.u64 	%rd11278, [%rd36012];
	ld.global.u64 	%rd11279, [%rd36013];
	ld.global.u64 	%rd11280, [%rd36014];
	// begin inline asm
	add.cc.u64 %rd11276, %rd11276, %rd35996;
	addc.cc.u64 %rd11277, %rd11277, %rd35997;
	addc.cc.u64 %rd11278, %rd11278, %rd35998;
	addc.cc.u64 %rd11279, %rd11279, %rd35999;
	addc.cc.u64 %rd11280, %rd11280, %rd36000;
	addc.u64 %rd6421, %rd6421, %rd36001;
	
	// end inline asm
	st.global.u64 	[%rd2], %rd11276;
	st.global.u64 	[%rd36011], %rd11277;
	st.global.u64 	[%rd36012], %rd11278;
	st.global.u64 	[%rd36013], %rd11279;
	st.global.u64 	[%rd36014], %rd11280;
	st.global.u64 	[%rd36015], %rd6421;
	ld.global.u64 	%rd11294, [%rd2];
	ld.global.u64 	%rd11295, [%rd36011];
	ld.global.u64 	%rd11296, [%rd36012];
	ld.global.u64 	%rd11297, [%rd36013];
	ld.global.u64 	%rd11298, [%rd36014];
	// begin inline asm
	add.cc.u64 %rd11294, %rd11294, %rd35996;
	addc.cc.u64 %rd11295, %rd11295, %rd35997;
	addc.cc.u64 %rd11296, %rd11296, %rd35998;
	addc.cc.u64 %rd11297, %rd11297, %rd35999;
	addc.cc.u64 %rd11298, %rd11298, %rd36000;
	addc.u64 %rd6421, %rd6421, %rd36001;
	
	// end inline asm
	st.global.u64 	[%rd2], %rd11294;
	st.global.u64 	[%rd36011], %rd11295;
	st.global.u64 	[%rd36012], %rd11296;
	st.global.u64 	[%rd36013], %rd11297;
	st.global.u64 	[%rd36014], %rd11298;
	st.global.u64 	[%rd36015], %rd6421;
	ld.global.u64 	%rd11312, [%rd2];
	ld.global.u64 	%rd11313, [%rd36011];
	ld.global.u64 	%rd11314, [%rd36012];
	ld.global.u64 	%rd11315, [%rd36013];
	ld.global.u64 	%rd11316, [%rd36014];
	// begin inline asm
	add.cc.u64 %rd11312, %rd11312, %rd35996;
	addc.cc.u64 %rd11313, %rd11313, %rd35997;
	addc.cc.u64 %rd11314, %rd11314, %rd35998;
	addc.cc.u64 %rd11315, %rd11315, %rd35999;
	addc.cc.u64 %rd11316, %rd11316, %rd36000;
	addc.u64 %rd6421, %rd6421, %rd36001;
	
	// end inline asm
	st.global.u64 	[%rd2], %rd11312;
	st.global.u64 	[%rd36011], %rd11313;
	st.global.u64 	[%rd36012], %rd11314;
	st.global.u64 	[%rd36013], %rd11315;
	st.global.u64 	[%rd36014], %rd11316;
	st.global.u64 	[%rd36015], %rd6421;
	ld.global.u64 	%rd11330, [%rd2];
	ld.global.u64 	%rd11331, [%rd36011];
	ld.global.u64 	%rd11332, [%rd36012];
	ld.global.u64 	%rd11333, [%rd36013];
	ld.global.u64 	%rd11334, [%rd36014];
	// begin inline asm
	add.cc.u64 %rd11330, %rd11330, %rd35996;
	addc.cc.u64 %rd11331, %rd11331, %rd35997;
	addc.cc.u64 %rd11332, %rd11332, %rd35998;
	addc.cc.u64 %rd11333, %rd11333, %rd35999;
	addc.cc.u64 %rd11334, %rd11334, %rd36000;
	addc.u64 %rd6421, %rd6421, %rd36001;
	
	// end inline asm
	st.global.u64 	[%rd2], %rd11330;
	st.global.u64 	[%rd36011], %rd11331;
	st.global.u64 	[%rd36012], %rd11332;
	st.global.u64 	[%rd36013], %rd11333;
	st.global.u64 	[%rd36014], %rd11334;
	st.global.u64 	[%rd36015], %rd6421;
	ld.global.u64 	%rd11348, [%rd2];
	ld.global.u64 	%rd11349, [%rd36011];
	ld.global.u64 	%rd11350, [%rd36012];
	ld.global.u64 	%rd11351, [%rd36013];
	ld.global.u64 	%rd11352, [%rd36014];
	// begin inline asm
	add.cc.u64 %rd11348, %rd11348, %rd35996;
	addc.cc.u64 %rd11349, %rd11349, %rd35997;
	addc.cc.u64 %rd11350, %rd11350, %rd35998;
	addc.cc.u64 %rd11351, %rd11351, %rd35999;
	addc.cc.u64 %rd11352, %rd11352, %rd36000;
	addc.u64 %rd6421, %rd6421, %rd36001;
	
	// end inline asm
	st.global.u64 	[%rd2], %rd11348;
	st.global.u64 	[%rd36011], %rd11349;
	st.global.u64 	[%rd36012], %rd11350;
	st.global.u64 	[%rd36013], %rd11351;
	st.global.u64 	[%rd36014], %rd11352;
	st.global.u64 	[%rd36015], %rd6421;
	ld.global.u64 	%rd11366, [%rd2];
	ld.global.u64 	%rd11367, [%rd36011];
	ld.global.u64 	%rd11368, [%rd36012];
	ld.global.u64 	%rd11369, [%rd36013];
	ld.global.u64 	%rd11370, [%rd36014];
	// begin inline asm
	add.cc.u64 %rd11366, %rd11366, %rd35996;
	addc.cc.u64 %rd11367, %rd11367, %rd35997;
	addc.cc.u64 %rd11368, %rd11368, %rd35998;
	addc.cc.u64 %rd11369, %rd11369, %rd35999;
	addc.cc.u64 %rd11370, %rd11370, %rd36000;
	addc.u64 %rd6421, %rd6421, %rd36001;
	
	// end inline asm
	st.global.u64 	[%rd2], %rd11366;
	st.global.u64 	[%rd36011], %rd11367;
	st.global.u64 	[%rd36012], %rd11368;
	st.global.u64 	[%rd36013], %rd11369;
	st.global.u64 	[%rd36014], %rd11370;
	st.global.u64 	[%rd36015], %rd6421;
	ld.global.u64 	%rd11384, [%rd2];
	ld.global.u64 	%rd11385, [%rd36011];
	ld.global.u64 	%rd11386, [%rd36012];
	ld.global.u64 	%rd11387, [%rd36013];
	ld.global.u64 	%rd11388, [%rd36014];
	// begin inline asm
	add.cc.u64 %rd11384, %rd11384, %rd35996;
	addc.cc.u64 %rd11385, %rd11385, %rd35997;
	addc.cc.u64 %rd11386, %rd11386, %rd35998;
	addc.cc.u64 %rd11387, %rd11387, %rd35999;
	addc.cc.u64 %rd11388, %rd11388, %rd36000;
	addc.u64 %rd6421, %rd6421, %rd36001;
	
	// end inline asm
	st.global.u64 	[%rd2], %rd11384;
	st.global.u64 	[%rd36011], %rd11385;
	st.global.u64 	[%rd36012], %rd11386;
	st.global.u64 	[%rd36013], %rd11387;
	st.global.u64 	[%rd36014], %rd11388;
	st.global.u64 	[%rd36015], %rd6421;
	ld.global.u64 	%rd11402, [%rd2];
	ld.global.u64 	%rd11403, [%rd36011];
	ld.global.u64 	%rd11404, [%rd36012];
	ld.global.u64 	%rd11405, [%rd36013];
	ld.global.u64 	%rd11406, [%rd36014];
	// begin inline asm
	add.cc.u64 %rd11402, %rd11402, %rd35996;
	addc.cc.u64 %rd11403, %rd11403, %rd35997;
	addc.cc.u64 %rd11404, %rd11404, %rd35998;
	addc.cc.u64 %rd11405, %rd11405, %rd35999;
	addc.cc.u64 %rd11406, %rd11406, %rd36000;
	addc.u64 %rd6421, %rd6421, %rd36001;
	
	// end inline asm
	st.global.u64 	[%rd2], %rd11402;
	st.global.u64 	[%rd36011], %rd11403;
	st.global.u64 	[%rd36012], %rd11404;
	st.global.u64 	[%rd36013], %rd11405;
	st.global.u64 	[%rd36014], %rd11406;
	st.global.u64 	[%rd36015], %rd6421;
	ld.global.u64 	%rd11420, [%rd2];
	ld.global.u64 	%rd11421, [%rd36011];
	ld.global.u64 	%rd11422, [%rd36012];
	ld.global.u64 	%rd11423, [%rd36013];
	ld.global.u64 	%rd11424, [%rd36014];
	// begin inline asm
	add.cc.u64 %rd11420, %rd11420, %rd35996;
	addc.cc.u64 %rd11421, %rd11421, %rd35997;
	addc.cc.u64 %rd11422, %rd11422, %rd35998;
	addc.cc.u64 %rd11423, %rd11423, %rd35999;
	addc.cc.u64 %rd11424, %rd11424, %rd36000;
	addc.u64 %rd6421, %rd6421, %rd36001;
	
	// end inline asm
	st.global.u64 	[%rd2], %rd11420;
	st.global.u64 	[%rd36011], %rd11421;
	st.global.u64 	[%rd36012], %rd11422;
	st.global.u64 	[%rd36013], %rd11423;
	st.global.u64 	[%rd36014], %rd11424;
	st.global.u64 	[%rd36015], %rd6421;
	ld.global.u64 	%rd11438, [%rd2];
	ld.global.u64 	%rd11439, [%rd36011];
	ld.global.u64 	%rd11440, [%rd36012];
	ld.global.u64 	%rd11441, [%rd36013];
	ld.global.u64 	%rd11442, [%rd36014];
	// begin inline asm
	add.cc.u64 %rd11438, %rd11438, %rd35996;
	addc.cc.u64 %rd11439, %rd11439, %rd35997;
	addc.cc.u64 %rd11440, %rd11440, %rd35998;
	addc.cc.u64 %rd11441, %rd11441, %rd35999;
	addc.cc.u64 %rd11442, %rd11442, %rd36000;
	addc.u64 %rd6421, %rd6421, %rd36001;
	
	// end inline asm
	st.global.u64 	[%rd2], %rd11438;
	st.global.u64 	[%rd36011], %rd11439;
	st.global.u64 	[%rd36012], %rd11440;
	st.global.u64 	[%rd36013], %rd11441;
	st.global.u64 	[%rd36014], %rd11442;
	st.global.u64 	[%rd36015], %rd6421;
	ld.global.u64 	%rd11456, [%rd2];
	ld.global.u64 	%rd11457, [%rd36011];
	ld.global.u64 	%rd11458, [%rd36012];
	ld.global.u64 	%rd11459, [%rd36013];
	ld.global.u64 	%rd11460, [%rd36014];
	// begin inline asm
	add.cc.u64 %rd11456, %rd11456, %rd35996;
	addc.cc.u64 %rd11457, %rd11457, %rd35997;
	addc.cc.u64 %rd11458, %rd11458, %rd35998;
	addc.cc.u64 %rd11459, %rd11459, %rd35999;
	addc.cc.u64 %rd11460, %rd11460, %rd36000;
	addc.u64 %rd6421, %rd6421, %rd36001;
	
	// end inline asm
	st.global.u64 	[%rd2], %rd11456;
	st.global.u64 	[%rd36011], %rd11457;
	st.global.u64 	[%rd36012], %rd11458;
	st.global.u64 	[%rd36013], %rd11459;
	st.global.u64 	[%rd36014], %rd11460;
	st.global.u64 	[%rd36015], %rd6421;
	ld.global.u64 	%rd11474, [%rd2];
	ld.global.u64 	%rd11475, [%rd36011];
	ld.global.u64 	%rd11476, [%rd36012];
	ld.global.u64 	%rd11477, [%rd36013];
	ld.global.u64 	%rd11478, [%rd36014];
	// begin inline asm
	add.cc.u64 %rd11474, %rd11474, %rd35996;
	addc.cc.u64 %rd11475, %rd11475, %rd35997;
	addc.cc.u64 %rd11476, %rd11476, %rd35998;
	addc.cc.u64 %rd11477, %rd11477, %rd35999;
	addc.cc.u64 %rd11478, %rd11478, %rd36000;
	addc.u64 %rd6421, %rd6421, %rd36001;
	
	// end inline asm
	st.global.u64 	[%rd2], %rd11474;
	st.global.u64 	[%rd36011], %rd11475;
	st.global.u64 	[%rd36012], %rd11476;
	st.global.u64 	[%rd36013], %rd11477;
	st.global.u64 	[%rd36014], %rd11478;
	st.global.u64 	[%rd36015], %rd6421;
	ld.global.u64 	%rd11492, [%rd2];
	ld.global.u64 	%rd11493, [%rd36011];
	ld.global.u64 	%rd11494, [%rd36012];
	ld.global.u64 	%rd11495, [%rd36013];
	ld.global.u64 	%rd11496, [%rd36014];
	// begin inline asm
	add.cc.u64 %rd11492, %rd11492, %rd35996;
	addc.cc.u64 %rd11493, %rd11493, %rd35997;
	addc.cc.u64 %rd11494, %rd11494, %rd35998;
	addc.cc.u64 %rd11495, %rd11495, %rd35999;
	addc.cc.u64 %rd11496, %rd11496, %rd36000;
	addc.u64 %rd6421, %rd6421, %rd36001;
	
	// end inline asm
	st.global.u64 	[%rd2], %rd11492;
	st.global.u64 	[%rd36011], %rd11493;
	st.global.u64 	[%rd36012], %rd11494;
	st.global.u64 	[%rd36013], %rd11495;
	st.global.u64 	[%rd36014], %rd11496;
	st.global.u64 	[%rd36015], %rd6421;
	ld.global.u64 	%rd11510, [%rd2];
	ld.global.u64 	%rd11511, [%rd36011];
	ld.global.u64 	%rd11512, [%rd36012];
	ld.global.u64 	%rd11513, [%rd36013];
	ld.global.u64 	%rd11514, [%rd36014];
	// begin inline asm
	add.cc.u64 %rd11510, %rd11510, %rd35996;
	addc.cc.u64 %rd11511, %rd11511, %rd35997;
	addc.cc.u64 %rd11512, %rd11512, %rd35998;
	addc.cc.u64 %rd11513, %rd11513, %rd35999;
	addc.cc.u64 %rd11514, %rd11514, %rd36000;
	addc.u64 %rd6421, %rd6421, %rd36001;
	
	// end inline asm
	st.global.u64 	[%rd2], %rd11510;
	st.global.u64 	[%rd36011], %rd11511;
	st.global.u64 	[%rd36012], %rd11512;
	st.global.u64 	[%rd36013], %rd11513;
	st.global.u64 	[%rd36014], %rd11514;
	st.global.u64 	[%rd36015], %rd6421;
	ld.global.u64 	%rd11528, [%rd2];
	ld.global.u64 	%rd11529, [%rd36011];
	ld.global.u64 	%rd11530, [%rd36012];
	ld.global.u64 	%rd11531, [%rd36013];
	ld.global.u64 	%rd11532, [%rd36014];
	// begin inline asm
	add.cc.u64 %rd11528, %rd11528, %rd35996;
	addc.cc.u64 %rd11529, %rd11529, %rd35997;
	addc.cc.u64 %rd11530, %rd11530, %rd35998;
	addc.cc.u64 %rd11531, %rd11531, %rd35999;
	addc.cc.u64 %rd11532, %rd11532, %rd36000;
	addc.u64 %rd6421, %rd6421, %rd36001;
	
	// end inline asm
	st.global.u64 	[%rd2], %rd11528;
	st.global.u64 	[%rd36011], %rd11529;
	st.global.u64 	[%rd36012], %rd11530;
	st.global.u64 	[%rd36013], %rd11531;
	st.global.u64 	[%rd36014], %rd11532;
	st.global.u64 	[%rd36015], %rd6421;
	ld.global.u64 	%rd11546, [%rd2];
	ld.global.u64 	%rd11547, [%rd36011];
	ld.global.u64 	%rd11548, [%rd36012];
	ld.global.u64 	%rd11549, [%rd36013];
	ld.global.u64 	%rd11550, [%rd36014];
	// begin inline asm
	add.cc.u64 %rd11546, %rd11546, %rd35996;
	addc.cc.u64 %rd11547, %rd11547, %rd35997;
	addc.cc.u64 %rd11548, %rd11548, %rd35998;
	addc.cc.u64 %rd11549, %rd11549, %rd35999;
	addc.cc.u64 %rd11550, %rd11550, %rd36000;
	addc.u64 %rd6421, %rd6421, %rd36001;
	
	// end inline asm
	st.global.u64 	[%rd2], %rd11546;
	st.global.u64 	[%rd36011], %rd11547;
	st.global.u64 	[%rd36012], %rd11548;
	st.global.u64 	[%rd36013], %rd11549;
	st.global.u64 	[%rd36014], %rd11550;
	st.global.u64 	[%rd36015], %rd6421;
	ld.global.u64 	%rd11564, [%rd2];
	ld.global.u64 	%rd11565, [%rd36011];
	ld.global.u64 	%rd11566, [%rd36012];
	ld.global.u64 	%rd11567, [%rd36013];
	ld.global.u64 	%rd11568, [%rd36014];
	// begin inline asm
	add.cc.u64 %rd11564, %rd11564, %rd35996;
	addc.cc.u64 %rd11565, %rd11565, %rd35997;
	addc.cc.u64 %rd11566, %rd11566, %rd35998;
	addc.cc.u64 %rd11567, %rd11567, %rd35999;
	addc.cc.u64 %rd11568, %rd11568, %rd36000;
	addc.u64 %rd6421, %rd6421, %rd36001;
	
	// end inline asm
	st.global.u64 	[%rd2], %rd11564;
	st.global.u64 	[%rd36011], %rd11565;
	st.global.u64 	[%rd36012], %rd11566;
	st.global.u64 	[%rd36013], %rd11567;
	st.global.u64 	[%rd36014], %rd11568;
	st.global.u64 	[%rd36015], %rd6421;
	ld.global.u64 	%rd11582, [%rd2];
	ld.global.u64 	%rd11583, [%rd36011];
	ld.global.u64 	%rd11584, [%rd36012];
	ld.global.u64 	%rd11585, [%rd36013];
	ld.global.u64 	%rd11586, [%rd36014];
	// begin inline asm
	add.cc.u64 %rd11582, %rd11582, %rd35996;
	addc.cc.u64 %rd11583, %rd11583, %rd35997;
	addc.cc.u64 %rd11584, %rd11584, %rd35998;
	addc.cc.u64 %rd11585, %rd11585, %rd35999;
	addc.cc.u64 %rd11586, %rd11586, %rd36000;
	addc.u64 %rd6421, %rd6421, %rd36001;
	
	// end inline asm
	st.global.u64 	[%rd2], %rd11582;
	st.global.u64 	[%rd36011], %rd11583;
	st.global.u64 	[%rd36012], %rd11584;
	st.global.u64 	[%rd36013], %rd11585;
	st.global.u64 	[%rd36014], %rd11586;
	st.global.u64 	[%rd36015], %rd6421;
	ld.global.u64 	%rd11600, [%rd2];
	ld.global.u64 	%rd11601, [%rd36011];
	ld.global.u64 	%rd11602, [%rd36012];
	ld.global.u64 	%rd11603, [%rd36013];
	ld.global.u64 	%rd11604, [%rd36014];
	// begin inline asm
	add.cc.u64 %rd11600, %rd11600, %rd35996;
	addc.cc.u64 %rd11601, %rd11601, %rd35997;
	addc.cc.u64 %rd11602, %rd11602, %rd35998;
	addc.cc.u64 %rd11603, %rd11603, %rd35999;
	addc.cc.u64 %rd11604, %rd11604, %rd36000;
	addc.u64 %rd6421, %rd6421, %rd36001;
	
	// end inline asm
	st.global.u64 	[%rd2], %rd11600;
	st.global.u64 	[%rd36011], %rd11601;
	st.global.u64 	[%rd36012], %rd11602;
	st.global.u64 	[%rd36013], %rd11603;
	st.global.u64 	[%rd36014], %rd11604;
	st.global.u64 	[%rd36015], %rd6421;
	ld.global.u64 	%rd11618, [%rd2];
	ld.global.u64 	%rd11619, [%rd36011];
	ld.global.u64 	%rd11620, [%rd36012];
	ld.global.u64 	%rd11621, [%rd36013];
	ld.global.u64 	%rd11622, [%rd36014];
	// begin inline asm
	add.cc.u64 %rd11618, %rd11618, %rd35996;
	addc.cc.u64 %rd11619, %rd11619, %rd35997;
	addc.cc.u64 %rd11620, %rd11620, %rd35998;
	addc.cc.u64 %rd11621, %rd11621, %rd35999;
	addc.cc.u64 %rd11622, %rd11622, %rd36000;
	addc.u64 %rd6421, %rd6421, %rd36001;
	
	// end inline asm
	st.global.u64 	[%rd2], %rd11618;
	st.global.u64 	[%rd36011], %rd11619;
	st.global.u64 	[%rd36012], %rd11620;
	st.global.u64 	[%rd36013], %rd11621;
	st.global.u64 	[%rd36014], %rd11622;
	st.global.u64 	[%rd36015], %rd6421;
	ld.global.u64 	%rd11636, [%rd2];
	ld.global.u64 	%rd11637, [%rd36011];
	ld.global.u64 	%rd11638, [%rd36012];
	ld.global.u64 	%rd11639, [%rd36013];
	ld.global.u64 	%rd11640, [%rd36014];
	// begin inline asm
	add.cc.u64 %rd11636, %rd11636, %rd35996;
	addc.cc.u64 %rd11637, %rd11637, %rd35997;
	addc.cc.u64 %rd11638, %rd11638, %rd35998;
	addc.cc.u64 %rd11639, %rd11639, %rd35999;
	addc.cc.u64 %rd11640, %rd11640, %rd36000;
	addc.u64 %rd6421, %rd6421, %rd36001;
	
	// end inline asm
	st.global.u64 	[%rd2], %rd11636;
	st.global.u64 	[%rd36011], %rd11637;
	st.global.u64 	[%rd36012], %rd11638;
	st.global.u64 	[%rd36013], %rd11639;
	st.global.u64 	[%rd36014], %rd11640;
	st.global.u64 	[%rd36015], %rd6421;
	ld.global.u64 	%rd11654, [%rd2];
	ld.global.u64 	%rd11655, [%rd36011];
	ld.global.u64 	%rd11656, [%rd36012];
	ld.global.u64 	%rd11657, [%rd36013];
	ld.global.u64 	%rd11658, [%rd36014];
	// begin inline asm
	add.cc.u64 %rd11654, %rd11654, %rd35996;
	addc.cc.u64 %rd11655, %rd11655, %rd35997;
	addc.cc.u64 %rd11656, %rd11656, %rd35998;
	addc.cc.u64 %rd11657, %rd11657, %rd35999;
	addc.cc.u64 %rd11658, %rd11658, %rd36000;
	addc.u64 %rd6421, %rd6421, %rd36001;
	
	// end inline asm
	st.global.u64 	[%rd2], %rd11654;
	st.global.u64 	[%rd36011], %rd11655;
	st.global.u64 	[%rd36012], %rd11656;
	st.global.u64 	[%rd36013], %rd11657;
	st.global.u64 	[%rd36014], %rd11658;
	st.global.u64 	[%rd36015], %rd6421;
	ld.global.u64 	%rd11672, [%rd2];
	ld.global.u64 	%rd11673, [%rd36011];
	ld.global.u64 	%rd11674, [%rd36012];
	ld.global.u64 	%rd11675, [%rd36013];
	ld.global.u64 	%rd11676, [%rd36014];
	// begin inline asm
	add.cc.u64 %rd11672, %rd11672, %rd35996;
	addc.cc.u64 %rd11673, %rd11673, %rd35997;
	addc.cc.u64 %rd11674, %rd11674, %rd35998;
	addc.cc.u64 %rd11675, %rd11675, %rd35999;
	addc.cc.u64 %rd11676, %rd11676, %rd36000;
	addc.u64 %rd6421, %rd6421, %rd36001;
	
	// end inline asm
	st.global.u64 	[%rd2], %rd11672;
	st.global.u64 	[%rd36011], %rd11673;
	st.global.u64 	[%rd36012], %rd11674;
	st.global.u64 	[%rd36013], %rd11675;
	st.global.u64 	[%rd36014], %rd11676;
	st.global.u64 	[%rd36015], %rd6421;
	ld.global.u64 	%rd11690, [%rd2];
	ld.global.u64 	%rd11691, [%rd36011];
	ld.global.u64 	%rd11692, [%rd36012];
	ld.global.u64 	%rd11693, [%rd36013];
	ld.global.u64 	%rd11694, [%rd36014];
	// begin inline asm
	add.cc.u64 %rd11690, %rd11690, %rd35996;
	addc.cc.u64 %rd11691, %rd11691, %rd35997;
	addc.cc.u64 %rd11692, %rd11692, %rd35998;
	addc.cc.u64 %rd11693, %rd11693, %rd35999;
	addc.cc.u64 %rd11694, %rd11694, %rd36000;
	addc.u64 %rd6421, %rd6421, %rd36001;
	
	// end inline asm
	st.global.u64 	[%rd2], %rd11690;
	st.global.u64 	[%rd36011], %rd11691;
	st.global.u64 	[%rd36012], %rd11692;
	st.global.u64 	[%rd36013], %rd11693;
	st.global.u64 	[%rd36014], %rd11694;
	st.global.u64 	[%rd36015], %rd6421;
	ld.global.u64 	%rd11708, [%rd2];
	ld.global.u64 	%rd11709, [%rd36011];
	ld.global.u64 	%rd11710, [%rd36012];
	ld.global.u64 	%rd11711, [%rd36013];
	ld.global.u64 	%rd11712, [%rd36014];
	// begin inline asm
	add.cc.u64 %rd11708, %rd11708, %rd35996;
	addc.cc.u64 %rd11709, %rd11709, %rd35997;
	addc.cc.u64 %rd11710, %rd11710, %rd35998;
	addc.cc.u64 %rd11711, %rd11711, %rd35999;
	addc.cc.u64 %rd11712, %rd11712, %rd36000;
	addc.u64 %rd6421, %rd6421, %rd36001;
	
	// end inline asm
	st.global.u64 	[%rd2], %rd11708;
	st.global.u64 	[%rd36011], %rd11709;
	st.global.u64 	[%rd36012], %rd11710;
	st.global.u64 	[%rd36013], %rd11711;
	st.global.u64 	[%rd36014], %rd11712;
	st.global.u64 	[%rd36015], %rd6421;
	ld.global.u64 	%rd11726, [%rd2];
	ld.global.u64 	%rd11727, [%rd36011];
	ld.global.u64 	%rd11728, [%rd36012];
	ld.global.u64 	%rd11729, [%rd36013];
	ld.global.u64 	%rd11730, [%rd36014];
	// begin inline asm
	add.cc.u64 %rd11726, %rd11726, %rd35996;
	addc.cc.u64 %rd11727, %rd11727, %rd35997;
	addc.cc.u64 %rd11728, %rd11728, %rd35998;
	addc.cc.u64 %rd11729, %rd11729, %rd35999;
	addc.cc.u64 %rd11730, %rd11730, %rd36000;
	addc.u64 %rd6421, %rd6421, %rd36001;
	
	// end inline asm
	st.global.u64 	[%rd2], %rd11726;
	st.global.u64 	[%rd36011], %rd11727;
	st.global.u64 	[%rd36012], %rd11728;
	st.global.u64 	[%rd36013], %rd11729;
	st.global.u64 	[%rd36014], %rd11730;
	st.global.u64 	[%rd36015], %rd6421;
	ld.global.u64 	%rd11744, [%rd2];
	ld.global.u64 	%rd11745, [%rd36011];
	ld.global.u64 	%rd11746, [%rd36012];
	ld.global.u64 	%rd11747, [%rd36013];
	ld.global.u64 	%rd11748, [%rd36014];
	// begin inline asm
	add.cc.u64 %rd11744, %rd11744, %rd35996;
	addc.cc.u64 %rd11745, %rd11745, %rd35997;
	addc.cc.u64 %rd11746, %rd11746, %rd35998;
	addc.cc.u64 %rd11747, %rd11747, %rd35999;
	addc.cc.u64 %rd11748, %rd11748, %rd36000;
	addc.u64 %rd6421, %rd6421, %rd36001;
	
	// end inline asm
	st.global.u64 	[%rd2], %rd11744;
	st.global.u64 	[%rd36011], %rd11745;
	st.global.u64 	[%rd36012], %rd11746;
	st.global.u64 	[%rd36013], %rd11747;
	st.global.u64 	[%rd36014], %rd11748;
	st.global.u64 	[%rd36015], %rd6421;
	ld.global.u64 	%rd11762, [%rd2];
	ld.global.u64 	%rd11763, [%rd36011];
	ld.global.u64 	%rd11764, [%rd36012];
	ld.global.u64 	%rd11765, [%rd36013];
	ld.global.u64 	%rd11766, [%rd36014];
	// begin inline asm
	add.cc.u64 %rd11762, %rd11762, %rd35996;
	addc.cc.u64 %rd11763, %rd11763, %rd35997;
	addc.cc.u64 %rd11764, %rd11764, %rd35998;
	addc.cc.u64 %rd11765, %rd11765, %rd35999;
	addc.cc.u64 %rd11766, %rd11766, %rd36000;
	addc.u64 %rd6421, %rd6421, %rd36001;
	
	// end inline asm
	st.global.u64 	[%rd2], %rd11762;
	st.global.u64 	[%rd36011], %rd11763;
	st.global.u64 	[%rd36012], %rd11764;
	st.global.u64 	[%rd36013], %rd11765;
	st.global.u64 	[%rd36014], %rd11766;
	st.global.u64 	[%rd36015], %rd6421;
	ld.global.u64 	%rd11780, [%rd2];
	ld.global.u64 	%rd11781, [%rd36011];
	ld.global.u64 	%rd11782, [%rd36012];
	ld.global.u64 	%rd11783, [%rd36013];
	ld.global.u64 	%rd11784, [%rd36014];
	// begin inline asm
	add.cc.u64 %rd11780, %rd11780, %rd35996;
	addc.cc.u64 %rd11781, %rd11781, %rd35997;
	addc.cc.u64 %rd11782, %rd11782, %rd35998;
	addc.cc.u64 %rd11783, %rd11783, %rd35999;
	addc.cc.u64 %rd11784, %rd11784, %rd36000;
	addc.u64 %rd6421, %rd6421, %rd36001;
	
	// end inline asm
	st.global.u64 	[%rd2], %rd11780;
	st.global.u64 	[%rd36011], %rd11781;
	st.global.u64 	[%rd36012], %rd11782;
	st.global.u64 	[%rd36013], %rd11783;
	st.global.u64 	[%rd36014], %rd11784;
	st.global.u64 	[%rd36015], %rd6421;
	ld.global.u64 	%rd11798, [%rd2];
	ld.global.u64 	%rd11799, [%rd36011];
	ld.global.u64 	%rd11800, [%rd36012];
	ld.global.u64 	%rd11801, [%rd36013];
	ld.global.u64 	%rd11802, [%rd36014];
	// begin inline asm
	add.cc.u64 %rd11798, %rd11798, %rd35996;
	addc.cc.u64 %rd11799, %rd11799, %rd35997;
	addc.cc.u64 %rd11800, %rd11800, %rd35998;
	addc.cc.u64 %rd11801, %rd11801, %rd35999;
	addc.cc.u64 %rd11802, %rd11802, %rd36000;
	addc.u64 %rd6421, %rd6421, %rd36001;
	
	// end inline asm
	st.global.u64 	[%rd2], %rd11798;
	st.global.u64 	[%rd36011], %rd11799;
	st.global.u64 	[%rd36012], %rd11800;
	st.global.u64 	[%rd36013], %rd11801;
	st.global.u64 	[%rd36014], %rd11802;
	st.global.u64 	[%rd36015], %rd6421;
	ld.global.u64 	%rd11816, [%rd2];
	ld.global.u64 	%rd11817, [%rd36011];
	ld.global.u64 	%rd11818, [%rd36012];
	ld.global.u64 	%rd11819, [%rd36013];
	ld.global.u64 	%rd11820, [%rd36014];
	// begin inline asm
	add.cc.u64 %rd11816, %rd11816, %rd35996;
	addc.cc.u64 %rd11817, %rd11817, %rd35997;
	addc.cc.u64 %rd11818, %rd11818, %rd35998;
	addc.cc.u64 %rd11819, %rd11819, %rd35999;
	addc.cc.u64 %rd11820, %rd11820, %rd36000;
	addc.u64 %rd6421, %rd6421, %rd36001;
	
	// end inline asm
	st.global.u64 	[%rd2], %rd11816;
	st.global.u64 	[%rd36011], %rd11817;
	st.global.u64 	[%rd36012], %rd11818;
	st.global.u64 	[%rd36013], %rd11819;
	st.global.u64 	[%rd36014], %rd11820;
	st.global.u64 	[%rd36015], %rd6421;
	ld.global.u64 	%rd11834, [%rd2];
	ld.global.u64 	%rd11835, [%rd36011];
	ld.global.u64 	%rd11836, [%rd36012];
	ld.global.u64 	%rd11837, [%rd36013];
	ld.global.u64 	%rd11838, [%rd36014];
	// begin inline asm
	add.cc.u64 %rd11834, %rd11834, %rd35996;
	addc.cc.u64 %rd11835, %rd11835, %rd35997;
	addc.cc.u64 %rd11836, %rd11836, %rd35998;
	addc.cc.u64 %rd11837, %rd11837, %rd35999;
	addc.cc.u64 %rd11838, %rd11838, %rd36000;
	addc.u64 %rd6421, %rd6421, %rd36001;
	
	// end inline asm
	st.global.u64 	[%rd2], %rd11834;
	st.global.u64 	[%rd36011], %rd11835;
	st.global.u64 	[%rd36012], %rd11836;
	st.global.u64 	[%rd36013], %rd11837;
	st.global.u64 	[%rd36014], %rd11838;
	st.global.u64 	[%rd36015], %rd6421;
	ld.global.u64 	%rd11852, [%rd2];
	ld.global.u64 	%rd11853, [%rd36011];
	ld.global.u64 	%rd11854, [%rd36012];
	ld.global.u64 	%rd11855, [%rd36013];
	ld.global.u64 	%rd11856, [%rd36014];
	// begin inline asm
	add.cc.u64 %rd11852, %rd11852, %rd35996;
	addc.cc.u64 %rd11853, %rd11853, %rd35997;
	addc.cc.u64 %rd11854, %rd11854, %rd35998;
	addc.cc.u64 %rd11855, %rd11855, %rd35999;
	addc.cc.u64 %rd11856, %rd11856, %rd36000;
	addc.u64 %rd6421, %rd6421, %rd36001;
	
	// end inline asm
	st.global.u64 	[%rd2], %rd11852;
	st.global.u64 	[%rd36011], %rd11853;
	st.global.u64 	[%rd36012], %rd11854;
	st.global.u64 	[%rd36013], %rd11855;
	st.global.u64 	[%rd36014], %rd11856;
	st.global.u64 	[%rd36015], %rd6421;
	ld.global.u64 	%rd11870, [%rd2];
	ld.global.u64 	%rd11871, [%rd36011];
	ld.global.u64 	%rd11872, [%rd36012];
	ld.global.u64 	%rd11873, [%rd36013];
	ld.global.u64 	%rd11874, [%rd36014];
	// begin inline asm
	add.cc.u64 %rd11870, %rd11870, %rd35996;
	addc.cc.u64 %rd11871, %rd11871, %rd35997;
	addc.cc.u64 %rd11872, %rd11872, %rd35998;
	addc.cc.u64 %rd11873, %rd11873, %rd35999;
	addc.cc.u64 %rd11874, %rd11874, %rd36000;
	addc.u64 %rd6421, %rd6421, %rd36001;
	
	// end inline asm
	st.global.u64 	[%rd2], %rd11870;
	st.global.u64 	[%rd36011], %rd11871;
	st.global.u64 	[%rd36012], %rd11872;
	st.global.u64 	[%rd36013], %rd11873;
	st.global.u64 	[%rd36014], %rd11874;
	st.global.u64 	[%rd36015], %rd6421;
	ld.global.u64 	%rd11888, [%rd2];
	ld.global.u64 	%rd11889, [%rd36011];
	ld.global.u64 	%rd11890, [%rd36012];
	ld.global.u64 	%rd11891, [%rd36013];
	ld.global.u64 	%rd11892, [%rd36014];
	// begin inline asm
	add.cc.u64 %rd11888, %rd11888, %rd35996;
	addc.cc.u64 %rd11889, %rd11889, %rd35997;
	addc.cc.u64 %rd11890, %rd11890, %rd35998;
	addc.cc.u64 %rd11891, %rd11891, %rd35999;
	addc.cc.u64 %rd11892, %rd11892, %rd36000;
	addc.u64 %rd6421, %rd6421, %rd36001;
	
	// end inline asm
	st.global.u64 	[%rd2], %rd11888;
	st.global.u64 	[%rd36011], %rd11889;
	st.global.u64 	[%rd36012], %rd11890;
	st.global.u64 	[%rd36013], %rd11891;
	st.global.u64 	[%rd36014], %rd11892;
	st.global.u64 	[%rd36015], %rd6421;
	ld.global.u64 	%rd11906, [%rd2];
	ld.global.u64 	%rd11907, [%rd36011];
	ld.global.u64 	%rd11908, [%rd36012];
	ld.global.u64 	%rd11909, [%rd36013];
	ld.global.u64 	%rd11910, [%rd36014];
	// begin inline asm
	add.cc.u64 %rd11906, %rd11906, %rd35996;
	addc.cc.u64 %rd11907, %rd11907, %rd35997;
	addc.cc.u64 %rd11908, %rd11908, %rd35998;
	addc.cc.u64 %rd11909, %rd11909, %rd35999;
	addc.cc.u64 %rd11910, %rd11910, %rd36000;
	addc.u64 %rd6421, %rd6421, %rd36001;
	
	// end inline asm
	st.global.u64 	[%rd2], %rd11906;
	st.global.u64 	[%rd36011], %rd11907;
	st.global.u64 	[%rd36012], %rd11908;
	st.global.u64 	[%rd36013], %rd11909;
	st.global.u64 	[%rd36014], %rd11910;
	st.global.u64 	[%rd36015], %rd6421;
	ld.global.u64 	%rd11924, [%rd2];
	ld.global.u64 	%rd11925, [%rd36011];
	ld.global.u64 	%rd11926, [%rd36012];
	ld.global.u64 	%rd11927, [%rd36013];
	ld.global.u64 	%rd11928, [%rd36014];
	// begin inline asm
	add.cc.u64 %rd11924, %rd11924, %rd35996;
	addc.cc.u64 %rd11925, %rd11925, %rd35997;
	addc.cc.u64 %rd11926, %rd11926, %rd35998;
	addc.cc.u64 %rd11927, %rd11927, %rd35999;
	addc.cc.u64 %rd11928, %rd11928, %rd36000;
	addc.u64 %rd6421, %rd6421, %rd36001;
	
	// end inline asm
	st.global.u64 	[%rd2], %rd11924;
	st.global.u64 	[%rd36011], %rd11925;
	st.global.u64 	[%rd36012], %rd11926;
	st.global.u64 	[%rd36013], %rd11927;
	st.global.u64 	[%rd36014], %rd11928;
	st.global.u64 	[%rd36015], %rd6421;
	ld.global.u64 	%rd11942, [%rd2];
	ld.global.u64 	%rd11943, [%rd36011];
	ld.global.u64 	%rd11944, [%rd36012];
	ld.global.u64 	%rd11945, [%rd36013];
	ld.global.u64 	%rd11946, [%rd36014];
	// begin inline asm
	add.cc.u64 %rd11942, %rd11942, %rd35996;
	addc.cc.u64 %rd11943, %rd11943, %rd35997;
	addc.cc.u64 %rd11944, %rd11944, %rd35998;
	addc.cc.u64 %rd11945, %rd11945, %rd35999;
	addc.cc.u64 %rd11946, %rd11946, %rd36000;
	addc.u64 %rd6421, %rd6421, %rd36001;
	
	// end inline asm
	st.global.u64 	[%rd2], %rd11942;
	st.global.u64 	[%rd36011], %rd11943;
	st.global.u64 	[%rd36012], %rd11944;
	st.global.u64 	[%rd36013], %rd11945;
	st.global.u64 	[%rd36014], %rd11946;
	st.global.u64 	[%rd36015], %rd6421;
	ld.global.u64 	%rd11960, [%rd2];
	ld.global.u64 	%rd11961, [%rd36011];
	ld.global.u64 	%rd11962, [%rd36012];
	ld.global.u64 	%rd11963, [%rd36013];
	ld.global.u64 	%rd11964, [%rd36014];
	// begin inline asm
	add.cc.u64 %rd11960, %rd11960, %rd35996;
	addc.cc.u64 %rd11961, %rd11961, %rd35997;
	addc.cc.u64 %rd11962, %rd11962, %rd35998;
	addc.cc.u64 %rd11963, %rd11963, %rd35999;
	addc.cc.u64 %rd11964, %rd11964, %rd36000;
	addc.u64 %rd6421, %rd6421, %rd36001;
	
	// end inline asm
	st.global.u64 	[%rd2], %rd11960;
	st.global.u64 	[%rd36011], %rd11961;
	st.global.u64 	[%rd36012], %rd11962;
	st.global.u64 	[%rd36013], %rd11963;
	st.global.u64 	[%rd36014], %rd11964;
	st.global.u64 	[%rd36015], %rd6421;
	ld.global.u64 	%rd11978, [%rd2];
	ld.global.u64 	%rd11979, [%rd36011];
	ld.global.u64 	%rd11980, [%rd36012];
	ld.global.u64 	%rd11981, [%rd36013];
	ld.global.u64 	%rd11982, [%rd36014];
	// begin inline asm
	add.cc.u64 %rd11978, %rd11978, %rd35996;
	addc.cc.u64 %rd11979, %rd11979, %rd35997;
	addc.cc.u64 %rd11980, %rd11980, %rd35998;
	addc.cc.u64 %rd11981, %rd11981, %rd35999;
	addc.cc.u64 %rd11982, %rd11982, %rd36000;
	addc.u64 %rd6421, %rd6421, %rd36001;
	
	// end inline asm
	st.global.u64 	[%rd2], %rd11978;
	st.global.u64 	[%rd36011], %rd11979;
	st.global.u64 	[%rd36012], %rd11980;
	st.global.u64 	[%rd36013], %rd11981;
	st.global.u64 	[%rd36014], %rd11982;
	st.global.u64 	[%rd36015], %rd6421;
	ld.global.u64 	%rd11996, [%rd2];
	ld.global.u64 	%rd11997, [%rd36011];
	ld.global.u64 	%rd11998, [%rd36012];
	ld.global.u64 	%rd11999, [%rd36013];
	ld.global.u64 	%rd12000, [%rd36014];
	// begin inline asm
	add.cc.u64 %rd11996, %rd11996, %rd35996;
	addc.cc.u64 %rd11997, %rd11997, %rd35997;
	addc.cc.u64 %rd11998, %rd11998, %rd35998;
	addc.cc.u64 %rd11999, %rd11999, %rd35999;
	addc.cc.u64 %rd12000, %rd12000, %rd36000;
	addc.u64 %rd6421, %rd6421, %rd36001;
	
	// end inline asm
	st.global.u64 	[%rd2], %rd11996;
	st.global.u64 	[%rd36011], %rd11997;
	st.global.u64 	[%rd36012], %rd11998;
	st.global.u64 	[%rd36013], %rd11999;
	st.global.u64 	[%rd36014], %rd12000;
	st.global.u64 	[%rd36015], %rd6421;
	ld.global.u64 	%rd12014, [%rd2];
	ld.global.u64 	%rd12015, [%rd36011];
	ld.global.u64 	%rd12016, [%rd36012];
	ld.global.u64 	%rd12017, [%rd36013];
	ld.global.u64 	%rd12018, [%rd36014];
	// begin inline asm
	add.cc.u64 %rd12014, %rd12014, %rd35996;
	addc.cc.u64 %rd12015, %rd12015, %rd35997;
	addc.cc.u64 %rd12016, %rd12016, %rd35998;
	addc.cc.u64 %rd12017, %rd12017, %rd35999;
	addc.cc.u64 %rd12018, %rd12018, %rd36000;
	addc.u64 %rd6421, %rd6421, %rd36001;
	
	// end inline asm
	st.global.u64 	[%rd2], %rd12014;
	st.global.u64 	[%rd36011], %rd12015;
	st.global.u64 	[%rd36012], %rd12016;
	st.global.u64 	[%rd36013], %rd12017;
	st.global.u64 	[%rd36014], %rd12018;
	st.global.u64 	[%rd36015], %rd6421;
	ld.global.u64 	%rd12032, [%rd2];
	ld.global.u64 	%rd12033, [%rd36011];
	ld.global.u64 	%rd12034, [%rd36012];
	ld.global.u64 	%rd12035, [%rd36013];
	ld.global.u64 	%rd12036, [%rd36014];
	// begin inline asm
	add.cc.u64 %rd12032, %rd12032, %rd35996;
	addc.cc.u64 %rd12033, %rd12033, %rd35997;
	addc.cc.u64 %rd12034, %rd12034, %rd35998;
	addc.cc.u64 %rd12035, %rd12035, %rd35999;
	addc.cc.u64 %rd12036, %rd12036, %rd36000;
	addc.u64 %rd6421, %rd6421, %rd36001;
	
	// end inline asm
	st.global.u64 	[%rd2], %rd12032;
	st.global.u64 	[%rd36011], %rd12033;
	st.global.u64 	[%rd36012], %rd12034;
	st.global.u64 	[%rd36013], %rd12035;
	st.global.u64 	[%rd36014], %rd12036;
	st.global.u64 	[%rd36015], %rd6421;
	ld.global.u64 	%rd12050, [%rd2];
	ld.global.u64 	%rd12051, [%rd36011];
	ld.global.u64 	%rd12052, [%rd36012];
	ld.global.u64 	%rd12053, [%rd36013];
	ld.global.u64 	%rd12054, [%rd36014];
	// begin inline asm
	add.cc.u64 %rd12050, %rd12050, %rd35996;
	addc.cc.u64 %rd12051, %rd12051, %rd35997;
	addc.cc.u64 %rd12052, %rd12052, %rd35998;
	addc.cc.u64 %rd12053, %rd12053, %rd35999;
	addc.cc.u64 %rd12054, %rd12054, %rd36000;
	addc.u64 %rd6421, %rd6421, %rd36001;
	
	// end inline asm
	st.global.u64 	[%rd2], %rd12050;
	st.global.u64 	[%rd36011], %rd12051;
	st.global.u64 	[%rd36012], %rd12052;
	st.global.u64 	[%rd36013], %rd12053;
	st.global.u64 	[%rd36014], %rd12054;
	st.global.u64 	[%rd36015], %rd6421;
	ld.global.u64 	%rd12068, [%rd2];
	ld.global.u64 	%rd12069, [%rd36011];
	ld.global.u64 	%rd12070, [%rd36012];
	ld.global.u64 	%rd12071, [%rd36013];
	ld.global.u64 	%rd12072, [%rd36014];
	// begin inline asm
	add.cc.u64 %rd12068, %rd12068, %rd35996;
	addc.cc.u64 %rd12069, %rd12069, %rd35997;
	addc.cc.u64 %rd12070, %rd12070, %rd35998;
	addc.cc.u64 %rd12071, %rd12071, %rd35999;
	addc.cc.u64 %rd12072, %rd12072, %rd36000;
	addc.u64 %rd6421, %rd6421, %rd36001;
	
	// end inline asm
	st.global.u64 	[%rd2], %rd12068;
	st.global.u64 	[%rd36011], %rd12069;
	st.global.u64 	[%rd36012], %rd12070;
	st.global.u64 	[%rd36013], %rd12071;
	st.global.u64 	[%rd36014], %rd12072;
	st.global.u64 	[%rd36015], %rd6421;
	ld.global.u64 	%rd12086, [%rd2];
	ld.global.u64 	%rd12087, [%rd36011];
	ld.global.u64 	%rd12088, [%rd36012];
	ld.global.u64 	%rd12089, [%rd36013];
	ld.global.u64 	%rd12090, [%rd36014];
	// begin inline asm
	add.cc.u64 %rd12086, %rd12086, %rd35996;
	addc.cc.u64 %rd12087, %rd12087, %rd35997;
	addc.cc.u64 %rd12088, %rd12088, %rd35998;
	addc.cc.u64 %rd12089, %rd12089, %rd35999;
	addc.cc.u64 %rd12090, %rd12090, %rd36000;
	addc.u64 %rd6421, %rd6421, %rd36001;
	
	// end inline asm
	st.global.u64 	[%rd2], %rd12086;
	st.global.u64 	[%rd36011], %rd12087;
	st.global.u64 	[%rd36012], %rd12088;
	st.global.u64 	[%rd36013], %rd12089;
	st.global.u64 	[%rd36014], %rd12090;
	st.global.u64 	[%rd36015], %rd6421;
	ld.global.u64 	%rd12104, [%rd2];
	ld.global.u64 	%rd12105, [%rd36011];
	ld.global.u64 	%rd12106, [%rd36012];
	ld.global.u64 	%rd12107, [%rd36013];
	ld.global.u64 	%rd12108, [%rd36014];
	// begin inline asm
	add.cc.u64 %rd12104, %rd12104, %rd35996;
	addc.cc.u64 %rd12105, %rd12105, %rd35997;
	addc.cc.u64 %rd12106, %rd12106, %rd35998;
	addc.cc.u64 %rd12107, %rd12107, %rd35999;
	addc.cc.u64 %rd12108, %rd12108, %rd36000;
	addc.u64 %rd6421, %rd6421, %rd36001;
	
	// end inline asm
	st.global.u64 	[%rd2], %rd12104;
	st.global.u64 	[%rd36011], %rd12105;
	st.global.u64 	[%rd36012], %rd12106;
	st.global.u64 	[%rd36013], %rd12107;
	st.global.u64 	[%rd36014], %rd12108;
	st.global.u64 	[%rd36015], %rd6421;
	ld.global.u64 	%rd12122, [%rd2];
	ld.global.u64 	%rd12123, [%rd36011];
	ld.global.u64 	%rd12124, [%rd36012];
	ld.global.u64 	%rd12125, [%rd36013];
	ld.global.u64 	%rd12126, [%rd36014];
	// begin inline asm
	add.cc.u64 %rd12122, %rd12122, %rd35996;
	addc.cc.u64 %rd12123, %rd12123, %rd35997;
	addc.cc.u64 %rd12124, %rd12124, %rd35998;
	addc.cc.u64 %rd12125, %rd12125, %rd35999;
	addc.cc.u64 %rd12126, %rd12126, %rd36000;
	addc.u64 %rd6421, %rd6421, %rd36001;
	
	// end inline asm
	st.global.u64 	[%rd2], %rd12122;
	st.global.u64 	[%rd36011], %rd12123;
	st.global.u64 	[%rd36012], %rd12124;
	st.global.u64 	[%rd36013], %rd12125;
	st.global.u64 	[%rd36014], %rd12126;
	st.global.u64 	[%rd36015], %rd6421;
	ld.global.u64 	%rd12140, [%rd2];
	ld.global.u64 	%rd12141, [%rd36011];
	ld.global.u64 	%rd12142, [%rd36012];
	ld.global.u64 	%rd12143, [%rd36013];
	ld.global.u64 	%rd12144, [%rd36014];
	// begin inline asm
	add.cc.u64 %rd12140, %rd12140, %rd35996;
	addc.cc.u64 %rd12141, %rd12141, %rd35997;
	addc.cc.u64 %rd12142, %rd12142, %rd35998;
	addc.cc.u64 %rd12143, %rd12143, %rd35999;
	addc.cc.u64 %rd12144, %rd12144, %rd36000;
	addc.u64 %rd6421, %rd6421, %rd36001;
	
	// end inline asm
	st.global.u64 	[%rd2], %rd12140;
	st.global.u64 	[%rd36011], %rd12141;
	st.global.u64 	[%rd36012], %rd12142;
	st.global.u64 	[%rd36013], %rd12143;
	st.global.u64 	[%rd36014], %rd12144;
	st.global.u64 	[%rd36015], %rd6421;
	ld.global.u64 	%rd12158, [%rd2];
	ld.global.u64 	%rd12159, [%rd36011];
	ld.global.u64 	%rd12160, [%rd36012];
	ld.global.u64 	%rd12161, [%rd36013];
	ld.global.u64 	%rd12162, [%rd36014];
	// begin inline asm
	add.cc.u64 %rd12158, %rd12158, %rd35996;
	addc.cc.u64 %rd12159, %rd12159, %rd35997;
	addc.cc.u64 %rd12160, %rd12160, %rd35998;
	addc.cc.u64 %rd12161, %rd12161, %rd35999;
	addc.cc.u64 %rd12162, %rd12162, %rd36000;
	addc.u64 %rd6421, %rd6421, %rd36001;
	
	// end inline asm
	st.global.u64 	[%rd2], %rd12158;
	st.global.u64 	[%rd36011], %rd12159;
	st.global.u64 	[%rd36012], %rd12160;
	st.global.u64 	[%rd36013], %rd12161;
	st.global.u64 	[%rd36014], %rd12162;
	st.global.u64 	[%rd36015], %rd6421;
	ld.global.u64 	%rd12176, [%rd2];
	ld.global.u64 	%rd12177, [%rd36011];
	ld.global.u64 	%rd12178, [%rd36012];
	ld.global.u64 	%rd12179, [%rd36013];
	ld.global.u64 	%rd12180, [%rd36014];
	// begin inline asm
	add.cc.u64 %rd12176, %rd12176, %rd35996;
	addc.cc.u64 %rd12177, %rd12177, %rd35997;
	addc.cc.u64 %rd12178, %rd12178, %rd35998;
	addc.cc.u64 %rd12179, %rd12179, %rd35999;
	addc.cc.u64 %rd12180, %rd12180, %rd36000;
	addc.u64 %rd6421, %rd6421, %rd36001;
	
	// end inline asm
	st.global.u64 	[%rd2], %rd12176;
	st.global.u64 	[%rd36011], %rd12177;
	st.global.u64 	[%rd36012], %rd12178;
	st.global.u64 	[%rd36013], %rd12179;
	st.global.u64 	[%rd36014], %rd12180;
	st.global.u64 	[%rd36015], %rd6421;
	ld.global.u64 	%rd12194, [%rd2];
	ld.global.u64 	%rd12195, [%rd36011];
	ld.global.u64 	%rd12196, [%rd36012];
	ld.global.u64 	%rd12197, [%rd36013];
	ld.global.u64 	%rd12198, [%rd36014];
	// begin inline asm
	add.cc.u64 %rd12194, %rd12194, %rd35996;
	addc.cc.u64 %rd12195, %rd12195, %rd35997;
	addc.cc.u64 %rd12196, %rd12196, %rd35998;
	addc.cc.u64 %rd12197, %rd12197, %rd35999;
	addc.cc.u64 %rd12198, %rd12198, %rd36000;
	addc.u64 %rd6421, %rd6421, %rd36001;
	
	// end inline asm
	st.global.u64 	[%rd2], %rd12194;
	st.global.u64 	[%rd36011], %rd12195;
	st.global.u64 	[%rd36012], %rd12196;
	st.global.u64 	[%rd36013], %rd12197;
	st.global.u64 	[%rd36014], %rd12198;
	st.global.u64 	[%rd36015], %rd6421;
	ld.global.u64 	%rd12212, [%rd2];
	ld.global.u64 	%rd12213, [%rd36011];
	ld.global.u64 	%rd12214, [%rd36012];
	ld.global.u64 	%rd12215, [%rd36013];
	ld.global.u64 	%rd12216, [%rd36014];
	// begin inline asm
	add.cc.u64 %rd12212, %rd12212, %rd35996;
	addc.cc.u64 %rd12213, %rd12213, %rd35997;
	addc.cc.u64 %rd12214, %rd12214, %rd35998;
	addc.cc.u64 %rd12215, %rd12215, %rd35999;
	addc.cc.u64 %rd12216, %rd12216, %rd36000;
	addc.u64 %rd6421, %rd6421, %rd36001;
	
	// end inline asm
	st.global.u64 	[%rd2], %rd12212;
	st.global.u64 	[%rd36011], %rd12213;
	st.global.u64 	[%rd36012], %rd12214;
	st.global.u64 	[%rd36013], %rd12215;
	st.global.u64 	[%rd36014], %rd12216;
	st.global.u64 	[%rd36015], %rd6421;
	ld.global.u64 	%rd12230, [%rd2];
	ld.global.u64 	%rd12231, [%rd36011];
	ld.global.u64 	%rd12232, [%rd36012];
	ld.global.u64 	%rd12233, [%rd36013];
	ld.global.u64 	%rd12234, [%rd36014];
	// begin inline asm
	add.cc.u64 %rd12230, %rd12230, %rd35996;
	addc.cc.u64 %rd12231, %rd12231, %rd35997;
	addc.cc.u64 %rd12232, %rd12232, %rd35998;
	addc.cc.u64 %rd12233, %rd12233, %rd35999;
	addc.cc.u64 %rd12234, %rd12234, %rd36000;
	addc.u64 %rd6421, %rd6421, %rd36001;
	
	// end inline asm
	st.global.u64 	[%rd2], %rd12230;
	st.global.u64 	[%rd36011], %rd12231;
	st.global.u64 	[%rd36012], %rd12232;
	st.global.u64 	[%rd36013], %rd12233;
	st.global.u64 	[%rd36014], %rd12234;
	st.global.u64 	[%rd36015], %rd6421;
	ld.global.u64 	%rd12248, [%rd2];
	ld.global.u64 	%rd12249, [%rd36011];
	ld.global.u64 	%rd12250, [%rd36012];
	ld.global.u64 	%rd12251, [%rd36013];
	ld.global.u64 	%rd12252, [%rd36014];
	// begin inline asm
	add.cc.u64 %rd12248, %rd12248, %rd35996;
	addc.cc.u64 %rd12249, %rd12249, %rd35997;
	addc.cc.u64 %rd12250, %rd12250, %rd35998;
	addc.cc.u64 %rd12251, %rd12251, %rd35999;
	addc.cc.u64 %rd12252, %rd12252, %rd36000;
	addc.u64 %rd6421, %rd6421, %rd36001;
	
	// end inline asm
	st.global.u64 	[%rd2], %rd12248;
	st.global.u64 	[%rd36011], %rd12249;
	st.global.u64 	[%rd36012], %rd12250;
	st.global.u64 	[%rd36013], %rd12251;
	st.global.u64 	[%rd36014], %rd12252;
	st.global.u64 	[%rd36015], %rd6421;
	ld.global.u64 	%rd12266, [%rd2];
	ld.global.u64 	%rd12267, [%rd36011];
	ld.global.u64 	%rd12268, [%rd36012];
	ld.global.u64 	%rd12269, [%rd36013];
	ld.global.u64 	%rd12270, [%rd36014];
	// begin inline asm
	add.cc.u64 %rd12266, %rd12266, %rd35996;
	addc.cc.u64 %rd12267, %rd12267, %rd35997;
	addc.cc.u64 %rd12268, %rd12268, %rd35998;
	addc.cc.u64 %rd12269, %rd12269, %rd35999;
	addc.cc.u64 %rd12270, %rd12270, %rd36000;
	addc.u64 %rd6421, %rd6421, %rd36001;
	
	// end inline asm
	st.global.u64 	[%rd2], %rd12266;
	st.global.u64 	[%rd36011], %rd12267;
	st.global.u64 	[%rd36012], %rd12268;
	st.global.u64 	[%rd36013], %rd12269;
	st.global.u64 	[%rd36014], %rd12270;
	st.global.u64 	[%rd36015], %rd6421;
	ld.global.u64 	%rd12284, [%rd2];
	ld.global.u64 	%rd12285, [%rd36011];
	ld.global.u64 	%rd12286, [%rd36012];
	ld.global.u64 	%rd12287, [%rd36013];
	ld.global.u64 	%rd12288, [%rd36014];
	// begin inline asm
	add.cc.u64 %rd12284, %rd12284, %rd35996;
	addc.cc.u64 %rd12285, %rd12285, %rd35997;
	addc.cc.u64 %rd12286, %rd12286, %rd35998;
	addc.cc.u64 %rd12287, %rd12287, %rd35999;
	addc.cc.u64 %rd12288, %rd12288, %rd36000;
	addc.u64 %rd6421, %rd6421, %rd36001;
	
	// end inline asm
	st.global.u64 	[%rd2], %rd12284;
	st.global.u64 	[%rd36011], %rd12285;
	st.global.u64 	[%rd36012], %rd12286;
	st.global.u64 	[%rd36013], %rd12287;
	st.global.u64 	[%rd36014], %rd12288;
	st.global.u64 	[%rd36015], %rd6421;
	ld.global.u64 	%rd12302, [%rd2];
	ld.global.u64 	%rd12303, [%rd36011];
	ld.global.u64 	%rd12304, [%rd36012];
	ld.global.u64 	%rd12305, [%rd36013];
	ld.global.u64 	%rd12306, [%rd36014];
	// begin inline asm
	add.cc.u64 %rd12302, %rd12302, %rd35996;
	addc.cc.u64 %rd12303, %rd12303, %rd35997;
	addc.cc.u64 %rd12304, %rd12304, %rd35998;
	addc.cc.u64 %rd12305, %rd12305, %rd35999;
	addc.cc.u64 %rd12306, %rd12306, %rd36000;
	addc.u64 %rd6421, %rd6421, %rd36001;
	
	// end inline asm
	st.global.u64 	[%rd2], %rd12302;
	st.global.u64 	[%rd36011], %rd12303;
	st.global.u64 	[%rd36012], %rd12304;
	st.global.u64 	[%rd36013], %rd12305;
	st.global.u64 	[%rd36014], %rd12306;
	st.global.u64 	[%rd36015], %rd6421;
	ld.global.u64 	%rd12320, [%rd2];
	ld.global.u64 	%rd12321, [%rd36011];
	ld.global.u64 	%rd12322, [%rd36012];
	ld.global.u64 	%rd12323, [%rd36013];
	ld.global.u64 	%rd12324, [%rd36014];
	// begin inline asm
	add.cc.u64 %rd12320, %rd12320, %rd35996;
	addc.cc.u64 %rd12321, %rd12321, %rd35997;
	addc.cc.u64 %rd12322, %rd12322, %rd35998;
	addc.cc.u64 %rd12323, %rd12323, %rd35999;
	addc.cc.u64 %rd12324, %rd12324, %rd36000;
	addc.u64 %rd6421, %rd6421, %rd36001;
	
	// end inline asm
	st.global.u64 	[%rd2], %rd12320;
	st.global.u64 	[%rd36011], %rd12321;
	st.global.u64 	[%rd36012], %rd12322;
	st.global.u64 	[%rd36013], %rd12323;
	st.global.u64 	[%rd36014], %rd12324;
	st.global.u64 	[%rd36015], %rd6421;
	ld.global.u64 	%rd12338, [%rd2];
	ld.global.u64 	%rd12339, [%rd36011];
	ld.global.u64 	%rd12340, [%rd36012];
	ld.global.u64 	%rd12341, [%rd36013];
	ld.global.u64 	%rd12342, [%rd36014];
	// begin inline asm
	add.cc.u64 %rd12338, %rd12338, %rd35996;
	addc.cc.u64 %rd12339, %rd12339, %rd35997;
	addc.cc.u64 %rd12340, %rd12340, %rd35998;
	addc.cc.u64 %rd12341, %rd12341, %rd35999;
	addc.cc.u64 %rd12342, %rd12342, %rd36000;
	addc.u64 %rd6421, %rd6421, %rd36001;
	
	// end inline asm
	st.global.u64 	[%rd2], %rd12338;
	st.global.u64 	[%rd36011], %rd12339;
	st.global.u64 	[%rd36012], %rd12340;
	st.global.u64 	[%rd36013], %rd12341;
	st.global.u64 	[%rd36014], %rd12342;
	st.global.u64 	[%rd36015], %rd6421;
	ld.global.u64 	%rd12356, [%rd2];
	ld.global.u64 	%rd12357, [%rd36011];
	ld.global.u64 	%rd12358, [%rd36012];
	ld.global.u64 	%rd12359, [%rd36013];
	ld.global.u64 	%rd12360, [%rd36014];
	// begin inline asm
	add.cc.u64 %rd12356, %rd12356, %rd35996;
	addc.cc.u64 %rd12357, %rd12357, %rd35997;
	addc.cc.u64 %rd12358, %rd12358, %rd35998;
	addc.cc.u64 %rd12359, %rd12359, %rd35999;
	addc.cc.u64 %rd12360, %rd12360, %rd36000;
	addc.u64 %rd6421, %rd6421, %rd36001;
	
	// end inline asm
	st.global.u64 	[%rd2], %rd12356;
	st.global.u64 	[%rd36011], %rd12357;
	st.global.u64 	[%rd36012], %rd12358;
	st.global.u64 	[%rd36013], %rd12359;
	st.global.u64 	[%rd36014], %rd12360;
	st.global.u64 	[%rd36015], %rd6421;
	ld.global.u64 	%rd12374, [%rd2];
	ld.global.u64 	%rd12375, [%rd36011];
	ld.global.u64 	%rd12376, [%rd36012];
	ld.global.u64 	%rd12377, [%rd36013];
	ld.global.u64 	%rd12378, [%rd36014];
	// begin inline asm
	add.cc.u64 %rd12374, %rd12374, %rd35996;
	addc.cc.u64 %rd12375, %rd12375, %rd35997;
	addc.cc.u64 %rd12376, %rd12376, %rd35998;
	addc.cc.u64 %rd12377, %rd12377, %rd35999;
	addc.cc.u64 %rd12378, %rd12378, %rd36000;
	addc.u64 %rd6421, %rd6421, %rd36001;
	
	// end inline asm
	st.global.u64 	[%rd2], %rd12374;
	st.global.u64 	[%rd36011], %rd12375;
	st.global.u64 	[%rd36012], %rd12376;
	st.global.u64 	[%rd36013], %rd12377;
	st.global.u64 	[%rd36014], %rd12378;
	st.global.u64 	[%rd36015], %rd6421;
	ld.global.u64 	%rd12392, [%rd2];
	ld.global.u64 	%rd12393, [%rd36011];
	ld.global.u64 	%rd12394, [%rd36012];
	ld.global.u64 	%rd12395, [%rd36013];
	ld.global.u64 	%rd12396, [%rd36014];
	// begin inline asm
	add.cc.u64 %rd12392, %rd12392, %rd35996;
	addc.cc.u64 %rd12393, %rd12393, %rd35997;
	addc.cc.u64 %rd12394, %rd12394, %rd35998;
	addc.cc.u64 %rd12395, %rd12395, %rd35999;
	addc.cc.u64 %rd12396, %rd12396, %rd36000;
	addc.u64 %rd6421, %rd6421, %rd36001;
	
	// end inline asm
	st.global.u64 	[%rd2], %rd12392;
	st.global.u64 	[%rd36011], %rd12393;
	st.global.u64 	[%rd36012], %rd12394;
	st.global.u64 	[%rd36013], %rd12395;
	st.global.u64 	[%rd36014], %rd12396;
	st.global.u64 	[%rd36015], %rd6421;
	ld.global.u64 	%rd12410, [%rd2];
	ld.global.u64 	%rd12411, [%rd36011];
	ld.global.u64 	%rd12412, [%rd36012];
	ld.global.u64 	%rd12413, [%rd36013];
	ld.global.u64 	%rd12414, [%rd36014];
	// begin inline asm
	add.cc.u64 %rd12410, %rd12410, %rd35996;
	addc.cc.u64 %rd12411, %rd12411, %rd35997;
	addc.cc.u64 %rd12412, %rd12412, %rd35998;
	addc.cc.u64 %rd12413, %rd12413, %rd35999;
	addc.cc.u64 %rd12414, %rd12414, %rd36000;
	addc.u64 %rd6421, %rd6421, %rd36001;
	
	// end inline asm
	st.global.u64 	[%rd2], %rd12410;
	st.global.u64 	[%rd36011], %rd12411;
	st.global.u64 	[%rd36012], %rd12412;
	st.global.u64 	[%rd36013], %rd12413;
	st.global.u64 	[%rd36014], %rd12414;
	st.global.u64 	[%rd36015], %rd6421;
	ld.global.u64 	%rd12428, [%rd2];
	ld.global.u64 	%rd12429, [%rd36011];
	ld.global.u64 	%rd12430, [%rd36012];
	ld.global.u64 	%rd12431, [%rd36013];
	ld.global.u64 	%rd12432, [%rd36014];
	// begin inline asm
	add.cc.u64 %rd12428, %rd12428, %rd35996;
	addc.cc.u64 %rd12429, %rd12429, %rd35997;
	addc.cc.u64 %rd12430, %rd12430, %rd35998;
	addc.cc.u64 %rd12431, %rd12431, %rd35999;
	addc.cc.u64 %rd12432, %rd12432, %rd36000;
	addc.u64 %rd6421, %rd6421, %rd36001;
	
	// end inline asm
	st.global.u64 	[%rd2], %rd12428;
	st.global.u64 	[%rd36011], %rd12429;
	st.global.u64 	[%rd36012], %rd12430;
	st.global.u64 	[%rd36013], %rd12431;
	st.global.u64 	[%rd36014], %rd12432;
	st.global.u64 	[%rd36015], %rd6421;
	ld.global.u64 	%rd12446, [%rd2];
	ld.global.u64 	%rd12447, [%rd36011];
	ld.global.u64 	%rd12448, [%rd36012];
	ld.global.u64 	%rd12449, [%rd36013];
	ld.global.u64 	%rd12450, [%rd36014];
	// begin inline asm
	add.cc.u64 %rd12446, %rd12446, %rd35996;
	addc.cc.u64 %rd12447, %rd12447, %rd35997;
	addc.cc.u64 %rd12448, %rd12448, %rd35998;
	addc.cc.u64 %rd12449, %rd12449, %rd35999;
	addc.cc.u64 %rd12450, %rd12450, %rd36000;
	addc.u64 %rd6421, %rd6421, %rd36001;
	
	// end inline asm
	st.global.u64 	[%rd2], %rd12446;
	st.global.u64 	[%rd36011], %rd12447;
	st.global.u64 	[%rd36012], %rd12448;
	st.global.u64 	[%rd36013], %rd12449;
	st.global.u64 	[%rd36014], %rd12450;
	st.global.u64 	[%rd36015], %rd6421;
	ld.global.u64 	%rd12464, [%rd2];
	ld.global.u64 	%rd12465, [%rd36011];
	ld.global.u64 	%rd12466, [%rd36012];
	ld.global.u64 	%rd12467, [%rd36013];
	ld.global.u64 	%rd12468, [%rd36014];
	// begin inline asm
	add.cc.u64 %rd12464, %rd12464, %rd35996;
	addc.cc.u64 %rd12465, %rd12465, %rd35997;
	addc.cc.u64 %rd12466, %rd12466, %rd35998;
	addc.cc.u64 %rd12467, %rd12467, %rd35999;
	addc.cc.u64 %rd12468, %rd12468, %rd36000;
	addc.u64 %rd6421, %rd6421, %rd36001;
	
	// end inline asm
	st.global.u64 	[%rd2], %rd12464;
	st.global.u64 	[%rd36011], %rd12465;
	st.global.u64 	[%rd36012], %rd12466;
	st.global.u64 	[%rd36013], %rd12467;
	st.global.u64 	[%rd36014], %rd12468;
	st.global.u64 	[%rd36015], %rd6421;
	ld.global.u64 	%rd12482, [%rd2];
	ld.global.u64 	%rd12483, [%rd36011];
	ld.global.u64 	%rd12484, [%rd36012];
	ld.global.u64 	%rd12485, [%rd36013];
	ld.global.u64 	%rd12486, [%rd36014];
	// begin inline asm
	add.cc.u64 %rd12482, %rd12482, %rd35996;
	addc.cc.u64 %rd12483, %rd12483, %rd35997;
	addc.cc.u64 %rd12484, %rd12484, %rd35998;
	addc.cc.u64 %rd12485, %rd12485, %rd35999;
	addc.cc.u64 %rd12486, %rd12486, %rd36000;
	addc.u64 %rd6421, %rd6421, %rd36001;
	
	// end inline asm
	st.global.u64 	[%rd2], %rd12482;
	st.global.u64 	[%rd36011], %rd12483;
	st.global.u64 	[%rd36012], %rd12484;
	st.global.u64 	[%rd36013], %rd12485;
	st.global.u64 	[%rd36014], %rd12486;
	st.global.u64 	[%rd36015], %rd6421;
	ld.global.u64 	%rd12500, [%rd2];
	ld.global.u64 	%rd12501, [%rd36011];
	ld.global.u64 	%rd12502, [%rd36012];
	ld.global.u64 	%rd12503, [%rd36013];
	ld.global.u64 	%rd12504, [%rd36014];
	// begin inline asm
	add.cc.u64 %rd12500, %rd12500, %rd35996;
	addc.cc.u64 %rd12501, %rd12501, %rd35997;
	addc.cc.u64 %rd12502, %rd12502, %rd35998;
	addc.cc.u64 %rd12503, %rd12503, %rd35999;
	addc.cc.u64 %rd12504, %rd12504, %rd36000;
	addc.u64 %rd6421, %rd6421, %rd36001;
	
	// end inline asm
	st.global.u64 	[%rd2], %rd12500;
	st.global.u64 	[%rd36011], %rd12501;
	st.global.u64 	[%rd36012], %rd12502;
	st.global.u64 	[%rd36013], %rd12503;
	st.global.u64 	[%rd36014], %rd12504;
	st.global.u64 	[%rd36015], %rd6421;
	ld.global.u64 	%rd12518, [%rd2];
	ld.global.u64 	%rd12519, [%rd36011];
	ld.global.u64 	%rd12520, [%rd36012];
	ld.global.u64 	%rd12521, [%rd36013];
	ld.global.u64 	%rd12522, [%rd36014];
	// begin inline asm
	add.cc.u64 %rd12518, %rd12518, %rd35996;
	addc.cc.u64 %rd12519, %rd12519, %rd35997;
	addc.cc.u64 %rd12520, %rd12520, %rd35998;
	addc.cc.u64 %rd12521, %rd12521, %rd35999;
	addc.cc.u64 %rd12522, %rd12522, %rd36000;
	addc.u64 %rd6421, %rd6421, %rd36001;
	
	// end inline asm
	st.global.u64 	[%rd2], %rd12518;
	st.global.u64 	[%rd36011], %rd12519;
	st.global.u64 	[%rd36012], %rd12520;
	st.global.u64 	[%rd36013], %rd12521;
	st.global.u64 	[%rd36014], %rd12522;
	st.global.u64 	[%rd36015], %rd6421;
	ld.global.u64 	%rd12536, [%rd2];
	ld.global.u64 	%rd12537, [%rd36011];
	ld.global.u64 	%rd12538, [%rd36012];
	ld.global.u64 	%rd12539, [%rd36013];
	ld.global.u64 	%rd12540, [%rd36014];
	// begin inline asm
	add.cc.u64 %rd12536, %rd12536, %rd35996;
	addc.cc.u64 %rd12537, %rd12537, %rd35997;
	addc.cc.u64 %rd12538, %rd12538, %rd35998;
	addc.cc.u64 %rd12539, %rd12539, %rd35999;
	addc.cc.u64 %rd12540, %rd12540, %rd36000;
	addc.u64 %rd6421, %rd6421, %rd36001;
	
	// end inline asm
	st.global.u64 	[%rd2], %rd12536;
	st.global.u64 	[%rd36011], %rd12537;
	st.global.u64 	[%rd36012], %rd12538;
	st.global.u64 	[%rd36013], %rd12539;
	st.global.u64 	[%rd36014], %rd12540;
	st.global.u64 	[%rd36015], %rd6421;
	ld.global.u64 	%rd12554, [%rd2];
	ld.global.u64 	%rd12555, [%rd36011];
	ld.global.u64 	%rd12556, [%rd36012];
	ld.global.u64 	%rd12557, [%rd36013];
	ld.global.u64 	%rd12558, [%rd36014];
	// begin inline asm
	add.cc.u64 %rd12554, %rd12554, %rd35996;
	addc.cc.u64 %rd12555, %rd12555, %rd35997;
	addc.cc.u64 %rd12556, %rd12556, %rd35998;
	addc.cc.u64 %rd12557, %rd12557, %rd35999;
	addc.cc.u64 %rd12558, %rd12558, %rd36000;
	addc.u64 %rd6421, %rd6421, %rd36001;
	
	// end inline asm
	st.global.u64 	[%rd2], %rd12554;
	st.global.u64 	[%rd36011], %rd12555;
	st.global.u64 	[%rd36012], %rd12556;
	st.global.u64 	[%rd36013], %rd12557;
	st.global.u64 	[%rd36014], %rd12558;
	st.global.u64 	[%rd36015], %rd6421;
	ld.global.u64 	%rd12572, [%rd2];
	ld.global.u64 	%rd12573, [%rd36011];
	ld.global.u64 	%rd12574, [%rd36012];
	ld.global.u64 	%rd12575, [%rd36013];
	ld.global.u64 	%rd12576, [%rd36014];
	// begin inline asm
	add.cc.u64 %rd12572, %rd12572, %rd35996;
	addc.cc.u64 %rd12573, %rd12573, %rd35997;
	addc.cc.u64 %rd12574, %rd12574, %rd35998;
	addc.cc.u64 %rd12575, %rd12575, %rd35999;
	addc.cc.u64 %rd12576, %rd12576, %rd36000;
	addc.u64 %rd6421, %rd6421, %rd36001;
	
	// end inline asm
	st.global.u64 	[%rd2], %rd12572;
	st.global.u64 	[%rd36011], %rd12573;
	st.global.u64 	[%rd36012], %rd12574;
	st.global.u64 	[%rd36013], %rd12575;
	st.global.u64 	[%rd36014], %rd12576;
	st.global.u64 	[%rd36015], %rd6421;
	ld.global.u64 	%rd12590, [%rd2];
	ld.global.u64 	%rd12591, [%rd36011];
	ld.global.u64 	%rd12592, [%rd36012];
	ld.global.u64 	%rd12593, [%rd36013];
	ld.global.u64 	%rd12594, [%rd36014];
	// begin inline asm
	add.cc.u64 %rd12590, %rd12590, %rd35996;
	addc.cc.u64 %rd12591, %rd12591, %rd35997;
	addc.cc.u64 %rd12592, %rd12592, %rd35998;
	addc.cc.u64 %rd12593, %rd12593, %rd35999;
	addc.cc.u64 %rd12594, %rd12594, %rd36000;
	addc.u64 %rd6421, %rd6421, %rd36001;
	
	// end inline asm
	st.global.u64 	[%rd2], %rd12590;
	st.global.u64 	[%rd36011], %rd12591;
	st.global.u64 	[%rd36012], %rd12592;
	st.global.u64 	[%rd36013], %rd12593;
	st.global.u64 	[%rd36014], %rd12594;
	st.global.u64 	[%rd36015], %rd6421;
	ld.global.u64 	%rd12608, [%rd2];
	ld.global.u64 	%rd12609, [%rd36011];
	ld.global.u64 	%rd12610, [%rd36012];
	ld.global.u64 	%rd12611, [%rd36013];
	ld.global.u64 	%rd12612, [%rd36014];
	// begin inline asm
	add.cc.u64 %rd12608, %rd12608, %rd35996;
	addc.cc.u64 %rd12609, %rd12609, %rd35997;
	addc.cc.u64 %rd12610, %rd12610, %rd35998;
	addc.cc.u64 %rd12611, %rd12611, %rd35999;
	addc.cc.u64 %rd12612, %rd12612, %rd36000;
	addc.u64 %rd6421, %rd6421, %rd36001;
	
	// end inline asm
	st.global.u64 	[%rd2], %rd12608;
	st.global.u64 	[%rd36011], %rd12609;
	st.global.u64 	[%rd36012], %rd12610;
	st.global.u64 	[%rd36013], %rd12611;
	st.global.u64 	[%rd36014], %rd12612;
	st.global.u64 	[%rd36015], %rd6421;
	ld.global.u64 	%rd12626, [%rd2];
	ld.global.u64 	%rd12627, [%rd36011];
	ld.global.u64 	%rd12628, [%rd36012];
	ld.global.u64 	%rd12629, [%rd36013];
	ld.global.u64 	%rd12630, [%rd36014];
	// begin inline asm
	add.cc.u64 %rd12626, %rd12626, %rd35996;
	addc.cc.u64 %rd12627, %rd12627, %rd35997;
	addc.cc.u64 %rd12628, %rd12628, %rd35998;
	addc.cc.u64 %rd12629, %rd12629, %rd35999;
	addc.cc.u64 %rd12630, %rd12630, %rd36000;
	addc.u64 %rd6421, %rd6421, %rd36001;
	
	// end inline asm
	st.global.u64 	[%rd2], %rd12626;
	st.global.u64 	[%rd36011], %rd12627;
	st.global.u64 	[%rd36012], %rd12628;
	st.global.u64 	[%rd36013], %rd12629;
	st.global.u64 	[%rd36014], %rd12630;
	st.global.u64 	[%rd36015], %rd6421;
	ld.global.u64 	%rd12644, [%rd2];
	ld.global.u64 	%rd12645, [%rd36011];
	ld.global.u64 	%rd12646, [%rd36012];
	ld.global.u64 	%rd12647, [%rd36013];
	ld.global.u64 	%rd12648, [%rd36014];
	// begin inline asm
	add.cc.u64 %rd12644, %rd12644, %rd35996;
	addc.cc.u64 %rd12645, %rd12645, %rd35997;
	addc.cc.u64 %rd12646, %rd12646, %rd35998;
	addc.cc.u64 %rd12647, %rd12647, %rd35999;
	addc.cc.u64 %rd12648, %rd12648, %rd36000;
	addc.u64 %rd6421, %rd6421, %rd36001;
	
	// end inline asm
	st.global.u64 	[%rd2], %rd12644;
	st.global.u64 	[%rd36011], %rd12645;
	st.global.u64 	[%rd36012], %rd12646;
	st.global.u64 	[%rd36013], %rd12647;
	st.global.u64 	[%rd36014], %rd12648;
	st.global.u64 	[%rd36015], %rd6421;
	ld.global.u64 	%rd12662, [%rd2];
	ld.global.u64 	%rd12663, [%rd36011];
	ld.global.u64 	%rd12664, [%rd36012];
	ld.global.u64 	%rd12665, [%rd36013];
	ld.global.u64 	%rd12666, [%rd36014];
	// begin inline asm
	add.cc.u64 %rd12662, %rd12662, %rd35996;
	addc.cc.u64 %rd12663, %rd12663, %rd35997;
	addc.cc.u64 %rd12664, %rd12664, %rd35998;
	addc.cc.u64 %rd12665, %rd12665, %rd35999;
	addc.cc.u64 %rd12666, %rd12666, %rd36000;
	addc.u64 %rd6421, %rd6421, %rd36001;
	
	// end inline asm
	st.global.u64 	[%rd2], %rd12662;
	st.global.u64 	[%rd36011], %rd12663;
	st.global.u64 	[%rd36012], %rd12664;
	st.global.u64 	[%rd36013], %rd12665;
	st.global.u64 	[%rd36014], %rd12666;
	st.global.u64 	[%rd36015], %rd6421;
	ld.global.u64 	%rd12680, [%rd2];
	ld.global.u64 	%rd12681, [%rd36011];
	ld.global.u64 	%rd12682, [%rd36012];
	ld.global.u64 	%rd12683, [%rd36013];
	ld.global.u64 	%rd12684, [%rd36014];
	// begin inline asm
	add.cc.u64 %rd12680, %rd12680, %rd35996;
	addc.cc.u64 %rd12681, %rd12681, %rd35997;
	addc.cc.u64 %rd12682, %rd12682, %rd35998;
	addc.cc.u64 %rd12683, %rd12683, %rd35999;
	addc.cc.u64 %rd12684, %rd12684, %rd36000;
	addc.u64 %rd6421, %rd6421, %rd36001;
	
	// end inline asm
	st.global.u64 	[%rd2], %rd12680;
	st.global.u64 	[%rd36011], %rd12681;
	st.global.u64 	[%rd36012], %rd12682;
	st.global.u64 	[%rd36013], %rd12683;
	st.global.u64 	[%rd36014], %rd12684;
	st.global.u64 	[%rd36015], %rd6421;
	ld.global.u64 	%rd12698, [%rd2];
	ld.global.u64 	%rd12699, [%rd36011];
	ld.global.u64 	%rd12700, [%rd36012];
	ld.global.u64 	%rd12701, [%rd36013];
	ld.global.u64 	%rd12702, [%rd36014];
	// begin inline asm
	add.cc.u64 %rd12698, %rd12698, %rd35996;
	addc.cc.u64 %rd12699, %rd12699, %rd35997;
	addc.cc.u64 %rd12700, %rd12700, %rd35998;
	addc.cc.u64 %rd12701, %rd12701, %rd35999;
	addc.cc.u64 %rd12702, %rd12702, %rd36000;
	addc.u64 %rd6421, %rd6421, %rd36001;
	
	// end inline asm
	st.global.u64 	[%rd2], %rd12698;
	st.global.u64 	[%rd36011], %rd12699;
	st.global.u64 	[%rd36012], %rd12700;
	st.global.u64 	[%rd36013], %rd12701;
	st.global.u64 	[%rd36014], %rd12702;
	st.global.u64 	[%rd36015], %rd6421;
	ld.global.u64 	%rd12716, [%rd2];
	ld.global.u64 	%rd12717, [%rd36011];
	ld.global.u64 	%rd12718, [%rd36012];
	ld.global.u64 	%rd12719, [%rd36013];
	ld.global.u64 	%rd12720, [%rd36014];
	// begin inline asm
	add.cc.u64 %rd12716, %rd12716, %rd35996;
	addc.cc.u64 %rd12717, %rd12717, %rd35997;
	addc.cc.u64 %rd12718, %rd12718, %rd35998;
	addc.cc.u64 %rd12719, %rd12719, %rd35999;
	addc.cc.u64 %rd12720, %rd12720, %rd36000;
	addc.u64 %rd6421, %rd6421, %rd36001;
	
	// end inline asm
	st.global.u64 	[%rd2], %rd12716;
	st.global.u64 	[%rd36011], %rd12717;
	st.global.u64 	[%rd36012], %rd12718;
	st.global.u64 	[%rd36013], %rd12719;
	st.global.u64 	[%rd36014], %rd12720;
	st.global.u64 	[%rd36015], %rd6421;
	ld.global.u64 	%rd12734, [%rd2];
	ld.global.u64 	%rd12735, [%rd36011];
	ld.global.u64 	%rd12736, [%rd36012];
	ld.global.u64 	%rd12737, [%rd36013];
	ld.global.u64 	%rd12738, [%rd36014];
	// begin inline asm
	add.cc.u64 %rd12734, %rd12734, %rd35996;
	addc.cc.u64 %rd12735, %rd12735, %rd35997;
	addc.cc.u64 %rd12736, %rd12736, %rd35998;
	addc.cc.u64 %rd12737, %rd12737, %rd35999;
	addc.cc.u64 %rd12738, %rd12738, %rd36000;
	addc.u64 %rd6421, %rd6421, %rd36001;
	
	// end inline asm
	st.global.u64 	[%rd2], %rd12734;
	st.global.u64 	[%rd36011], %rd12735;
	st.global.u64 	[%rd36012], %rd12736;
	st.global.u64 	[%rd36013], %rd12737;
	st.global.u64 	[%rd36014], %rd12738;
	st.global.u64 	[%rd36015], %rd6421;
	ld.global.u64 	%rd12752, [%rd2];
	ld.global.u64 	%rd12753, [%rd36011];
	ld.global.u64 	%rd12754, [%rd36012];
	ld.global.u64 	%rd12755, [%rd36013];
	ld.global.u64 	%rd12756, [%rd36014];
	// begin inline asm
	add.cc.u64 %rd12752, %rd12752, %rd35996;
	addc.cc.u64 %rd12753, %rd12753, %rd35997;
	addc.cc.u64 %rd12754, %rd12754, %rd35998;
	addc.cc.u64 %rd12755, %rd12755, %rd35999;
	addc.cc.u64 %rd12756, %rd12756, %rd36000;
	addc.u64 %rd6421, %rd6421, %rd36001;
	
	// end inline asm
	st.global.u64 	[%rd2], %rd12752;
	st.global.u64 	[%rd36011], %rd12753;
	st.global.u64 	[%rd36012], %rd12754;
	st.global.u64 	[%rd36013], %rd12755;
	st.global.u64 	[%rd36014], %rd12756;
	st.global.u64 	[%rd36015], %rd6421;
	ld.global.u64 	%rd12770, [%rd2];
	ld.global.u64 	%rd12771, [%rd36011];
	ld.global.u64 	%rd12772, [%rd36012];
	ld.global.u64 	%rd12773, [%rd36013];
	ld.global.u64 	%rd12774, [%rd36014];
	// begin inline asm
	add.cc.u64 %rd12770, %rd12770, %rd35996;
	addc.cc.u64 %rd12771, %rd12771, %rd35997;
	addc.cc.u64 %rd12772, %rd12772, %rd35998;
	addc.cc.u64 %rd12773, %rd12773, %rd35999;
	addc.cc.u64 %rd12774, %rd12774, %rd36000;
	addc.u64 %rd6421, %rd6421, %rd36001;
	
	// end inline asm
	st.global.u64 	[%rd2], %rd12770;
	st.global.u64 	[%rd36011], %rd12771;
	st.global.u64 	[%rd36012], %rd12772;
	st.global.u64 	[%rd36013], %rd12773;
	st.global.u64 	[%rd36014], %rd12774;
	st.global.u64 	[%rd36015], %rd6421;
	ld.global.u64 	%rd12788, [%rd2];
	ld.global.u64 	%rd12789, [%rd36011];
	ld.global.u64 	%rd12790, [%rd36012];
	ld.global.u64 	%rd12791, [%rd36013];
	ld.global.u64 	%rd12792, [%rd36014];
	mov.u64 	%rd12811, %rd6421;
	// begin inline asm
	add.cc.u64 %rd12788, %rd12788, %rd35996;
	addc.cc.u64 %rd12789, %rd12789, %rd35997;
	addc.cc.u64 %rd12790, %rd12790, %rd35998;
	addc.cc.u64 %rd12791, %rd12791, %rd35999;
	addc.cc.u64 %rd12792, %rd12792, %rd36000;
	addc.u64 %rd12811, %rd12811, %rd36001;
	
	// end inline asm
	st.global.u64 	[%rd2], %rd12788;
	st.global.u64 	[%rd36011], %rd12789;
	st.global.u64 	[%rd36012], %rd12790;
	st.global.u64 	[%rd36013], %rd12791;
	st.global.u64 	[%rd36014], %rd12792;
	st.global.u64 	[%rd36015], %rd12811;
	ld.global.u64 	%rd12806, [%rd2];
	ld.global.u64 	%rd12807, [%rd36011];
	ld.global.u64 	%rd12808, [%rd36012];
	ld.global.u64 	%rd12809, [%rd36013];
	ld.global.u64 	%rd12810, [%rd36014];
	// begin inline asm
	add.cc.u64 %rd12806, %rd12806, %rd35996;
	addc.cc.u64 %rd12807, %rd12807, %rd35997;
	addc.cc.u64 %rd12808, %rd12808, %rd35998;
	addc.cc.u64 %rd12809, %rd12809, %rd35999;
	addc.cc.u64 %rd12810, %rd12810, %rd36000;
	addc.u64 %rd12811, %rd12811, %rd36001;
	
	// end inline asm
	st.global.u64 	[%rd2], %rd12806;
	st.global.u64 	[%rd36011], %rd12807;
	st.global.u64 	[%rd36012], %rd12808;
	st.global.u64 	[%rd36013], %rd12809;
	st.global.u64 	[%rd36014], %rd12810;
	st.global.u64 	[%rd36015], %rd12811;
	ld.global.u64 	%rd12824, [%rd2];
	ld.global.u64 	%rd12825, [%rd36011];
	ld.global.u64 	%rd12826, [%rd36012];
	ld.global.u64 	%rd12827, [%rd36013];
	ld.global.u64 	%rd12828, [%rd36014];
	// begin inline asm
	add.cc.u64 %rd12824, %rd12824, %rd35996;
	addc.cc.u64 %rd12825, %rd12825, %rd35997;
	addc.cc.u64 %rd12826, %rd12826, %rd35998;
	addc.cc.u64 %rd12827, %rd12827, %rd35999;
	addc.cc.u64 %rd12828, %rd12828, %rd36000;
	addc.u64 %rd12811, %rd12811, %rd36001;
	
	// end inline asm
	st.global.u64 	[%rd2], %rd12824;
	st.global.u64 	[%rd36011], %rd12825;
	st.global.u64 	[%rd36012], %rd12826;
	st.global.u64 	[%rd36013], %rd12827;
	st.global.u64 	[%rd36014], %rd12828;
	st.global.u64 	[%rd36015], %rd12811;
	ld.global.u64 	%rd12842, [%rd2];
	ld.global.u64 	%rd12843, [%rd36011];
	ld.global.u64 	%rd12844, [%rd36012];
	ld.global.u64 	%rd12845, [%rd36013];
	ld.global.u64 	%rd12846, [%rd36014];
	// begin inline asm
	add.cc.u64 %rd12842, %rd12842, %rd35996;
	addc.cc.u64 %rd12843, %rd12843, %rd35997;
	addc.cc.u64 %rd12844, %rd12844, %rd35998;
	addc.cc.u64 %rd12845, %rd12845, %rd35999;
	addc.cc.u64 %rd12846, %rd12846, %rd36000;
	addc.u64 %rd12811, %rd12811, %rd36001;
	
	// end inline asm
	st.global.u64 	[%rd2], %rd12842;
	st.global.u64 	[%rd36011], %rd12843;
	st.global.u64 	[%rd36012], %rd12844;
	st.global.u64 	[%rd36013], %rd12845;
	st.global.u64 	[%rd36014], %rd12846;
	st.global.u64 	[%rd36015], %rd12811;
	ld.global.u64 	%rd12860, [%rd2];
	ld.global.u64 	%rd12861, [%rd36011];
	ld.global.u64 	%rd12862, [%rd36012];
	ld.global.u64 	%rd12863, [%rd36013];
	ld.global.u64 	%rd12864, [%rd36014];
	// begin inline asm
	add.cc.u64 %rd12860, %rd12860, %rd35996;
	addc.cc.u64 %rd12861, %rd12861, %rd35997;
	addc.cc.u64 %rd12862, %rd12862, %rd35998;
	addc.cc.u64 %rd12863, %rd12863, %rd35999;
	addc.cc.u64 %rd12864, %rd12864, %rd36000;
	addc.u64 %rd12811, %rd12811, %rd36001;
	
	// end inline asm
	st.global.u64 	[%rd2], %rd12860;
	st.global.u64 	[%rd36011], %rd12861;
	st.global.u64 	[%rd36012], %rd12862;
	st.global.u64 	[%rd36013], %rd12863;
	st.global.u64 	[%rd36014], %rd12864;
	st.global.u64 	[%rd36015], %rd12811;
	ld.global.u64 	%rd12878, [%rd2];
	ld.global.u64 	%rd12879, [%rd36011];
	ld.global.u64 	%rd12880, [%rd36012];
	ld.global.u64 	%rd12881, [%rd36013];
	ld.global.u64 	%rd12882, [%rd36014];
	// begin inline asm
	add.cc.u64 %rd12878, %rd12878, %rd35996;
	addc.cc.u64 %rd12879, %rd12879, %rd35997;
	addc.cc.u64 %rd12880, %rd12880, %rd35998;
	addc.cc.u64 %rd12881, %rd12881, %rd35999;
	addc.cc.u64 %rd12882, %rd12882, %rd36000;
	addc.u64 %rd12811, %rd12811, %rd36001;
	
	// end inline asm
	st.global.u64 	[%rd2], %rd12878;
	st.global.u64 	[%rd36011], %rd12879;
	st.global.u64 	[%rd36012], %rd12880;
	st.global.u64 	[%rd36013], %rd12881;
	st.global.u64 	[%rd36014], %rd12882;
	st.global.u64 	[%rd36015], %rd12811;
	ld.global.u64 	%rd12896, [%rd2];
	ld.global.u64 	%rd12897, [%rd36011];
	ld.global.u64 	%rd12898, [%rd36012];
	ld.global.u64 	%rd12899, [%rd36013];
	ld.global.u64 	%rd12900, [%rd36014];
	// begin inline asm
	add.cc.u64 %rd12896, %rd12896, %rd35996;
	addc.cc.u64 %rd12897, %rd12897, %rd35997;
	addc.cc.u64 %rd12898, %rd12898, %rd35998;
	addc.cc.u64 %rd12899, %rd12899, %rd35999;
	addc.cc.u64 %rd12900, %rd12900, %rd36000;
	addc.u64 %rd12811, %rd12811, %rd36001;
	
	// end inline asm
	st.global.u64 	[%rd2], %rd12896;
	st.global.u64 	[%rd36011], %rd12897;
	st.global.u64 	[%rd36012], %rd12898;
	st.global.u64 	[%rd36013], %rd12899;
	st.global.u64 	[%rd36014], %rd12900;
	st.global.u64 	[%rd36015], %rd12811;
	ld.global.u64 	%rd12914, [%rd2];
	ld.global.u64 	%rd12915, [%rd36011];
	ld.global.u64 	%rd12916, [%rd36012];
	ld.global.u64 	%rd12917, [%rd36013];
	ld.global.u64 	%rd12918, [%rd36014];
	// begin inline asm
	add.cc.u64 %rd12914, %rd12914, %rd35996;
	addc.cc.u64 %rd12915, %rd12915, %rd35997;
	addc.cc.u64 %rd12916, %rd12916, %rd35998;
	addc.cc.u64 %rd12917, %rd12917, %rd35999;
	addc.cc.u64 %rd12918, %rd12918, %rd36000;
	addc.u64 %rd12811, %rd12811, %rd36001;
	
	// end inline asm
	st.global.u64 	[%rd2], %rd12914;
	st.global.u64 	[%rd36011], %rd12915;
	st.global.u64 	[%rd36012], %rd12916;
	st.global.u64 	[%rd36013], %rd12917;
	st.global.u64 	[%rd36014], %rd12918;
	st.global.u64 	[%rd36015], %rd12811;
	ld.global.u64 	%rd12932, [%rd2];
	ld.global.u64 	%rd12933, [%rd36011];
	ld.global.u64 	%rd12934, [%rd36012];
	ld.global.u64 	%rd12935, [%rd36013];
	ld.global.u64 	%rd12936, [%rd36014];
	// begin inline asm
	add.cc.u64 %rd12932, %rd12932, %rd35996;
	addc.cc.u64 %rd12933, %rd12933, %rd35997;
	addc.cc.u64 %rd12934, %rd12934, %rd35998;
	addc.cc.u64 %rd12935, %rd12935, %rd35999;
	addc.cc.u64 %rd12936, %rd12936, %rd36000;
	addc.u64 %rd12811, %rd12811, %rd36001;
	
	// end inline asm
	st.global.u64 	[%rd2], %rd12932;
	st.global.u64 	[%rd36011], %rd12933;
	st.global.u64 	[%rd36012], %rd12934;
	st.global.u64 	[%rd36013], %rd12935;
	st.global.u64 	[%rd36014], %rd12936;
	st.global.u64 	[%rd36015], %rd12811;
	ld.global.u64 	%rd12950, [%rd2];
	ld.global.u64 	%rd12951, [%rd36011];
	ld.global.u64 	%rd12952, [%rd36012];
	ld.global.u64 	%rd12953, [%rd36013];
	ld.global.u64 	%rd12954, [%rd36014];
	// begin inline asm
	add.cc.u64 %rd12950, %rd12950, %rd35996;
	addc.cc.u64 %rd12951, %rd12951, %rd35997;
	addc.cc.u64 %rd12952, %rd12952, %rd35998;
	addc.cc.u64 %rd12953, %rd12953, %rd35999;
	addc.cc.u64 %rd12954, %rd12954, %rd36000;
	addc.u64 %rd12811, %rd12811, %rd36001;
	
	// end inline asm
	st.global.u64 	[%rd2], %rd12950;
	st.global.u64 	[%rd36011], %rd12951;
	st.global.u64 	[%rd36012], %rd12952;
	st.global.u64 	[%rd36013], %rd12953;
	st.global.u64 	[%rd36014], %rd12954;
	st.global.u64 	[%rd36015], %rd12811;
	ld.global.u64 	%rd12968, [%rd2];
	ld.global.u64 	%rd12969, [%rd36011];
	ld.global.u64 	%rd12970, [%rd36012];
	ld.global.u64 	%rd12971, [%rd36013];
	ld.global.u64 	%rd12972, [%rd36014];
	// begin inline asm
	add.cc.u64 %rd12968, %rd12968, %rd35996;
	addc.cc.u64 %rd12969, %rd12969, %rd35997;
	addc.cc.u64 %rd12970, %rd12970, %rd35998;
	addc.cc.u64 %rd12971, %rd12971, %rd35999;
	addc.cc.u64 %rd12972, %rd12972, %rd36000;
	addc.u64 %rd12811, %rd12811, %rd36001;
	
	// end inline asm
	st.global.u64 	[%rd2], %rd12968;
	st.global.u64 	[%rd36011], %rd12969;
	st.global.u64 	[%rd36012], %rd12970;
	st.global.u64 	[%rd36013], %rd12971;
	st.global.u64 	[%rd36014], %rd12972;
	st.global.u64 	[%rd36015], %rd12811;
	ld.global.u64 	%rd12986, [%rd2];
	ld.global.u64 	%rd12987, [%rd36011];
	ld.global.u64 	%rd12988, [%rd36012];
	ld.global.u64 	%rd12989, [%rd36013];
	ld.global.u64 	%rd12990, [%rd36014];
	// begin inline asm
	add.cc.u64 %rd12986, %rd12986, %rd35996;
	addc.cc.u64 %rd12987, %rd12987, %rd35997;
	addc.cc.u64 %rd12988, %rd12988, %rd35998;
	addc.cc.u64 %rd12989, %rd12989, %rd35999;
	addc.cc.u64 %rd12990, %rd12990, %rd36000;
	addc.u64 %rd12811, %rd12811, %rd36001;
	
	// end inline asm
	st.global.u64 	[%rd2], %rd12986;
	st.global.u64 	[%rd36011], %rd12987;
	st.global.u64 	[%rd36012], %rd12988;
	st.global.u64 	[%rd36013], %rd12989;
	st.global.u64 	[%rd36014], %rd12990;
	st.global.u64 	[%rd36015], %rd12811;
	ld.global.u64 	%rd13004, [%rd2];
	ld.global.u64 	%rd13005, [%rd36011];
	ld.global.u64 	%rd13006, [%rd36012];
	ld.global.u64 	%rd13007, [%rd36013];
	ld.global.u64 	%rd13008, [%rd36014];
	// begin inline asm
	add.cc.u64 %rd13004, %rd13004, %rd35996;
	addc.cc.u64 %rd13005, %rd13005, %rd35997;
	addc.cc.u64 %rd13006, %rd13006, %rd35998;
	addc.cc.u64 %rd13007, %rd13007, %rd35999;
	addc.cc.u64 %rd13008, %rd13008, %rd36000;
	addc.u64 %rd12811, %rd12811, %rd36001;
	
	// end inline asm
	st.global.u64 	[%rd2], %rd13004;
	st.global.u64 	[%rd36011], %rd13005;
	st.global.u64 	[%rd36012], %rd13006;
	st.global.u64 	[%rd36013], %rd13007;
	st.global.u64 	[%rd36014], %rd13008;
	st.global.u64 	[%rd36015], %rd12811;
	ld.global.u64 	%rd13022, [%rd2];
	ld.global.u64 	%rd13023, [%rd36011];
	ld.global.u64 	%rd13024, [%rd36012];
	ld.global.u64 	%rd13025, [%rd36013];
	ld.global.u64 	%rd13026, [%rd36014];
	// begin inline asm
	add.cc.u64 %rd13022, %rd13022, %rd35996;
	addc.cc.u64 %rd13023, %rd13023, %rd35997;
	addc.cc.u64 %rd13024, %rd13024, %rd35998;
	addc.cc.u64 %rd13025, %rd13025, %rd35999;
	addc.cc.u64 %rd13026, %rd13026, %rd36000;
	addc.u64 %rd12811, %rd12811, %rd36001;
	
	// end inline asm
	st.global.u64 	[%rd2], %rd13022;
	st.global.u64 	[%rd36011], %rd13023;
	st.global.u64 	[%rd36012], %rd13024;
	st.global.u64 	[%rd36013], %rd13025;
	st.global.u64 	[%rd36014], %rd13026;
	st.global.u64 	[%rd36015], %rd12811;
	ld.global.u64 	%rd13040, [%rd2];
	ld.global.u64 	%rd13041, [%rd36011];
	ld.global.u64 	%rd13042, [%rd36012];
	ld.global.u64 	%rd13043, [%rd36013];
	ld.global.u64 	%rd13044, [%rd36014];
	// begin inline asm
	add.cc.u64 %rd13040, %rd13040, %rd35996;
	addc.cc.u64 %rd13041, %rd13041, %rd35997;
	addc.cc.u64 %rd13042, %rd13042, %rd35998;
	addc.cc.u64 %rd13043, %rd13043, %rd35999;
	addc.cc.u64 %rd13044, %rd13044, %rd36000;
	addc.u64 %rd12811, %rd12811, %rd36001;
	
	// end inline asm
	st.global.u64 	[%rd2], %rd13040;
	st.global.u64 	[%rd36011], %rd13041;
	st.global.u64 	[%rd36012], %rd13042;
	st.global.u64 	[%rd36013], %rd13043;
	st.global.u64 	[%rd36014], %rd13044;
	st.global.u64 	[%rd36015], %rd12811;
	ld.global.u64 	%rd13058, [%rd2];
	ld.global.u64 	%rd13059, [%rd36011];
	ld.global.u64 	%rd13060, [%rd36012];
	ld.global.u64 	%rd13061, [%rd36013];
	ld.global.u64 	%rd13062, [%rd36014];
	// begin inline asm
	add.cc.u64 %rd13058, %rd13058, %rd35996;
	addc.cc.u64 %rd13059, %rd13059, %rd35997;
	addc.cc.u64 %rd13060, %rd13060, %rd35998;
	addc.cc.u64 %rd13061, %rd13061, %rd35999;
	addc.cc.u64 %rd13062, %rd13062, %rd36000;
	addc.u64 %rd12811, %rd12811, %rd36001;
	
	// end inline asm
	st.global.u64 	[%rd2], %rd13058;
	st.global.u64 	[%rd36011], %rd13059;
	st.global.u64 	[%rd36012], %rd13060;
	st.global.u64 	[%rd36013], %rd13061;
	st.global.u64 	[%rd36014], %rd13062;
	st.global.u64 	[%rd36015], %rd12811;
	ld.global.u64 	%rd13076, [%rd2];
	ld.global.u64 	%rd13077, [%rd36011];
	ld.global.u64 	%rd13078, [%rd36012];
	ld.global.u64 	%rd13079, [%rd36013];
	ld.global.u64 	%rd13080, [%rd36014];
	// begin inline asm
	add.cc.u64 %rd13076, %rd13076, %rd35996;
	addc.cc.u64 %rd13077, %rd13077, %rd35997;
	addc.cc.u64 %rd13078, %rd13078, %rd35998;
	addc.cc.u64 %rd13079, %rd13079, %rd35999;
	addc.cc.u64 %rd13080, %rd13080, %rd36000;
	addc.u64 %rd12811, %rd12811, %rd36001;
	
	// end inline asm
	st.global.u64 	[%rd2], %rd13076;
	st.global.u64 	[%rd36011], %rd13077;
	st.global.u64 	[%rd36012], %rd13078;
	st.global.u64 	[%rd36013], %rd13079;
	st.global.u64 	[%rd36014], %rd13080;
	st.global.u64 	[%rd36015], %rd12811;
	ld.global.u64 	%rd13094, [%rd2];
	ld.global.u64 	%rd13095, [%rd36011];
	ld.global.u64 	%rd13096, [%rd36012];
	ld.global.u64 	%rd13097, [%rd36013];
	ld.global.u64 	%rd13098, [%rd36014];
	// begin inline asm
	add.cc.u64 %rd13094, %rd13094, %rd35996;
	addc.cc.u64 %rd13095, %rd13095, %rd35997;
	addc.cc.u64 %rd13096, %rd13096, %rd35998;
	addc.cc.u64 %rd13097, %rd13097, %rd35999;
	addc.cc.u64 %rd13098, %rd13098, %rd36000;
	addc.u64 %rd12811, %rd12811, %rd36001;
	
	// end inline asm
	st.global.u64 	[%rd2], %rd13094;
	st.global.u64 	[%rd36011], %rd13095;
	st.global.u64 	[%rd36012], %rd13096;
	st.global.u64 	[%rd36013], %rd13097;
	st.global.u64 	[%rd36014], %rd13098;
	st.global.u64 	[%rd36015], %rd12811;
	ld.global.u64 	%rd13112, [%rd2];
	ld.global.u64 	%rd13113, [%rd36011];
	ld.global.u64 	%rd13114, [%rd36012];
	ld.global.u64 	%rd13115, [%rd36013];
	ld.global.u64 	%rd13116, [%rd36014];
	// begin inline asm
	add.cc.u64 %rd13112, %rd13112, %rd35996;
	addc.cc.u64 %rd13113, %rd13113, %rd35997;
	addc.cc.u64 %rd13114, %rd13114, %rd35998;
	addc.cc.u64 %rd13115, %rd13115, %rd35999;
	addc.cc.u64 %rd13116, %rd13116, %rd36000;
	addc.u64 %rd12811, %rd12811, %rd36001;
	
	// end inline asm
	st.global.u64 	[%rd2], %rd13112;
	st.global.u64 	[%rd36011], %rd13113;
	st.global.u64 	[%rd36012], %rd13114;
	st.global.u64 	[%rd36013], %rd13115;
	st.global.u64 	[%rd36014], %rd13116;
	st.global.u64 	[%rd36015], %rd12811;
	ld.global.u64 	%rd13130, [%rd2];
	ld.global.u64 	%rd13131, [%rd36011];
	ld.global.u64 	%rd13132, [%rd36012];
	ld.global.u64 	%rd13133, [%rd36013];
	ld.global.u64 	%rd13134, [%rd36014];
	// begin inline asm
	add.cc.u64 %rd13130, %rd13130, %rd35996;
	addc.cc.u64 %rd13131, %rd13131, %rd35997;
	addc.cc.u64 %rd13132, %rd13132, %rd35998;
	addc.cc.u64 %rd13133, %rd13133, %rd35999;
	addc.cc.u64 %rd13134, %rd13134, %rd36000;
	addc.u64 %rd12811, %rd12811, %rd36001;
	
	// end inline asm
	st.global.u64 	[%rd2], %rd13130;
	st.global.u64 	[%rd36011], %rd13131;
	st.global.u64 	[%rd36012], %rd13132;
	st.global.u64 	[%rd36013], %rd13133;
	st.global.u64 	[%rd36014], %rd13134;
	st.global.u64 	[%rd36015], %rd12811;
	ld.global.u64 	%rd13148, [%rd2];
	ld.global.u64 	%rd13149, [%rd36011];
	ld.global.u64 	%rd13150, [%rd36012];
	ld.global.u64 	%rd13151, [%rd36013];
	ld.global.u64 	%rd13152, [%rd36014];
	// begin inline asm
	add.cc.u64 %rd13148, %rd13148, %rd35996;
	addc.cc.u64 %rd13149, %rd13149, %rd35997;
	addc.cc.u64 %rd13150, %rd13150, %rd35998;
	addc.cc.u64 %rd13151, %rd13151, %rd35999;
	addc.cc.u64 %rd13152, %rd13152, %rd36000;
	addc.u64 %rd12811, %rd12811, %rd36001;
	
	// end inline asm
	st.global.u64 	[%rd2], %rd13148;
	st.global.u64 	[%rd36011], %rd13149;
	st.global.u64 	[%rd36012], %rd13150;
	st.global.u64 	[%rd36013], %rd13151;
	st.global.u64 	[%rd36014], %rd13152;
	st.global.u64 	[%rd36015], %rd12811;
	ld.global.u64 	%rd13166, [%rd2];
	ld.global.u64 	%rd13167, [%rd36011];
	ld.global.u64 	%rd13168, [%rd36012];
	ld.global.u64 	%rd13169, [%rd36013];
	ld.global.u64 	%rd13170, [%rd36014];
	// begin inline asm
	add.cc.u64 %rd13166, %rd13166, %rd35996;
	addc.cc.u64 %rd13167, %rd13167, %rd35997;
	addc.cc.u64 %rd13168, %rd13168, %rd35998;
	addc.cc.u64 %rd13169, %rd13169, %rd35999;
	addc.cc.u64 %rd13170, %rd13170, %rd36000;
	addc.u64 %rd12811, %rd12811, %rd36001;
	
	// end inline asm
	st.global.u64 	[%rd2], %rd13166;
	st.global.u64 	[%rd36011], %rd13167;
	st.global.u64 	[%rd36012], %rd13168;
	st.global.u64 	[%rd36013], %rd13169;
	st.global.u64 	[%rd36014], %rd13170;
	st.global.u64 	[%rd36015], %rd12811;
	ld.global.u64 	%rd13184, [%rd2];
	ld.global.u64 	%rd13185, [%rd36011];
	ld.global.u64 	%rd13186, [%rd36012];
	ld.global.u64 	%rd13187, [%rd36013];
	ld.global.u64 	%rd13188, [%rd36014];
	// begin inline asm
	add.cc.u64 %rd13184, %rd13184, %rd35996;
	addc.cc.u64 %rd13185, %rd13185, %rd35997;
	addc.cc.u64 %rd13186, %rd13186, %rd35998;
	addc.cc.u64 %rd13187, %rd13187, %rd35999;
	addc.cc.u64 %rd13188, %rd13188, %rd36000;
	addc.u64 %rd12811, %rd12811, %rd36001;
	
	// end inline asm
	st.global.u64 	[%rd2], %rd13184;
	st.global.u64 	[%rd36011], %rd13185;
	st.global.u64 	[%rd36012], %rd13186;
	st.global.u64 	[%rd36013], %rd13187;
	st.global.u64 	[%rd36014], %rd13188;
	st.global.u64 	[%rd36015], %rd12811;
	ld.global.u64 	%rd13202, [%rd2];
	ld.global.u64 	%rd13203, [%rd36011];
	ld.global.u64 	%rd13204, [%rd36012];
	ld.global.u64 	%rd13205, [%rd36013];
	ld.global.u64 	%rd13206, [%rd36014];
	// begin inline asm
	add.cc.u64 %rd13202, %rd13202, %rd35996;
	addc.cc.u64 %rd13203, %rd13203, %rd35997;
	addc.cc.u64 %rd13204, %rd13204, %rd35998;
	addc.cc.u64 %rd13205, %rd13205, %rd35999;
	addc.cc.u64 %rd13206, %rd13206, %rd36000;
	addc.u64 %rd12811, %rd12811, %rd36001;
	
	// end inline asm
	st.global.u64 	[%rd2], %rd13202;
	st.global.u64 	[%rd36011], %rd13203;
	st.global.u64 	[%rd36012], %rd13204;
	st.global.u64 	[%rd36013], %rd13205;
	st.global.u64 	[%rd36014], %rd13206;
	st.global.u64 	[%rd36015], %rd12811;
	ld.global.u64 	%rd13220, [%rd2];
	ld.global.u64 	%rd13221, [%rd36011];
	ld.global.u64 	%rd13222, [%rd36012];
	ld.global.u64 	%rd13223, [%rd36013];
	ld.global.u64 	%rd13224, [%rd36014];
	// begin inline asm
	add.cc.u64 %rd13220, %rd13220, %rd35996;
	addc.cc.u64 %rd13221, %rd13221, %rd35997;
	addc.cc.u64 %rd13222, %rd13222, %rd35998;
	addc.cc.u64 %rd13223, %rd13223, %rd35999;
	addc.cc.u64 %rd13224, %rd13224, %rd36000;
	addc.u64 %rd12811, %rd12811, %rd36001;
	
	// end inline asm
	st.global.u64 	[%rd2], %rd13220;
	st.global.u64 	[%rd36011], %rd13221;
	st.global.u64 	[%rd36012], %rd13222;
	st.global.u64 	[%rd36013], %rd13223;
	st.global.u64 	[%rd36014], %rd13224;
	st.global.u64 	[%rd36015], %rd12811;
	ld.global.u64 	%rd13238, [%rd2];
	ld.global.u64 	%rd13239, [%rd36011];
	ld.global.u64 	%rd13240, [%rd36012];
	ld.global.u64 	%rd13241, [%rd36013];
	ld.global.u64 	%rd13242, [%rd36014];
	// begin inline asm
	add.cc.u64 %rd13238, %rd13238, %rd35996;
	addc.cc.u64 %rd13239, %rd13239, %rd35997;
	addc.cc.u64 %rd13240, %rd13240, %rd35998;
	addc.cc.u64 %rd13241, %rd13241, %rd35999;
	addc.cc.u64 %rd13242, %rd13242, %rd36000;
	addc.u64 %rd12811, %rd12811, %rd36001;
	
	// end inline asm
	st.global.u64 	[%rd2], %rd13238;
	st.global.u64 	[%rd36011], %rd13239;
	st.global.u64 	[%rd36012], %rd13240;
	st.global.u64 	[%rd36013], %rd13241;
	st.global.u64 	[%rd36014], %rd13242;
	st.global.u64 	[%rd36015], %rd12811;
	ld.global.u64 	%rd13256, [%rd2];
	ld.global.u64 	%rd13257, [%rd36011];
	ld.global.u64 	%rd13258, [%rd36012];
	ld.global.u64 	%rd13259, [%rd36013];
	ld.global.u64 	%rd13260, [%rd36014];
	// begin inline asm
	add.cc.u64 %rd13256, %rd13256, %rd35996;
	addc.cc.u64 %rd13257, %rd13257, %rd35997;
	addc.cc.u64 %rd13258, %rd13258, %rd35998;
	addc.cc.u64 %rd13259, %rd13259, %rd35999;
	addc.cc.u64 %rd13260, %rd13260, %rd36000;
	addc.u64 %rd12811, %rd12811, %rd36001;
	
	// end inline asm
	st.global.u64 	[%rd2], %rd13256;
	st.global.u64 	[%rd36011], %rd13257;
	st.global.u64 	[%rd36012], %rd13258;
	st.global.u64 	[%rd36013], %rd13259;
	st.global.u64 	[%rd36014], %rd13260;
	st.global.u64 	[%rd36015], %rd12811;
	ld.global.u64 	%rd13274, [%rd2];
	ld.global.u64 	%rd13275, [%rd36011];
	ld.global.u64 	%rd13276, [%rd36012];
	ld.global.u64 	%rd13277, [%rd36013];
	ld.global.u64 	%rd13278, [%rd36014];
	// begin inline asm
	add.cc.u64 %rd13274, %rd13274, %rd35996;
	addc.cc.u64 %rd13275, %rd13275, %rd35997;
	addc.cc.u64 %rd13276, %rd13276, %rd35998;
	addc.cc.u64 %rd13277, %rd13277, %rd35999;
	addc.cc.u64 %rd13278, %rd13278, %rd36000;
	addc.u64 %rd12811, %rd12811, %rd36001;
	
	// end inline asm
	st.global.u64 	[%rd2], %rd13274;
	st.global.u64 	[%rd36011], %rd13275;
	st.global.u64 	[%rd36012], %rd13276;
	st.global.u64 	[%rd36013], %rd13277;
	st.global.u64 	[%rd36014], %rd13278;
	st.global.u64 	[%rd36015], %rd12811;
	ld.global.u64 	%rd13292, [%rd2];
	ld.global.u64 	%rd13293, [%rd36011];
	ld.global.u64 	%rd13294, [%rd36012];
	ld.global.u64 	%rd13295, [%rd36013];
	ld.global.u64 	%rd13296, [%rd36014];
	// begin inline asm
	add.cc.u64 %rd13292, %rd13292, %rd35996;
	addc.cc.u64 %rd13293, %rd13293, %rd35997;
	addc.cc.u64 %rd13294, %rd13294, %rd35998;
	addc.cc.u64 %rd13295, %rd13295, %rd35999;
	addc.cc.u64 %rd13296, %rd13296, %rd36000;
	addc.u64 %rd12811, %rd12811, %rd36001;
	
	// end inline asm
	st.global.u64 	[%rd2], %rd13292;
	st.global.u64 	[%rd36011], %rd13293;
	st.global.u64 	[%rd36012], %rd13294;
	st.global.u64 	[%rd36013], %rd13295;
	st.global.u64 	[%rd36014], %rd13296;
	st.global.u64 	[%rd36015], %rd12811;
	ld.global.u64 	%rd13310, [%rd2];
	ld.global.u64 	%rd13311, [%rd36011];
	ld.global.u64 	%rd13312, [%rd36012];
	ld.global.u64 	%rd13313, [%rd36013];
	ld.global.u64 	%rd13314, [%rd36014];
	// begin inline asm
	add.cc.u64 %rd13310, %rd13310, %rd35996;
	addc.cc.u64 %rd13311, %rd13311, %rd35997;
	addc.cc.u64 %rd13312, %rd13312, %rd35998;
	addc.cc.u64 %rd13313, %rd13313, %rd35999;
	addc.cc.u64 %rd13314, %rd13314, %rd36000;
	addc.u64 %rd12811, %rd12811, %rd36001;
	
	// end inline asm
	st.global.u64 	[%rd2], %rd13310;
	st.global.u64 	[%rd36011], %rd13311;
	st.global.u64 	[%rd36012], %rd13312;
	st.global.u64 	[%rd36013], %rd13313;
	st.global.u64 	[%rd36014], %rd13314;
	st.global.u64 	[%rd36015], %rd12811;
	ld.global.u64 	%rd13328, [%rd2];
	ld.global.u64 	%rd13329, [%rd36011];
	ld.global.u64 	%rd13330, [%rd36012];
	ld.global.u64 	%rd13331, [%rd36013];
	ld.global.u64 	%rd13332, [%rd36014];
	// begin inline asm
	add.cc.u64 %rd13328, %rd13328, %rd35996;
	addc.cc.u64 %rd13329, %rd13329, %rd35997;
	addc.cc.u64 %rd13330, %rd13330, %rd35998;
	addc.cc.u64 %rd13331, %rd13331, %rd35999;
	addc.cc.u64 %rd13332, %rd13332, %rd36000;
	addc.u64 %rd12811, %rd12811, %rd36001;
	
	// end inline asm
	st.global.u64 	[%rd2], %rd13328;
	st.global.u64 	[%rd36011], %rd13329;
	st.global.u64 	[%rd36012], %rd13330;
	st.global.u64 	[%rd36013], %rd13331;
	st.global.u64 	[%rd36014], %rd13332;
	st.global.u64 	[%rd36015], %rd12811;
	ld.global.u64 	%rd13346, [%rd2];
	ld.global.u64 	%rd13347, [%rd36011];
	ld.global.u64 	%rd13348, [%rd36012];
	ld.global.u64 	%rd13349, [%rd36013];
	ld.global.u64 	%rd13350, [%rd36014];
	// begin inline asm
	add.cc.u64 %rd13346, %rd13346, %rd35996;
	addc.cc.u64 %rd13347, %rd13347, %rd35997;
	addc.cc.u64 %rd13348, %rd13348, %rd35998;
	addc.cc.u64 %rd13349, %rd13349, %rd35999;
	addc.cc.u64 %rd13350, %rd13350, %rd36000;
	addc.u64 %rd12811, %rd12811, %rd36001;
	
	// end inline asm
	st.global.u64 	[%rd2], %rd13346;
	st.global.u64 	[%rd36011], %rd13347;
	st.global.u64 	[%rd36012], %rd13348;
	st.global.u64 	[%rd36013], %rd13349;
	st.global.u64 	[%rd36014], %rd13350;
	st.global.u64 	[%rd36015], %rd12811;
	ld.global.u64 	%rd13364, [%rd2];
	ld.global.u64 	%rd13365, [%rd36011];
	ld.global.u64 	%rd13366, [%rd36012];
	ld.global.u64 	%rd13367, [%rd36013];
	ld.global.u64 	%rd13368, [%rd36014];
	// begin inline asm
	add.cc.u64 %rd13364, %rd13364, %rd35996;
	addc.cc.u64 %rd13365, %rd13365, %rd35997;
	addc.cc.u64 %rd13366, %rd13366, %rd35998;
	addc.cc.u64 %rd13367, %rd13367, %rd35999;
	addc.cc.u64 %rd13368, %rd13368, %rd36000;
	addc.u64 %rd12811, %rd12811, %rd36001;
	
	// end inline asm
	st.global.u64 	[%rd2], %rd13364;
	st.global.u64 	[%rd36011], %rd13365;
	st.global.u64 	[%rd36012], %rd13366;
	st.global.u64 	[%rd36013], %rd13367;
	st.global.u64 	[%rd36014], %rd13368;
	st.global.u64 	[%rd36015], %rd12811;
	ld.global.u64 	%rd13382, [%rd2];
	ld.global.u64 	%rd13383, [%rd36011];
	ld.global.u64 	%rd13384, [%rd36012];
	ld.global.u64 	%rd13385, [%rd36013];
	ld.global.u64 	%rd13386, [%rd36014];
	// begin inline asm
	add.cc.u64 %rd13382, %rd13382, %rd35996;
	addc.cc.u64 %rd13383, %rd13383, %rd35997;
	addc.cc.u64 %rd13384, %rd13384, %rd35998;
	addc.cc.u64 %rd13385, %rd13385, %rd35999;
	addc.cc.u64 %rd13386, %rd13386, %rd36000;
	addc.u64 %rd12811, %rd12811, %rd36001;
	
	// end inline asm
	st.global.u64 	[%rd2], %rd13382;
	st.global.u64 	[%rd36011], %rd13383;
	st.global.u64 	[%rd36012], %rd13384;
	st.global.u64 	[%rd36013], %rd13385;
	st.global.u64 	[%rd36014], %rd13386;
	st.global.u64 	[%rd36015], %rd12811;
	ld.global.u64 	%rd13400, [%rd2];
	ld.global.u64 	%rd13401, [%rd36011];
	ld.global.u64 	%rd13402, [%rd36012];
	ld.global.u64 	%rd13403, [%rd36013];
	ld.global.u64 	%rd13404, [%rd36014];
	// begin inline asm
	add.cc.u64 %rd13400, %rd13400, %rd35996;
	addc.cc.u64 %rd13401, %rd13401, %rd35997;
	addc.cc.u64 %rd13402, %rd13402, %rd35998;
	addc.cc.u64 %rd13403, %rd13403, %rd35999;
	addc.cc.u64 %rd13404, %rd13404, %rd36000;
	addc.u64 %rd12811, %rd12811, %rd36001;
	
	// end inline asm
	st.global.u64 	[%rd2], %rd13400;
	st.global.u64 	[%rd36011], %rd13401;
	st.global.u64 	[%rd36012], %rd13402;
	st.global.u64 	[%rd36013], %rd13403;
	st.global.u64 	[%rd36014], %rd13404;
	st.global.u64 	[%rd36015], %rd12811;
	ld.global.u64 	%rd13418, [%rd2];
	ld.global.u64 	%rd13419, [%rd36011];
	ld.global.u64 	%rd13420, [%rd36012];
	ld.global.u64 	%rd13421, [%rd36013];
	ld.global.u64 	%rd13422, [%rd36014];
	// begin inline asm
	add.cc.u64 %rd13418, %rd13418, %rd35996;
	addc.cc.u64 %rd13419, %rd13419, %rd35997;
	addc.cc.u64 %rd13420, %rd13420, %rd35998;
	addc.cc.u64 %rd13421, %rd13421, %rd35999;
	addc.cc.u64 %rd13422, %rd13422, %rd36000;
	addc.u64 %rd12811, %rd12811, %rd36001;
	
	// end inline asm
	st.global.u64 	[%rd2], %rd13418;
	st.global.u64 	[%rd36011], %rd13419;
	st.global.u64 	[%rd36012], %rd13420;
	st.global.u64 	[%rd36013], %rd13421;
	st.global.u64 	[%rd36014], %rd13422;
	st.global.u64 	[%rd36015], %rd12811;
	ld.global.u64 	%rd13436, [%rd2];
	ld.global.u64 	%rd13437, [%rd36011];
	ld.global.u64 	%rd13438, [%rd36012];
	ld.global.u64 	%rd13439, [%rd36013];
	ld.global.u64 	%rd13440, [%rd36014];
	// begin inline asm
	add.cc.u64 %rd13436, %rd13436, %rd35996;
	addc.cc.u64 %rd13437, %rd13437, %rd35997;
	addc.cc.u64 %rd13438, %rd13438, %rd35998;
	addc.cc.u64 %rd13439, %rd13439, %rd35999;
	addc.cc.u64 %rd13440, %rd13440, %rd36000;
	addc.u64 %rd12811, %rd12811, %rd36001;
	
	// end inline asm
	st.global.u64 	[%rd2], %rd13436;
	st.global.u64 	[%rd36011], %rd13437;
	st.global.u64 	[%rd36012], %rd13438;
	st.global.u64 	[%rd36013], %rd13439;
	st.global.u64 	[%rd36014], %rd13440;
	st.global.u64 	[%rd36015], %rd12811;
	ld.global.u64 	%rd13454, [%rd2];
	ld.global.u64 	%rd13455, [%rd36011];
	ld.global.u64 	%rd13456, [%rd36012];
	ld.global.u64 	%rd13457, [%rd36013];
	ld.global.u64 	%rd13458, [%rd36014];
	// begin inline asm
	add.cc.u64 %rd13454, %rd13454, %rd35996;
	addc.cc.u64 %rd13455, %rd13455, %rd35997;
	addc.cc.u64 %rd13456, %rd13456, %rd35998;
	addc.cc.u64 %rd13457, %rd13457, %rd35999;
	addc.cc.u64 %rd13458, %rd13458, %rd36000;
	addc.u64 %rd12811, %rd12811, %rd36001;
	
	// end inline asm
	st.global.u64 	[%rd2], %rd13454;
	st.global.u64 	[%rd36011], %rd13455;
	st.global.u64 	[%rd36012], %rd13456;
	st.global.u64 	[%rd36013], %rd13457;
	st.global.u64 	[%rd36014], %rd13458;
	st.global.u64 	[%rd36015], %rd12811;
	ld.global.u64 	%rd13472, [%rd2];
	ld.global.u64 	%rd13473, [%rd36011];
	ld.global.u64 	%rd13474, [%rd36012];
	ld.global.u64 	%rd13475, [%rd36013];
	ld.global.u64 	%rd13476, [%rd36014];
	// begin inline asm
	add.cc.u64 %rd13472, %rd13472, %rd35996;
	addc.cc.u64 %rd13473, %rd13473, %rd35997;
	addc.cc.u64 %rd13474, %rd13474, %rd35998;
	addc.cc.u64 %rd13475, %rd13475, %rd35999;
	addc.cc.u64 %rd13476, %rd13476, %rd36000;
	addc.u64 %rd12811, %rd12811, %rd36001;
	
	// end inline asm
	st.global.u64 	[%rd2], %rd13472;
	st.global.u64 	[%rd36011], %rd13473;
	st.global.u64 	[%rd36012], %rd13474;
	st.global.u64 	[%rd36013], %rd13475;
	st.global.u64 	[%rd36014], %rd13476;
	st.global.u64 	[%rd36015], %rd12811;
	ld.global.u64 	%rd13490, [%rd2];
	ld.global.u64 	%rd13491, [%rd36011];
	ld.global.u64 	%rd13492, [%rd36012];
	ld.global.u64 	%rd13493, [%rd36013];
	ld.global.u64 	%rd13494, [%rd36014];
	// begin inline asm
	add.cc.u64 %rd13490, %rd13490, %rd35996;
	addc.cc.u64 %rd13491, %rd13491, %rd35997;
	addc.cc.u64 %rd13492, %rd13492, %rd35998;
	addc.cc.u64 %rd13493, %rd13493, %rd35999;
	addc.cc.u64 %rd13494, %rd13494, %rd36000;
	addc.u64 %rd12811, %rd12811, %rd36001;
	
	// end inline asm
	st.global.u64 	[%rd2], %rd13490;
	st.global.u64 	[%rd36011], %rd13491;
	st.global.u64 	[%rd36012], %rd13492;
	st.global.u64 	[%rd36013], %rd13493;
	st.global.u64 	[%rd36014], %rd13494;
	st.global.u64 	[%rd36015], %rd12811;
	ld.global.u64 	%rd13508, [%rd2];
	ld.global.u64 	%rd13509, [%rd36011];
	ld.global.u64 	%rd13510, [%rd36012];
	ld.global.u64 	%rd13511, [%rd36013];
	ld.global.u64 	%rd13512, [%rd36014];
	// begin inline asm
	add.cc.u64 %rd13508, %rd13508, %rd35996;
	addc.cc.u64 %rd13509, %rd13509, %rd35997;
	addc.cc.u64 %rd13510, %rd13510, %rd35998;
	addc.cc.u64 %rd13511, %rd13511, %rd35999;
	addc.cc.u64 %rd13512, %rd13512, %rd36000;
	addc.u64 %rd12811, %rd12811, %rd36001;
	
	// end inline asm
	st.global.u64 	[%rd2], %rd13508;
	st.global.u64 	[%rd36011], %rd13509;
	st.global.u64 	[%rd36012], %rd13510;
	st.global.u64 	[%rd36013], %rd13511;
	st.global.u64 	[%rd36014], %rd13512;
	st.global.u64 	[%rd36015], %rd12811;
	ld.global.u64 	%rd13526, [%rd2];
	ld.global.u64 	%rd13527, [%rd36011];
	ld.global.u64 	%rd13528, [%rd36012];
	ld.global.u64 	%rd13529, [%rd36013];
	ld.global.u64 	%rd13530, [%rd36014];
	// begin inline asm
	add.cc.u64 %rd13526, %rd13526, %rd35996;
	addc.cc.u64 %rd13527, %rd13527, %rd35997;
	addc.cc.u64 %rd13528, %rd13528, %rd35998;
	addc.cc.u64 %rd13529, %rd13529, %rd35999;
	addc.cc.u64 %rd13530, %rd13530, %rd36000;
	addc.u64 %rd12811, %rd12811, %rd36001;
	
	// end inline asm
	st.global.u64 	[%rd2], %rd13526;
	st.global.u64 	[%rd36011], %rd13527;
	st.global.u64 	[%rd36012], %rd13528;
	st.global.u64 	[%rd36013], %rd13529;
	st.global.u64 	[%rd36014], %rd13530;
	st.global.u64 	[%rd36015], %rd12811;
	ld.global.u64 	%rd13544, [%rd2];
	ld.global.u64 	%rd13545, [%rd36011];
	ld.global.u64 	%rd13546, [%rd36012];
	ld.global.u64 	%rd13547, [%rd36013];
	ld.global.u64 	%rd13548, [%rd36014];
	// begin inline asm
	add.cc.u64 %rd13544, %rd13544, %rd35996;
	addc.cc.u64 %rd13545, %rd13545, %rd35997;
	addc.cc.u64 %rd13546, %rd13546, %rd35998;
	addc.cc.u64 %rd13547, %rd13547, %rd35999;
	addc.cc.u64 %rd13548, %rd13548, %rd36000;
	addc.u64 %rd12811, %rd12811, %rd36001;
	
	// end inline asm
	st.global.u64 	[%rd2], %rd13544;
	st.global.u64 	[%rd36011], %rd13545;
	st.global.u64 	[%rd36012], %rd13546;
	st.global.u64 	[%rd36013], %rd13547;
	st.global.u64 	[%rd36014], %rd13548;
	st.global.u64 	[%rd36015], %rd12811;
	ld.global.u64 	%rd13562, [%rd2];
	ld.global.u64 	%rd13563, [%rd36011];
	ld.global.u64 	%rd13564, [%rd36012];
	ld.global.u64 	%rd13565, [%rd36013];
	ld.global.u64 	%rd13566, [%rd36014];
	// begin inline asm
	add.cc.u64 %rd13562, %rd13562, %rd35996;
	addc.cc.u64 %rd13563, %rd13563, %rd35997;
	addc.cc.u64 %rd13564, %rd13564, %rd35998;
	addc.cc.u64 %rd13565, %rd13565, %rd35999;
	addc.cc.u64 %rd13566, %rd13566, %rd36000;
	addc.u64 %rd12811, %rd12811, %rd36001;
	
	// end inline asm
	st.global.u64 	[%rd2], %rd13562;
	st.global.u64 	[%rd36011], %rd13563;
	st.global.u64 	[%rd36012], %rd13564;
	st.global.u64 	[%rd36013], %rd13565;
	st.global.u64 	[%rd36014], %rd13566;
	st.global.u64 	[%rd36015], %rd12811;
	ld.global.u64 	%rd13580, [%rd2];
	ld.global.u64 	%rd13581, [%rd36011];
	ld.global.u64 	%rd13582, [%rd36012];
	ld.global.u64 	%rd13583, [%rd36013];
	ld.global.u64 	%rd13584, [%rd36014];
	// begin inline asm
	add.cc.u64 %rd13580, %rd13580, %rd35996;
	addc.cc.u64 %rd13581, %rd13581, %rd35997;
	addc.cc.u64 %rd13582, %rd13582, %rd35998;
	addc.cc.u64 %rd13583, %rd13583, %rd35999;
	addc.cc.u64 %rd13584, %rd13584, %rd36000;
	addc.u64 %rd12811, %rd12811, %rd36001;
	
	// end inline asm
	st.global.u64 	[%rd2], %rd13580;
	st.global.u64 	[%rd36011], %rd13581;
	st.global.u64 	[%rd36012], %rd13582;
	st.global.u64 	[%rd36013], %rd13583;
	st.global.u64 	[%rd36014], %rd13584;
	st.global.u64 	[%rd36015], %rd12811;
	ld.global.u64 	%rd13598, [%rd2];
	ld.global.u64 	%rd13599, [%rd36011];
	ld.global.u64 	%rd13600, [%rd36012];
	ld.global.u64 	%rd13601, [%rd36013];
	ld.global.u64 	%rd13602, [%rd36014];
	// begin inline asm
	add.cc.u64 %rd13598, %rd13598, %rd35996;
	addc.cc.u64 %rd13599, %rd13599, %rd35997;
	addc.cc.u64 %rd13600, %rd13600, %rd35998;
	addc.cc.u64 %rd13601, %rd13601, %rd35999;
	addc.cc.u64 %rd13602, %rd13602, %rd36000;
	addc.u64 %rd12811, %rd12811, %rd36001;
	
	// end inline asm
	st.global.u64 	[%rd2], %rd13598;
	st.global.u64 	[%rd36011], %rd13599;
	st.global.u64 	[%rd36012], %rd13600;
	st.global.u64 	[%rd36013], %rd13601;
	st.global.u64 	[%rd36014], %rd13602;
	st.global.u64 	[%rd36015], %rd12811;
	ld.global.u64 	%rd13616, [%rd2];
	ld.global.u64 	%rd13617, [%rd36011];
	ld.global.u64 	%rd13618, [%rd36012];
	ld.global.u64 	%rd13619, [%rd36013];
	ld.global.u64 	%rd13620, [%rd36014];
	// begin inline asm
	add.cc.u64 %rd13616, %rd13616, %rd35996;
	addc.cc.u64 %rd13617, %rd13617, %rd35997;
	addc.cc.u64 %rd13618, %rd13618, %rd35998;
	addc.cc.u64 %rd13619, %rd13619, %rd35999;
	addc.cc.u64 %rd13620, %rd13620, %rd36000;
	addc.u64 %rd12811, %rd12811, %rd36001;
	
	// end inline asm
	st.global.u64 	[%rd2], %rd13616;
	st.global.u64 	[%rd36011], %rd13617;
	st.global.u64 	[%rd36012], %rd13618;
	st.global.u64 	[%rd36013], %rd13619;
	st.global.u64 	[%rd36014], %rd13620;
	st.global.u64 	[%rd36015], %rd12811;
	ld.global.u64 	%rd13634, [%rd2];
	ld.global.u64 	%rd13635, [%rd36011];
	ld.global.u64 	%rd13636, [%rd36012];
	ld.global.u64 	%rd13637, [%rd36013];
	ld.global.u64 	%rd13638, [%rd36014];
	// begin inline asm
	add.cc.u64 %rd13634, %rd13634, %rd35996;
	addc.cc.u64 %rd13635, %rd13635, %rd35997;
	addc.cc.u64 %rd13636, %rd13636, %rd35998;
	addc.cc.u64 %rd13637, %rd13637, %rd35999;
	addc.cc.u64 %rd13638, %rd13638, %rd36000;
	addc.u64 %rd12811, %rd12811, %rd36001;
	
	// end inline asm
	st.global.u64 	[%rd2], %rd13634;
	st.global.u64 	[%rd36011], %rd13635;
	st.global.u64 	[%rd36012], %rd13636;
	st.global.u64 	[%rd36013], %rd13637;
	st.global.u64 	[%rd36014], %rd13638;
	st.global.u64 	[%rd36015], %rd12811;
	ld.global.u64 	%rd13652, [%rd2];
	ld.global.u64 	%rd13653, [%rd36011];
	ld.global.u64 	%rd13654, [%rd36012];
	ld.global.u64 	%rd13655, [%rd36013];
	ld.global.u64 	%rd13656, [%rd36014];
	// begin inline asm
	add.cc.u64 %rd13652, %rd13652, %rd35996;
	addc.cc.u64 %rd13653, %rd13653, %rd35997;
	addc.cc.u64 %rd13654, %rd13654, %rd35998;
	addc.cc.u64 %rd13655, %rd13655, %rd35999;
	addc.cc.u64 %rd13656, %rd13656, %rd36000;
	addc.u64 %rd12811, %rd12811, %rd36001;
	
	// end inline asm
	st.global.u64 	[%rd2], %rd13652;
	st.global.u64 	[%rd36011], %rd13653;
	st.global.u64 	[%rd36012], %rd13654;
	st.global.u64 	[%rd36013], %rd13655;
	st.global.u64 	[%rd36014], %rd13656;
	st.global.u64 	[%rd36015], %rd12811;
	ld.global.u64 	%rd13670, [%rd2];
	ld.global.u64 	%rd13671, [%rd36011];
	ld.global.u64 	%rd13672, [%rd36012];
	ld.global.u64 	%rd13673, [%rd36013];
	ld.global.u64 	%rd13674, [%rd36014];
	// begin inline asm
	add.cc.u64 %rd13670, %rd13670, %rd35996;
	addc.cc.u64 %rd13671, %rd13671, %rd35997;
	addc.cc.u64 %rd13672, %rd13672, %rd35998;
	addc.cc.u64 %rd13673, %rd13673, %rd35999;
	addc.cc.u64 %rd13674, %rd13674, %rd36000;
	addc.u64 %rd12811, %rd12811, %rd36001;
	
	// end inline asm
	st.global.u64 	[%rd2], %rd13670;
	st.global.u64 	[%rd36011], %rd13671;
	st.global.u64 	[%rd36012], %rd13672;
	st.global.u64 	[%rd36013], %rd13673;
	st.global.u64 	[%rd36014], %rd13674;
	st.global.u64 	[%rd36015], %rd12811;
	ld.global.u64 	%rd13688, [%rd2];
	ld.global.u64 	%rd13689, [%rd36011];
	ld.global.u64 	%rd13690, [%rd36012];
	ld.global.u64 	%rd13691, [%rd36013];
	ld.global.u64 	%rd13692, [%rd36014];
	// begin inline asm
	add.cc.u64 %rd13688, %rd13688, %rd35996;
	addc.cc.u64 %rd13689, %rd13689, %rd35997;
	addc.cc.u64 %rd13690, %rd13690, %rd35998;
	addc.cc.u64 %rd13691, %rd13691, %rd35999;
	addc.cc.u64 %rd13692, %rd13692, %rd36000;
	addc.u64 %rd12811, %rd12811, %rd36001;
	
	// end inline asm
	st.global.u64 	[%rd2], %rd13688;
	st.global.u64 	[%rd36011], %rd13689;
	st.global.u64 	[%rd36012], %rd13690;
	st.global.u64 	[%rd36013], %rd13691;
	st.global.u64 	[%rd36014], %rd13692;
	st.global.u64 	[%rd36015], %rd12811;
	ld.global.u64 	%rd13706, [%rd2];
	ld.global.u64 	%rd13707, [%rd36011];
	ld.global.u64 	%rd13708, [%rd36012];
	ld.global.u64 	%rd13709, [%rd36013];
	ld.global.u64 	%rd13710, [%rd36014];
	// begin inline asm
	add.cc.u64 %rd13706, %rd13706, %rd35996;
	addc.cc.u64 %rd13707, %rd13707, %rd35997;
	addc.cc.u64 %rd13708, %rd13708, %rd35998;
	addc.cc.u64 %rd13709, %rd13709, %rd35999;
	addc.cc.u64 %rd13710, %rd13710, %rd36000;
	addc.u64 %rd12811, %rd12811, %rd36001;
	
	// end inline asm
	st.global.u64 	[%rd2], %rd13706;
	st.global.u64 	[%rd36011], %rd13707;
	st.global.u64 	[%rd36012], %rd13708;
	st.global.u64 	[%rd36013], %rd13709;
	st.global.u64 	[%rd36014], %rd13710;
	st.global.u64 	[%rd36015], %rd12811;
	ld.global.u64 	%rd13724, [%rd2];
	ld.global.u64 	%rd13725, [%rd36011];
	ld.global.u64 	%rd13726, [%rd36012];
	ld.global.u64 	%rd13727, [%rd36013];
	ld.global.u64 	%rd13728, [%rd36014];
	// begin inline asm
	add.cc.u64 %rd13724, %rd13724, %rd35996;
	addc.cc.u64 %rd13725, %rd13725, %rd35997;
	addc.cc.u64 %rd13726, %rd13726, %rd35998;
	addc.cc.u64 %rd13727, %rd13727, %rd35999;
	addc.cc.u64 %rd13728, %rd13728, %rd36000;
	addc.u64 %rd12811, %rd12811, %rd36001;
	
	// end inline asm
	st.global.u64 	[%rd2], %rd13724;
	st.global.u64 	[%rd36011], %rd13725;
	st.global.u64 	[%rd36012], %rd13726;
	st.global.u64 	[%rd36013], %rd13727;
	st.global.u64 	[%rd36014], %rd13728;
	st.global.u64 	[%rd36015], %rd12811;
	ld.global.u64 	%rd13742, [%rd2];
	ld.global.u64 	%rd13743, [%rd36011];
	ld.global.u64 	%rd13744, [%rd36012];
	ld.global.u64 	%rd13745, [%rd36013];
	ld.global.u64 	%rd13746, [%rd36014];
	// begin inline asm
	add.cc.u64 %rd13742, %rd13742, %rd35996;
	addc.cc.u64 %rd13743, %rd13743, %rd35997;
	addc.cc.u64 %rd13744, %rd13744, %rd35998;
	addc.cc.u64 %rd13745, %rd13745, %rd35999;
	addc.cc.u64 %rd13746, %rd13746, %rd36000;
	addc.u64 %rd12811, %rd12811, %rd36001;
	
	// end inline asm
	st.global.u64 	[%rd2], %rd13742;
	st.global.u64 	[%rd36011], %rd13743;
	st.global.u64 	[%rd36012], %rd13744;
	st.global.u64 	[%rd36013], %rd13745;
	st.global.u64 	[%rd36014], %rd13746;
	st.global.u64 	[%rd36015], %rd12811;
	ld.global.u64 	%rd13760, [%rd2];
	ld.global.u64 	%rd13761, [%rd36011];
	ld.global.u64 	%rd13762, [%rd36012];
	ld.global.u64 	%rd13763, [%rd36013];
	ld.global.u64 	%rd13764, [%rd36014];
	// begin inline asm
	add.cc.u64 %rd13760, %rd13760, %rd35996;
	addc.cc.u64 %rd13761, %rd13761, %rd35997;
	addc.cc.u64 %rd13762, %rd13762, %rd35998;
	addc.cc.u64 %rd13763, %rd13763, %rd35999;
	addc.cc.u64 %rd13764, %rd13764, %rd36000;
	addc.u64 %rd12811, %rd12811, %rd36001;
	
	// end inline asm
	st.global.u64 	[%rd2], %rd13760;
	st.global.u64 	[%rd36011], %rd13761;
	st.global.u64 	[%rd36012], %rd13762;
	st.global.u64 	[%rd36013], %rd13763;
	st.global.u64 	[%rd36014], %rd13764;
	st.global.u64 	[%rd36015], %rd12811;
	ld.global.u64 	%rd13778, [%rd2];
	ld.global.u64 	%rd13779, [%rd36011];
	ld.global.u64 	%rd13780, [%rd36012];
	ld.global.u64 	%rd13781, [%rd36013];
	ld.global.u64 	%rd13782, [%rd36014];
	// begin inline asm
	add.cc.u64 %rd13778, %rd13778, %rd35996;
	addc.cc.u64 %rd13779, %rd13779, %rd35997;
	addc.cc.u64 %rd13780, %rd13780, %rd35998;
	addc.cc.u64 %rd13781, %rd13781, %rd35999;
	addc.cc.u64 %rd13782, %rd13782, %rd36000;
	addc.u64 %rd12811, %rd12811, %rd36001;
	
	// end inline asm
	st.global.u64 	[%rd2], %rd13778;
	st.global.u64 	[%rd36011], %rd13779;
	st.global.u64 	[%rd36012], %rd13780;
	st.global.u64 	[%rd36013], %rd13781;
	st.global.u64 	[%rd36014], %rd13782;
	st.global.u64 	[%rd36015], %rd12811;
	ld.global.u64 	%rd13796, [%rd2];
	ld.global.u64 	%rd13797, [%rd36011];
	ld.global.u64 	%rd13798, [%rd36012];
	ld.global.u64 	%rd13799, [%rd36013];
	ld.global.u64 	%rd13800, [%rd36014];
	// begin inline asm
	add.cc.u64 %rd13796, %rd13796, %rd35996;
	addc.cc.u64 %rd13797, %rd13797, %rd35997;
	addc.cc.u64 %rd13798, %rd13798, %rd35998;
	addc.cc.u64 %rd13799, %rd13799, %rd35999;
	addc.cc.u64 %rd13800, %rd13800, %rd36000;
	addc.u64 %rd12811, %rd12811, %rd36001;
	
	// end inline asm
	st.global.u64 	[%rd2], %rd13796;
	st.global.u64 	[%rd36011], %rd13797;
	st.global.u64 	[%rd36012], %rd13798;
	st.global.u64 	[%rd36013], %rd13799;
	st.global.u64 	[%rd36014], %rd13800;
	st.global.u64 	[%rd36015], %rd12811;
	ld.global.u64 	%rd13814, [%rd2];
	ld.global.u64 	%rd13815, [%rd36011];
	ld.global.u64 	%rd13816, [%rd36012];
	ld.global.u64 	%rd13817, [%rd36013];
	ld.global.u64 	%rd13818, [%rd36014];
	// begin inline asm
	add.cc.u64 %rd13814, %rd13814, %rd35996;
	addc.cc.u64 %rd13815, %rd13815, %rd35997;
	addc.cc.u64 %rd13816, %rd13816, %rd35998;
	addc.cc.u64 %rd13817, %rd13817, %rd35999;
	addc.cc.u64 %rd13818, %rd13818, %rd36000;
	addc.u64 %rd12811, %rd12811, %rd36001;
	
	// end inline asm
	st.global.u64 	[%rd2], %rd13814;
	st.global.u64 	[%rd36011], %rd13815;
	st.global.u64 	[%rd36012], %rd13816;
	st.global.u64 	[%rd36013], %rd13817;
	st.global.u64 	[%rd36014], %rd13818;
	st.global.u64 	[%rd36015], %rd12811;
	ld.global.u64 	%rd13832, [%rd2];
	ld.global.u64 	%rd13833, [%rd36011];
	ld.global.u64 	%rd13834, [%rd36012];
	ld.global.u64 	%rd13835, [%rd36013];
	ld.global.u64 	%rd13836, [%rd36014];
	// begin inline asm
	add.cc.u64 %rd13832, %rd13832, %rd35996;
	addc.cc.u64 %rd13833, %rd13833, %rd35997;
	addc.cc.u64 %rd13834, %rd13834, %rd35998;
	addc.cc.u64 %rd13835, %rd13835, %rd35999;
	addc.cc.u64 %rd13836, %rd13836, %rd36000;
	addc.u64 %rd12811, %rd12811, %rd36001;
	
	// end inline asm
	st.global.u64 	[%rd2], %rd13832;
	st.global.u64 	[%rd36011], %rd13833;
	st.global.u64 	[%rd36012], %rd13834;
	st.global.u64 	[%rd36013], %rd13835;
	st.global.u64 	[%rd36014], %rd13836;
	st.global.u64 	[%rd36015], %rd12811;
	ld.global.u64 	%rd13850, [%rd2];
	ld.global.u64 	%rd13851, [%rd36011];
	ld.global.u64 	%rd13852, [%rd36012];
	ld.global.u64 	%rd13853, [%rd36013];
	ld.global.u64 	%rd13854, [%rd36014];
	// begin inline asm
	add.cc.u64 %rd13850, %rd13850, %rd35996;
	addc.cc.u64 %rd13851, %rd13851, %rd35997;
	addc.cc.u64 %rd13852, %rd13852, %rd35998;
	addc.cc.u64 %rd13853, %rd13853, %rd35999;
	addc.cc.u64 %rd13854, %rd13854, %rd36000;
	addc.u64 %rd12811, %rd12811, %rd36001;
	
	// end inline asm
	st.global.u64 	[%rd2], %rd13850;
	st.global.u64 	[%rd36011], %rd13851;
	st.global.u64 	[%rd36012], %rd13852;
	st.global.u64 	[%rd36013], %rd13853;
	st.global.u64 	[%rd36014], %rd13854;
	st.global.u64 	[%rd36015], %rd12811;
	ld.global.u64 	%rd13868, [%rd2];
	ld.global.u64 	%rd13869, [%rd36011];
	ld.global.u64 	%rd13870, [%rd36012];
	ld.global.u64 	%rd13871, [%rd36013];
	ld.global.u64 	%rd13872, [%rd36014];
	// begin inline asm
	add.cc.u64 %rd13868, %rd13868, %rd35996;
	addc.cc.u64 %rd13869, %rd13869, %rd35997;
	addc.cc.u64 %rd13870, %rd13870, %rd35998;
	addc.cc.u64 %rd13871, %rd13871, %rd35999;
	addc.cc.u64 %rd13872, %rd13872, %rd36000;
	addc.u64 %rd12811, %rd12811, %rd36001;
	
	// end inline asm
	st.global.u64 	[%rd2], %rd13868;
	st.global.u64 	[%rd36011], %rd13869;
	st.global.u64 	[%rd36012], %rd13870;
	st.global.u64 	[%rd36013], %rd13871;
	st.global.u64 	[%rd36014], %rd13872;
	st.global.u64 	[%rd36015], %rd12811;
	ld.global.u64 	%rd13886, [%rd2];
	ld.global.u64 	%rd13887, [%rd36011];
	ld.global.u64 	%rd13888, [%rd36012];
	ld.global.u64 	%rd13889, [%rd36013];
	ld.global.u64 	%rd13890, [%rd36014];
	// begin inline asm
	add.cc.u64 %rd13886, %rd13886, %rd35996;
	addc.cc.u64 %rd13887, %rd13887, %rd35997;
	addc.cc.u64 %rd13888, %rd13888, %rd35998;
	addc.cc.u64 %rd13889, %rd13889, %rd35999;
	addc.cc.u64 %rd13890, %rd13890, %rd36000;
	addc.u64 %rd12811, %rd12811, %rd36001;
	
	// end inline asm
	st.global.u64 	[%rd2], %rd13886;
	st.global.u64 	[%rd36011], %rd13887;
	st.global.u64 	[%rd36012], %rd13888;
	st.global.u64 	[%rd36013], %rd13889;
	st.global.u64 	[%rd36014], %rd13890;
	st.global.u64 	[%rd36015], %rd12811;
	ld.global.u64 	%rd13904, [%rd2];
	ld.global.u64 	%rd13905, [%rd36011];
	ld.global.u64 	%rd13906, [%rd36012];
	ld.global.u64 	%rd13907, [%rd36013];
	ld.global.u64 	%rd13908, [%rd36014];
	// begin inline asm
	add.cc.u64 %rd13904, %rd13904, %rd35996;
	addc.cc.u64 %rd13905, %rd13905, %rd35997;
	addc.cc.u64 %rd13906, %rd13906, %rd35998;
	addc.cc.u64 %rd13907, %rd13907, %rd35999;
	addc.cc.u64 %rd13908, %rd13908, %rd36000;
	addc.u64 %rd12811, %rd12811, %rd36001;
	
	// end inline asm
	st.global.u64 	[%rd2], %rd13904;
	st.global.u64 	[%rd36011], %rd13905;
	st.global.u64 	[%rd36012], %rd13906;
	st.global.u64 	[%rd36013], %rd13907;
	st.global.u64 	[%rd36014], %rd13908;
	st.global.u64 	[%rd36015], %rd12811;
	ld.global.u64 	%rd13922, [%rd2];
	ld.global.u64 	%rd13923, [%rd36011];
	ld.global.u64 	%rd13924, [%rd36012];
	ld.global.u64 	%rd13925, [%rd36013];
	ld.global.u64 	%rd13926, [%rd36014];
	// begin inline asm
	add.cc.u64 %rd13922, %rd13922, %rd35996;
	addc.cc.u64 %rd13923, %rd13923, %rd35997;
	addc.cc.u64 %rd13924, %rd13924, %rd35998;
	addc.cc.u64 %rd13925, %rd13925, %rd35999;
	addc.cc.u64 %rd13926, %rd13926, %rd36000;
	addc.u64 %rd12811, %rd12811, %rd36001;
	
	// end inline asm
	st.global.u64 	[%rd2], %rd13922;
	st.global.u64 	[%rd36011], %rd13923;
	st.global.u64 	[%rd36012], %rd13924;
	st.global.u64 	[%rd36013], %rd13925;
	st.global.u64 	[%rd36014], %rd13926;
	st.global.u64 	[%rd36015], %rd12811;
	ld.global.u64 	%rd13940, [%rd2];
	ld.global.u64 	%rd13941, [%rd36011];
	ld.global.u64 	%rd13942, [%rd36012];
	ld.global.u64 	%rd13943, [%rd36013];
	ld.global.u64 	%rd13944, [%rd36014];
	// begin inline asm
	add.cc.u64 %rd13940, %rd13940, %rd35996;
	addc.cc.u64 %rd13941, %rd13941, %rd35997;
	addc.cc.u64 %rd13942, %rd13942, %rd35998;
	addc.cc.u64 %rd13943, %rd13943, %rd35999;
	addc.cc.u64 %rd13944, %rd13944, %rd36000;
	addc.u64 %rd12811, %rd12811, %rd36001;
	
	// end inline asm
	st.global.u64 	[%rd2], %rd13940;
	st.global.u64 	[%rd36011], %rd13941;
	st.global.u64 	[%rd36012], %rd13942;
	st.global.u64 	[%rd36013], %rd13943;
	st.global.u64 	[%rd36014], %rd13944;
	st.global.u64 	[%rd36015], %rd12811;
	ld.global.u64 	%rd13958, [%rd2];
	ld.global.u64 	%rd13959, [%rd36011];
	ld.global.u64 	%rd13960, [%rd36012];
	ld.global.u64 	%rd13961, [%rd36013];
	ld.global.u64 	%rd13962, [%rd36014];
	// begin inline asm
	add.cc.u64 %rd13958, %rd13958, %rd35996;
	addc.cc.u64 %rd13959, %rd13959, %rd35997;
	addc.cc.u64 %rd13960, %rd13960, %rd35998;
	addc.cc.u64 %rd13961, %rd13961, %rd35999;
	addc.cc.u64 %rd13962, %rd13962, %rd36000;
	addc.u64 %rd12811, %rd12811, %rd36001;
	
	// end inline asm
	st.global.u64 	[%rd2], %rd13958;
	st.global.u64 	[%rd36011], %rd13959;
	st.global.u64 	[%rd36012], %rd13960;
	st.global.u64 	[%rd36013], %rd13961;
	st.global.u64 	[%rd36014], %rd13962;
	st.global.u64 	[%rd36015], %rd12811;
	ld.global.u64 	%rd13976, [%rd2];
	ld.global.u64 	%rd13977, [%rd36011];
	ld.global.u64 	%rd13978, [%rd36012];
	ld.global.u64 	%rd13979, [%rd36013];
	ld.global.u64 	%rd13980, [%rd36014];
	// begin inline asm
	add.cc.u64 %rd13976, %rd13976, %rd35996;
	addc.cc.u64 %rd13977, %rd13977, %rd35997;
	addc.cc.u64 %rd13978, %rd13978, %rd35998;
	addc.cc.u64 %rd13979, %rd13979, %rd35999;
	addc.cc.u64 %rd13980, %rd13980, %rd36000;
	addc.u64 %rd12811, %rd12811, %rd36001;
	
	// end inline asm
	st.global.u64 	[%rd2], %rd13976;
	st.global.u64 	[%rd36011], %rd13977;
	st.global.u64 	[%rd36012], %rd13978;
	st.global.u64 	[%rd36013], %rd13979;
	st.global.u64 	[%rd36014], %rd13980;
	st.global.u64 	[%rd36015], %rd12811;
	ld.global.u64 	%rd13994, [%rd2];
	ld.global.u64 	%rd13995, [%rd36011];
	ld.global.u64 	%rd13996, [%rd36012];
	ld.global.u64 	%rd13997, [%rd36013];
	ld.global.u64 	%rd13998, [%rd36014];
	// begin inline asm
	add.cc.u64 %rd13994, %rd13994, %rd35996;
	addc.cc.u64 %rd13995, %rd13995, %rd35997;
	addc.cc.u64 %rd13996, %rd13996, %rd35998;
	addc.cc.u64 %rd13997, %rd13997, %rd35999;
	addc.cc.u64 %rd13998, %rd13998, %rd36000;
	addc.u64 %rd12811, %rd12811, %rd36001;
	
	// end inline asm
	st.global.u64 	[%rd2], %rd13994;
	st.global.u64 	[%rd36011], %rd13995;
	st.global.u64 	[%rd36012], %rd13996;
	st.global.u64 	[%rd36013], %rd13997;
	st.global.u64 	[%rd36014], %rd13998;
	st.global.u64 	[%rd36015], %rd12811;
	ld.global.u64 	%rd14012, [%rd2];
	ld.global.u64 	%rd14013, [%rd36011];
	ld.global.u64 	%rd14014, [%rd36012];
	ld.global.u64 	%rd14015, [%rd36013];
	ld.global.u64 	%rd14016, [%rd36014];
	// begin inline asm
	add.cc.u64 %rd14012, %rd14012, %rd35996;
	addc.cc.u64 %rd14013, %rd14013, %rd35997;
	addc.cc.u64 %rd14014, %rd14014, %rd35998;
	addc.cc.u64 %rd14015, %rd14015, %rd35999;
	addc.cc.u64 %rd14016, %rd14016, %rd36000;
	addc.u64 %rd12811, %rd12811, %rd36001;
	
	// end inline asm
	st.global.u64 	[%rd2], %rd14012;
	st.global.u64 	[%rd36011], %rd14013;
	st.global.u64 	[%rd36012], %rd14014;
	st.global.u64 	[%rd36013], %rd14015;
	st.global.u64 	[%rd36014], %rd14016;
	st.global.u64 	[%rd36015], %rd12811;
	ld.global.u64 	%rd14030, [%rd2];
	ld.global.u64 	%rd14031, [%rd36011];
	ld.global.u64 	%rd14032, [%rd36012];
	ld.global.u64 	%rd14033, [%rd36013];
	ld.global.u64 	%rd14034, [%rd36014];
	// begin inline asm
	add.cc.u64 %rd14030, %rd14030, %rd35996;
	addc.cc.u64 %rd14031, %rd14031, %rd35997;
	addc.cc.u64 %rd14032, %rd14032, %rd35998;
	addc.cc.u64 %rd14033, %rd14033, %rd35999;
	addc.cc.u64 %rd14034, %rd14034, %rd36000;
	addc.u64 %rd12811, %rd12811, %rd36001;
	
	// end inline asm
	st.global.u64 	[%rd2], %rd14030;
	st.global.u64 	[%rd36011], %rd14031;
	st.global.u64 	[%rd36012], %rd14032;
	st.global.u64 	[%rd36013], %rd14033;
	st.global.u64 	[%rd36014], %rd14034;
	st.global.u64 	[%rd36015], %rd12811;
	ld.global.u64 	%rd14048, [%rd2];
	ld.global.u64 	%rd14049, [%rd36011];
	ld.global.u64 	%rd14050, [%rd36012];
	ld.global.u64 	%rd14051, [%rd36013];
	ld.global.u64 	%rd14052, [%rd36014];
	// begin inline asm
	add.cc.u64 %rd14048, %rd14048, %rd35996;
	addc.cc.u64 %rd14049, %rd14049, %rd35997;
	addc.cc.u64 %rd14050, %rd14050, %rd35998;
	addc.cc.u64 %rd14051, %rd14051, %rd35999;
	addc.cc.u64 %rd14052, %rd14052, %rd36000;
	addc.u64 %rd12811, %rd12811, %rd36001;
	
	// end inline asm
	st.global.u64 	[%rd2], %rd14048;
	st.global.u64 	[%rd36011], %rd14049;
	st.global.u64 	[%rd36012], %rd14050;
	st.global.u64 	[%rd36013], %rd14051;
	st.global.u64 	[%rd36014], %rd14052;
	st.global.u64 	[%rd36015], %rd12811;
	ld.global.u64 	%rd14066, [%rd2];
	ld.global.u64 	%rd14067, [%rd36011];
	ld.global.u64 	%rd14068, [%rd36012];
	ld.global.u64 	%rd14069, [%rd36013];
	ld.global.u64 	%rd14070, [%rd36014];
	// begin inline asm
	add.cc.u64 %rd14066, %rd14066, %rd35996;
	addc.cc.u64 %rd14067, %rd14067, %rd35997;
	addc.cc.u64 %rd14068, %rd14068, %rd35998;
	addc.cc.u64 %rd14069, %rd14069, %rd35999;
	addc.cc.u64 %rd14070, %rd14070, %rd36000;
	addc.u64 %rd12811, %rd12811, %rd36001;
	
	// end inline asm
	st.global.u64 	[%rd2], %rd14066;
	st.global.u64 	[%rd36011], %rd14067;
	st.global.u64 	[%rd36012], %rd14068;
	st.global.u64 	[%rd36013], %rd14069;
	st.global.u64 	[%rd36014], %rd14070;
	st.global.u64 	[%rd36015], %rd12811;
	ld.global.u64 	%rd14084, [%rd2];
	ld.global.u64 	%rd14085, [%rd36011];
	ld.global.u64 	%rd14086, [%rd36012];
	ld.global.u64 	%rd14087, [%rd36013];
	ld.global.u64 	%rd14088, [%rd36014];
	// begin inline asm
	add.cc.u64 %rd14084, %rd14084, %rd35996;
	addc.cc.u64 %rd14085, %rd14085, %rd35997;
	addc.cc.u64 %rd14086, %rd14086, %rd35998;
	addc.cc.u64 %rd14087, %rd14087, %rd35999;
	addc.cc.u64 %rd14088, %rd14088, %rd36000;
	addc.u64 %rd12811, %rd12811, %rd36001;
	
	// end inline asm
	st.global.u64 	[%rd2], %rd14084;
	st.global.u64 	[%rd36011], %rd14085;
	st.global.u64 	[%rd36012], %rd14086;
	st.global.u64 	[%rd36013], %rd14087;
	st.global.u64 	[%rd36014], %rd14088;
	st.global.u64 	[%rd36015], %rd12811;
	ld.global.u64 	%rd14102, [%rd2];
	ld.global.u64 	%rd14103, [%rd36011];
	ld.global.u64 	%rd14104, [%rd36012];
	ld.global.u64 	%rd14105, [%rd36013];
	ld.global.u64 	%rd14106, [%rd36014];
	// begin inline asm
	add.cc.u64 %rd14102, %rd14102, %rd35996;
	addc.cc.u64 %rd14103, %rd14103, %rd35997;
	addc.cc.u64 %rd14104, %rd14104, %rd35998;
	addc.cc.u64 %rd14105, %rd14105, %rd35999;
	addc.cc.u64 %rd14106, %rd14106, %rd36000;
	addc.u64 %rd12811, %rd12811, %rd36001;
	
	// end inline asm
	st.global.u64 	[%rd2], %rd14102;
	st.global.u64 	[%rd36011], %rd14103;
	st.global.u64 	[%rd36012], %rd14104;
	st.global.u64 	[%rd36013], %rd14105;
	st.global.u64 	[%rd36014], %rd14106;
	st.global.u64 	[%rd36015], %rd12811;
	ld.global.u64 	%rd14120, [%rd2];
	ld.global.u64 	%rd14121, [%rd36011];
	ld.global.u64 	%rd14122, [%rd36012];
	ld.global.u64 	%rd14123, [%rd36013];
	ld.global.u64 	%rd14124, [%rd36014];
	// begin inline asm
	add.cc.u64 %rd14120, %rd14120, %rd35996;
	addc.cc.u64 %rd14121, %rd14121, %rd35997;
	addc.cc.u64 %rd14122, %rd14122, %rd35998;
	addc.cc.u64 %rd14123, %rd14123, %rd35999;
	addc.cc.u64 %rd14124, %rd14124, %rd36000;
	addc.u64 %rd12811, %rd12811, %rd36001;
	
	// end inline asm
	st.global.u64 	[%rd2], %rd14120;
	st.global.u64 	[%rd36011], %rd14121;
	st.global.u64 	[%rd36012], %rd14122;
	st.global.u64 	[%rd36013], %rd14123;
	st.global.u64 	[%rd36014], %rd14124;
	st.global.u64 	[%rd36015], %rd12811;
	ld.global.u64 	%rd14138, [%rd2];
	ld.global.u64 	%rd14139, [%rd36011];
	ld.global.u64 	%rd14140, [%rd36012];
	ld.global.u64 	%rd14141, [%rd36013];
	ld.global.u64 	%rd14142, [%rd36014];
	// begin inline asm
	add.cc.u64 %rd14138, %rd14138, %rd35996;
	addc.cc.u64 %rd14139, %rd14139, %rd35997;
	addc.cc.u64 %rd14140, %rd14140, %rd35998;
	addc.cc.u64 %rd14141, %rd14141, %rd35999;
	addc.cc.u64 %rd14142, %rd14142, %rd36000;
	addc.u64 %rd12811, %rd12811, %rd36001;
	
	// end inline asm
	st.global.u64 	[%rd2], %rd14138;
	st.global.u64 	[%rd36011], %rd14139;
	st.global.u64 	[%rd36012], %rd14140;
	st.global.u64 	[%rd36013], %rd14141;
	st.global.u64 	[%rd36014], %rd14142;
	st.global.u64 	[%rd36015], %rd12811;
	ld.global.u64 	%rd14156, [%rd2];
	ld.global.u64 	%rd14157, [%rd36011];
	ld.global.u64 	%rd14158, [%rd36012];
	ld.global.u64 	%rd14159, [%rd36013];
	ld.global.u64 	%rd14160, [%rd36014];
	// begin inline asm
	add.cc.u64 %rd14156, %rd14156, %rd35996;
	addc.cc.u64 %rd14157, %rd14157, %rd35997;
	addc.cc.u64 %rd14158, %rd14158, %rd35998;
	addc.cc.u64 %rd14159, %rd14159, %rd35999;
	addc.cc.u64 %rd14160, %rd14160, %rd36000;
	addc.u64 %rd12811, %rd12811, %rd36001;
	
	// end inline asm
	st.global.u64 	[%rd2], %rd14156;
	st.global.u64 	[%rd36011], %rd14157;
	st.global.u64 	[%rd36012], %rd14158;
	st.global.u64 	[%rd36013], %rd14159;
	st.global.u64 	[%rd36014], %rd14160;
	st.global.u64 	[%rd36015], %rd12811;
	ld.global.u64 	%rd14174, [%rd2];
	ld.global.u64 	%rd14175, [%rd36011];
	ld.global.u64 	%rd14176, [%rd36012];
	ld.global.u64 	%rd14177, [%rd36013];
	ld.global.u64 	%rd14178, [%rd36014];
	// begin inline asm
	add.cc.u64 %rd14174, %rd14174, %rd35996;
	addc.cc.u64 %rd14175, %rd14175, %rd35997;
	addc.cc.u64 %rd14176, %rd14176, %rd35998;
	addc.cc.u64 %rd14177, %rd14177, %rd35999;
	addc.cc.u64 %rd14178, %rd14178, %rd36000;
	addc.u64 %rd12811, %rd12811, %rd36001;
	
	// end inline asm
	st.global.u64 	[%rd2], %rd14174;
	st.global.u64 	[%rd36011], %rd14175;
	st.global.u64 	[%rd36012], %rd14176;
	st.global.u64 	[%rd36013], %rd14177;
	st.global.u64 	[%rd36014], %rd14178;
	st.global.u64 	[%rd36015], %rd12811;
	ld.global.u64 	%rd14192, [%rd2];
	ld.global.u64 	%rd14193, [%rd36011];
	ld.global.u64 	%rd14194, [%rd36012];
	ld.global.u64 	%rd14195, [%rd36013];
	ld.global.u64 	%rd14196, [%rd36014];
	// begin inline asm
	add.cc.u64 %rd14192, %rd14192, %rd35996;
	addc.cc.u64 %rd14193, %rd14193, %rd35997;
	addc.cc.u64 %rd14194, %rd14194, %rd35998;
	addc.cc.u64 %rd14195, %rd14195, %rd35999;
	addc.cc.u64 %rd14196, %rd14196, %rd36000;
	addc.u64 %rd12811, %rd12811, %rd36001;
	
	// end inline asm
	st.global.u64 	[%rd2], %rd14192;
	st.global.u64 	[%rd36011], %rd14193;
	st.global.u64 	[%rd36012], %rd14194;
	st.global.u64 	[%rd36013], %rd14195;
	st.global.u64 	[%rd36014], %rd14196;
	st.global.u64 	[%rd36015], %rd12811;
	ld.global.u64 	%rd14210, [%rd2];
	ld.global.u64 	%rd14211, [%rd36011];
	ld.global.u64 	%rd14212, [%rd36012];
	ld.global.u64 	%rd14213, [%rd36013];
	ld.global.u64 	%rd14214, [%rd36014];
	// begin inline asm
	add.cc.u64 %rd14210, %rd14210, %rd35996;
	addc.cc.u64 %rd14211, %rd14211, %rd35997;
	addc.cc.u64 %rd14212, %rd14212, %rd35998;
	addc.cc.u64 %rd14213, %rd14213, %rd35999;
	addc.cc.u64 %rd14214, %rd14214, %rd36000;
	addc.u64 %rd12811, %rd12811, %rd36001;
	
	// end inline asm
	st.global.u64 	[%rd2], %rd14210;
	st.global.u64 	[%rd36011], %rd14211;
	st.global.u64 	[%rd36012], %rd14212;
	st.global.u64 	[%rd36013], %rd14213;
	st.global.u64 	[%rd36014], %rd14214;
	st.global.u64 	[%rd36015], %rd12811;
	ld.global.u64 	%rd14228, [%rd2];
	ld.global.u64 	%rd14229, [%rd36011];
	ld.global.u64 	%rd14230, [%rd36012];
	ld.global.u64 	%rd14231, [%rd36013];
	ld.global.u64 	%rd14232, [%rd36014];
	// begin inline asm
	add.cc.u64 %rd14228, %rd14228, %rd35996;
	addc.cc.u64 %rd14229, %rd14229, %rd35997;
	addc.cc.u64 %rd14230, %rd14230, %rd35998;
	addc.cc.u64 %rd14231, %rd14231, %rd35999;
	addc.cc.u64 %rd14232, %rd14232, %rd36000;
	addc.u64 %rd12811, %rd12811, %rd36001;
	
	// end inline asm
	st.global.u64 	[%rd2], %rd14228;
	st.global.u64 	[%rd36011], %rd14229;
	st.global.u64 	[%rd36012], %rd14230;
	st.global.u64 	[%rd36013], %rd14231;
	st.global.u64 	[%rd36014], %rd14232;
	st.global.u64 	[%rd36015], %rd12811;
	ld.global.u64 	%rd14246, [%rd2];
	ld.global.u64 	%rd14247, [%rd36011];
	ld.global.u64 	%rd14248, [%rd36012];
	ld.global.u64 	%rd14249, [%rd36013];
	ld.global.u64 	%rd14250, [%rd36014];
	// begin inline asm
	add.cc.u64 %rd14246, %rd14246, %rd35996;
	addc.cc.u64 %rd14247, %rd14247, %rd35997;
	addc.cc.u64 %rd14248, %rd14248, %rd35998;
	addc.cc.u64 %rd14249, %rd14249, %rd35999;
	addc.cc.u64 %rd14250, %rd14250, %rd36000;
	addc.u64 %rd12811, %rd12811, %rd36001;
	
	// end inline asm
	st.global.u64 	[%rd2], %rd14246;
	st.global.u64 	[%rd36011], %rd14247;
	st.global.u64 	[%rd36012], %rd14248;
	st.global.u64 	[%rd36013], %rd14249;
	st.global.u64 	[%rd36014], %rd14250;
	st.global.u64 	[%rd36015], %rd12811;
	ld.global.u64 	%rd14264, [%rd2];
	ld.global.u64 	%rd14265, [%rd36011];
	ld.global.u64 	%rd14266, [%rd36012];
	ld.global.u64 	%rd14267, [%rd36013];
	ld.global.u64 	%rd14268, [%rd36014];
	// begin inline asm
	add.cc.u64 %rd14264, %rd14264, %rd35996;
	addc.cc.u64 %rd14265, %rd14265, %rd35997;
	addc.cc.u64 %rd14266, %rd14266, %rd35998;
	addc.cc.u64 %rd14267, %rd14267, %rd35999;
	addc.cc.u64 %rd14268, %rd14268, %rd36000;
	addc.u64 %rd12811, %rd12811, %rd36001;
	
	// end inline asm
	st.global.u64 	[%rd2], %rd14264;
	st.global.u64 	[%rd36011], %rd14265;
	st.global.u64 	[%rd36012], %rd14266;
	st.global.u64 	[%rd36013], %rd14267;
	st.global.u64 	[%rd36014], %rd14268;
	st.global.u64 	[%rd36015], %rd12811;
	ld.global.u64 	%rd14282, [%rd2];
	ld.global.u64 	%rd14283, [%rd36011];
	ld.global.u64 	%rd14284, [%rd36012];
	ld.global.u64 	%rd14285, [%rd36013];
	ld.global.u64 	%rd14286, [%rd36014];
	// begin inline asm
	add.cc.u64 %rd14282, %rd14282, %rd35996;
	addc.cc.u64 %rd14283, %rd14283, %rd35997;
	addc.cc.u64 %rd14284, %rd14284, %rd35998;
	addc.cc.u64 %rd14285, %rd14285, %rd35999;
	addc.cc.u64 %rd14286, %rd14286, %rd36000;
	addc.u64 %rd12811, %rd12811, %rd36001;
	
	// end inline asm
	st.global.u64 	[%rd2], %rd14282;
	st.global.u64 	[%rd36011], %rd14283;
	st.global.u64 	[%rd36012], %rd14284;
	st.global.u64 	[%rd36013], %rd14285;
	st.global.u64 	[%rd36014], %rd14286;
	st.global.u64 	[%rd36015], %rd12811;
	ld.global.u64 	%rd14300, [%rd2];
	ld.global.u64 	%rd14301, [%rd36011];
	ld.global.u64 	%rd14302, [%rd36012];
	ld.global.u64 	%rd14303, [%rd36013];
	ld.global.u64 	%rd14304, [%rd36014];
	// begin inline asm
	add.cc.u64 %rd14300, %rd14300, %rd35996;
	addc.cc.u64 %rd14301, %rd14301, %rd35997;
	addc.cc.u64 %rd14302, %rd14302, %rd35998;
	addc.cc.u64 %rd14303, %rd14303, %rd35999;
	addc.cc.u64 %rd14304, %rd14304, %rd36000;
	addc.u64 %rd12811, %rd12811, %rd36001;
	
	// end inline asm
	st.global.u64 	[%rd2], %rd14300;
	st.global.u64 	[%rd36011], %rd14301;
	st.global.u64 	[%rd36012], %rd14302;
	st.global.u64 	[%rd36013], %rd14303;
	st.global.u64 	[%rd36014], %rd14304;
	st.global.u64 	[%rd36015], %rd12811;
	ld.global.u64 	%rd14318, [%rd2];
	ld.global.u64 	%rd14319, [%rd36011];
	ld.global.u64 	%rd14320, [%rd36012];
	ld.global.u64 	%rd14321, [%rd36013];
	ld.global.u64 	%rd14322, [%rd36014];
	// begin inline asm
	add.cc.u64 %rd14318, %rd14318, %rd35996;
	addc.cc.u64 %rd14319, %rd14319, %rd35997;
	addc.cc.u64 %rd14320, %rd14320, %rd35998;
	addc.cc.u64 %rd14321, %rd14321, %rd35999;
	addc.cc.u64 %rd14322, %rd14322, %rd36000;
	addc.u64 %rd12811, %rd12811, %rd36001;
	
	// end inline asm
	st.global.u64 	[%rd2], %rd14318;
	st.global.u64 	[%rd36011], %rd14319;
	st.global.u64 	[%rd36012], %rd14320;
	st.global.u64 	[%rd36013], %rd14321;
	st.global.u64 	[%rd36014], %rd14322;
	st.global.u64 	[%rd36015], %rd12811;
	ld.global.u64 	%rd14336, [%rd2];
	ld.global.u64 	%rd14337, [%rd36011];
	ld.global.u64 	%rd14338, [%rd36012];
	ld.global.u64 	%rd14339, [%rd36013];
	ld.global.u64 	%rd14340, [%rd36014];
	// begin inline asm
	add.cc.u64 %rd14336, %rd14336, %rd35996;
	addc.cc.u64 %rd14337, %rd14337, %rd35997;
	addc.cc.u64 %rd14338, %rd14338, %rd35998;
	addc.cc.u64 %rd14339, %rd14339, %rd35999;
	addc.cc.u64 %rd14340, %rd14340, %rd36000;
	addc.u64 %rd12811, %rd12811, %rd36001;
	
	// end inline asm
	st.global.u64 	[%rd2], %rd14336;
	st.global.u64 	[%rd36011], %rd14337;
	st.global.u64 	[%rd36012], %rd14338;
	st.global.u64 	[%rd36013], %rd14339;
	st.global.u64 	[%rd36014], %rd14340;
	st.global.u64 	[%rd36015], %rd12811;
	ld.global.u64 	%rd14354, [%rd2];
	ld.global.u64 	%rd14355, [%rd36011];
	ld.global.u64 	%rd14356, [%rd36012];
	ld.global.u64 	%rd14357, [%rd36013];
	ld.global.u64 	%rd14358, [%rd36014];
	// begin inline asm
	add.cc.u64 %rd14354, %rd14354, %rd35996;
	addc.cc.u64 %rd14355, %rd14355, %rd35997;
	addc.cc.u64 %rd14356, %rd14356, %rd35998;
	addc.cc.u64 %rd14357, %rd14357, %rd35999;
	addc.cc.u64 %rd14358, %rd14358, %rd36000;
	addc.u64 %rd12811, %rd12811, %rd36001;
	
	// end inline asm
	st.global.u64 	[%rd2], %rd14354;
	st.global.u64 	[%rd36011], %rd14355;
	st.global.u64 	[%rd36012], %rd14356;
	st.global.u64 	[%rd36013], %rd14357;
	st.global.u64 	[%rd36014], %rd14358;
	st.global.u64 	[%rd36015], %rd12811;
	ld.global.u64 	%rd14372, [%rd2];
	ld.global.u64 	%rd14373, [%rd36011];
	ld.global.u64 	%rd14374, [%rd36012];
	ld.global.u64 	%rd14375, [%rd36013];
	ld.global.u64 	%rd14376, [%rd36014];
	// begin inline asm
	add.cc.u64 %rd14372, %rd14372, %rd35996;
	addc.cc.u64 %rd14373, %rd14373, %rd35997;
	addc.cc.u64 %rd14374, %rd14374, %rd35998;
	addc.cc.u64 %rd14375, %rd14375, %rd35999;
	addc.cc.u64 %rd14376, %rd14376, %rd36000;
	addc.u64 %rd12811, %rd12811, %rd36001;
	
	// end inline asm
	st.global.u64 	[%rd2], %rd14372;
	st.global.u64 	[%rd36011], %rd14373;
	st.global.u64 	[%rd36012], %rd14374;
	st.global.u64 	[%rd36013], %rd14375;
	st.global.u64 	[%rd36014], %rd14376;
	st.global.u64 	[%rd36015], %rd12811;
	ld.global.u64 	%rd14390, [%rd2];
	ld.global.u64 	%rd14391, [%rd36011];
	ld.global.u64 	%rd14392, [%rd36012];
	ld.global.u64 	%rd14393, [%rd36013];
	ld.global.u64 	%rd14394, [%rd36014];
	// begin inline asm
	add.cc.u64 %rd14390, %rd14390, %rd35996;
	addc.cc.u64 %rd14391, %rd14391, %rd35997;
	addc.cc.u64 %rd14392, %rd14392, %rd35998;
	addc.cc.u64 %rd14393, %rd14393, %rd35999;
	addc.cc.u64 %rd14394, %rd14394, %rd36000;
	addc.u64 %rd12811, %rd12811, %rd36001;
	
	// end inline asm
	st.global.u64 	[%rd2], %rd14390;
	st.global.u64 	[%rd36011], %rd14391;
	st.global.u64 	[%rd36012], %rd14392;
	st.global.u64 	[%rd36013], %rd14393;
	st.global.u64 	[%rd36014], %rd14394;
	st.global.u64 	[%rd36015], %rd12811;
	ld.global.u64 	%rd14408, [%rd2];
	ld.global.u64 	%rd14409, [%rd36011];
	ld.global.u64 	%rd14410, [%rd36012];
	ld.global.u64 	%rd14411, [%rd36013];
	ld.global.u64 	%rd14412, [%rd36014];
	// begin inline asm
	add.cc.u64 %rd14408, %rd14408, %rd35996;
	addc.cc.u64 %rd14409, %rd14409, %rd35997;
	addc.cc.u64 %rd14410, %rd14410, %rd35998;
	addc.cc.u64 %rd14411, %rd14411, %rd35999;
	addc.cc.u64 %rd14412, %rd14412, %rd36000;
	addc.u64 %rd12811, %rd12811, %rd36001;
	
	// end inline asm
	st.global.u64 	[%rd2], %rd14408;
	st.global.u64 	[%rd36011], %rd14409;
	st.global.u64 	[%rd36012], %rd14410;
	st.global.u64 	[%rd36013], %rd14411;
	st.global.u64 	[%rd36014], %rd14412;
	st.global.u64 	[%rd36015], %rd12811;
	ld.global.u64 	%rd14426, [%rd2];
	ld.global.u64 	%rd14427, [%rd36011];
	ld.global.u64 	%rd14428, [%rd36012];
	ld.global.u64 	%rd14429, [%rd36013];
	ld.global.u64 	%rd14430, [%rd36014];
	// begin inline asm
	add.cc.u64 %rd14426, %rd14426, %rd35996;
	addc.cc.u64 %rd14427, %rd14427, %rd35997;
	addc.cc.u64 %rd14428, %rd14428, %rd35998;
	addc.cc.u64 %rd14429, %rd14429, %rd35999;
	addc.cc.u64 %rd14430, %rd14430, %rd36000;
	addc.u64 %rd12811, %rd12811, %rd36001;
	
	// end inline asm
	st.global.u64 	[%rd2], %rd14426;
	st.global.u64 	[%rd36011], %rd14427;
	st.global.u64 	[%rd36012], %rd14428;
	st.global.u64 	[%rd36013], %rd14429;
	st.global.u64 	[%rd36014], %rd14430;
	st.global.u64 	[%rd36015], %rd12811;
	ld.global.u64 	%rd14444, [%rd2];
	ld.global.u64 	%rd14445, [%rd36011];
	ld.global.u64 	%rd14446, [%rd36012];
	ld.global.u64 	%rd14447, [%rd36013];
	ld.global.u64 	%rd14448, [%rd36014];
	// begin inline asm
	add.cc.u64 %rd14444, %rd14444, %rd35996;
	addc.cc.u64 %rd14445, %rd14445, %rd35997;
	addc.cc.u64 %rd14446, %rd14446, %rd35998;
	addc.cc.u64 %rd14447, %rd14447, %rd35999;
	addc.cc.u64 %rd14448, %rd14448, %rd36000;
	addc.u64 %rd12811, %rd12811, %rd36001;
	
	// end inline asm
	st.global.u64 	[%rd2], %rd14444;
	st.global.u64 	[%rd36011], %rd14445;
	st.global.u64 	[%rd36012], %rd14446;
	st.global.u64 	[%rd36013], %rd14447;
	st.global.u64 	[%rd36014], %rd14448;
	st.global.u64 	[%rd36015], %rd12811;
	ld.global.u64 	%rd14462, [%rd2];
	ld.global.u64 	%rd14463, [%rd36011];
	ld.global.u64 	%rd14464, [%rd36012];
	ld.global.u64 	%rd14465, [%rd36013];
	ld.global.u64 	%rd14466, [%rd36014];
	// begin inline asm
	add.cc.u64 %rd14462, %rd14462, %rd35996;
	addc.cc.u64 %rd14463, %rd14463, %rd35997;
	addc.cc.u64 %rd14464, %rd14464, %rd35998;
	addc.cc.u64 %rd14465, %rd14465, %rd35999;
	addc.cc.u64 %rd14466, %rd14466, %rd36000;
	addc.u64 %rd12811, %rd12811, %rd36001;
	
	// end inline asm
	st.global.u64 	[%rd2], %rd14462;
	st.global.u64 	[%rd36011], %rd14463;
	st.global.u64 	[%rd36012], %rd14464;
	st.global.u64 	[%rd36013], %rd14465;
	st.global.u64 	[%rd36014], %rd14466;
	st.global.u64 	[%rd36015], %rd12811;
	ld.global.u64 	%rd14480, [%rd2];
	ld.global.u64 	%rd14481, [%rd36011];
	ld.global.u64 	%rd14482, [%rd36012];
	ld.global.u64 	%rd14483, [%rd36013];
	ld.global.u64 	%rd14484, [%rd36014];
	// begin inline asm
	add.cc.u64 %rd14480, %rd14480, %rd35996;
	addc.cc.u64 %rd14481, %rd14481, %rd35997;
	addc.cc.u64 %rd14482, %rd14482, %rd35998;
	addc.cc.u64 %rd14483, %rd14483, %rd35999;
	addc.cc.u64 %rd14484, %rd14484, %rd36000;
	addc.u64 %rd12811, %rd12811, %rd36001;
	
	// end inline asm
	st.global.u64 	[%rd2], %rd14480;
	st.global.u64 	[%rd36011], %rd14481;
	st.global.u64 	[%rd36012], %rd14482;
	st.global.u64 	[%rd36013], %rd14483;
	st.global.u64 	[%rd36014], %rd14484;
	st.global.u64 	[%rd36015], %rd12811;
	ld.global.u64 	%rd14498, [%rd2];
	ld.global.u64 	%rd14499, [%rd36011];
	ld.global.u64 	%rd14500, [%rd36012];
	ld.global.u64 	%rd14501, [%rd36013];
	ld.global.u64 	%rd14502, [%rd36014];
	// begin inline asm
	add.cc.u64 %rd14498, %rd14498, %rd35996;
	addc.cc.u64 %rd14499, %rd14499, %rd35997;
	addc.cc.u64 %rd14500, %rd14500, %rd35998;
	addc.cc.u64 %rd14501, %rd14501, %rd35999;
	addc.cc.u64 %rd14502, %rd14502, %rd36000;
	addc.u64 %rd12811, %rd12811, %rd36001;
	
	// end inline asm
	st.global.u64 	[%rd2], %rd14498;
	st.global.u64 	[%rd36011], %rd14499;
	st.global.u64 	[%rd36012], %rd14500;
	st.global.u64 	[%rd36013], %rd14501;
	st.global.u64 	[%rd36014], %rd14502;
	st.global.u64 	[%rd36015], %rd12811;
	ld.global.u64 	%rd14516, [%rd2];
	ld.global.u64 	%rd14517, [%rd36011];
	ld.global.u64 	%rd14518, [%rd36012];
	ld.global.u64 	%rd14519, [%rd36013];
	ld.global.u64 	%rd14520, [%rd36014];
	// begin inline asm
	add.cc.u64 %rd14516, %rd14516, %rd35996;
	addc.cc.u64 %rd14517, %rd14517, %rd35997;
	addc.cc.u64 %rd14518, %rd14518, %rd35998;
	addc.cc.u64 %rd14519, %rd14519, %rd35999;
	addc.cc.u64 %rd14520, %rd14520, %rd36000;
	addc.u64 %rd12811, %rd12811, %rd36001;
	
	// end inline asm
	st.global.u64 	[%rd2], %rd14516;
	st.global.u64 	[%rd36011], %rd14517;
	st.global.u64 	[%rd36012], %rd14518;
	st.global.u64 	[%rd36013], %rd14519;
	st.global.u64 	[%rd36014], %rd14520;
	st.global.u64 	[%rd36015], %rd12811;
	ld.global.u64 	%rd14534, [%rd2];
	ld.global.u64 	%rd14535, [%rd36011];
	ld.global.u64 	%rd14536, [%rd36012];
	ld.global.u64 	%rd14537, [%rd36013];
	ld.global.u64 	%rd14538, [%rd36014];
	// begin inline asm
	add.cc.u64 %rd14534, %rd14534, %rd35996;
	addc.cc.u64 %rd14535, %rd14535, %rd35997;
	addc.cc.u64 %rd14536, %rd14536, %rd35998;
	addc.cc.u64 %rd14537, %rd14537, %rd35999;
	addc.cc.u64 %rd14538, %rd14538, %rd36000;
	addc.u64 %rd12811, %rd12811, %rd36001;
	
	// end inline asm
	st.global.u64 	[%rd2], %rd14534;
	st.global.u64 	[%rd36011], %rd14535;
	st.global.u64 	[%rd36012], %rd14536;
	st.global.u64 	[%rd36013], %rd14537;
	st.global.u64 	[%rd36014], %rd14538;
	st.global.u64 	[%rd36015], %rd12811;
	ld.global.u64 	%rd14552, [%rd2];
	ld.global.u64 	%rd14553, [%rd36011];
	ld.global.u64 	%rd14554, [%rd36012];
	ld.global.u64 	%rd14555, [%rd36013];
	ld.global.u64 	%rd14556, [%rd36014];
	// begin inline asm
	add.cc.u64 %rd14552, %rd14552, %rd35996;
	addc.cc.u64 %rd14553, %rd14553, %rd35997;
	addc.cc.u64 %rd14554, %rd14554, %rd35998;
	addc.cc.u64 %rd14555, %rd14555, %rd35999;
	addc.cc.u64 %rd14556, %rd14556, %rd36000;
	addc.u64 %rd12811, %rd12811, %rd36001;
	
	// end inline asm
	st.global.u64 	[%rd2], %rd14552;
	st.global.u64 	[%rd36011], %rd14553;
	st.global.u64 	[%rd36012], %rd14554;
	st.global.u64 	[%rd36013], %rd14555;
	st.global.u64 	[%rd36014], %rd14556;
	st.global.u64 	[%rd36015], %rd12811;
	ld.global.u64 	%rd14570, [%rd2];
	ld.global.u64 	%rd14571, [%rd36011];
	ld.global.u64 	%rd14572, [%rd36012];
	ld.global.u64 	%rd14573, [%rd36013];
	ld.global.u64 	%rd14574, [%rd36014];
	// begin inline asm
	add.cc.u64 %rd14570, %rd14570, %rd35996;
	addc.cc.u64 %rd14571, %rd14571, %rd35997;
	addc.cc.u64 %rd14572, %rd14572, %rd35998;
	addc.cc.u64 %rd14573, %rd14573, %rd35999;
	addc.cc.u64 %rd14574, %rd14574, %rd36000;
	addc.u64 %rd12811, %rd12811, %rd36001;
	
	// end inline asm
	st.global.u64 	[%rd2], %rd14570;
	st.global.u64 	[%rd36011], %rd14571;
	st.global.u64 	[%rd36012], %rd14572;
	st.global.u64 	[%rd36013], %rd14573;
	st.global.u64 	[%rd36014], %rd14574;
	st.global.u64 	[%rd36015], %rd12811;
	ld.global.u64 	%rd14588, [%rd2];
	ld.global.u64 	%rd14589, [%rd36011];
	ld.global.u64 	%rd14590, [%rd36012];
	ld.global.u64 	%rd14591, [%rd36013];
	ld.global.u64 	%rd14592, [%rd36014];
	// begin inline asm
	add.cc.u64 %rd14588, %rd14588, %rd35996;
	addc.cc.u64 %rd14589, %rd14589, %rd35997;
	addc.cc.u64 %rd14590, %rd14590, %rd35998;
	addc.cc.u64 %rd14591, %rd14591, %rd35999;
	addc.cc.u64 %rd14592, %rd14592, %rd36000;
	addc.u64 %rd12811, %rd12811, %rd36001;
	
	// end inline asm
	st.global.u64 	[%rd2], %rd14588;
	st.global.u64 	[%rd36011], %rd14589;
	st.global.u64 	[%rd36012], %rd14590;
	st.global.u64 	[%rd36013], %rd14591;
	st.global.u64 	[%rd36014], %rd14592;
	st.global.u64 	[%rd36015], %rd12811;
	ld.global.u64 	%rd14606, [%rd2];
	ld.global.u64 	%rd14607, [%rd36011];
	ld.global.u64 	%rd14608, [%rd36012];
	ld.global.u64 	%rd14609, [%rd36013];
	ld.global.u64 	%rd14610, [%rd36014];
	// begin inline asm
	add.cc.u64 %rd14606, %rd14606, %rd35996;
	addc.cc.u64 %rd14607, %rd14607, %rd35997;
	addc.cc.u64 %rd14608, %rd14608, %rd35998;
	addc.cc.u64 %rd14609, %rd14609, %rd35999;
	addc.cc.u64 %rd14610, %rd14610, %rd36000;
	addc.u64 %rd12811, %rd12811, %rd36001;
	
	// end inline asm
	st.global.u64 	[%rd2], %rd14606;
	st.global.u64 	[%rd36011], %rd14607;
	st.global.u64 	[%rd36012], %rd14608;
	st.global.u64 	[%rd36013], %rd14609;
	st.global.u64 	[%rd36014], %rd14610;
	st.global.u64 	[%rd36015], %rd12811;
	ld.global.u64 	%rd14624, [%rd2];
	ld.global.u64 	%rd14625, [%rd36011];
	ld.global.u64 	%rd14626, [%rd36012];
	ld.global.u64 	%rd14627, [%rd36013];
	ld.global.u64 	%rd14628, [%rd36014];
	// begin inline asm
	add.cc.u64 %rd14624, %rd14624, %rd35996;
	addc.cc.u64 %rd14625, %rd14625, %rd35997;
	addc.cc.u64 %rd14626, %rd14626, %rd35998;
	addc.cc.u64 %rd14627, %rd14627, %rd35999;
	addc.cc.u64 %rd14628, %rd14628, %rd36000;
	addc.u64 %rd12811, %rd12811, %rd36001;
	
	// end inline asm
	st.global.u64 	[%rd2], %rd14624;
	st.global.u64 	[%rd36011], %rd14625;
	st.global.u64 	[%rd36012], %rd14626;
	st.global.u64 	[%rd36013], %rd14627;
	st.global.u64 	[%rd36014], %rd14628;
	st.global.u64 	[%rd36015], %rd12811;
	ld.global.u64 	%rd14642, [%rd2];
	ld.global.u64 	%rd14643, [%rd36011];
	ld.global.u64 	%rd14644, [%rd36012];
	ld.global.u64 	%rd14645, [%rd36013];
	ld.global.u64 	%rd14646, [%rd36014];
	// begin inline asm
	add.cc.u64 %rd14642, %rd14642, %rd35996;
	addc.cc.u64 %rd14643, %rd14643, %rd35997;
	addc.cc.u64 %rd14644, %rd14644, %rd35998;
	addc.cc.u64 %rd14645, %rd14645, %rd35999;
	addc.cc.u64 %rd14646, %rd14646, %rd36000;
	addc.u64 %rd12811, %rd12811, %rd36001;
	
	// end inline asm
	st.global.u64 	[%rd2], %rd14642;
	st.global.u64 	[%rd36011], %rd14643;
	st.global.u64 	[%rd36012], %rd14644;
	st.global.u64 	[%rd36013], %rd14645;
	st.global.u64 	[%rd36014], %rd14646;
	st.global.u64 	[%rd36015], %rd12811;
	ld.global.u64 	%rd14660, [%rd2];
	ld.global.u64 	%rd14661, [%rd36011];
	ld.global.u64 	%rd14662, [%rd36012];
	ld.global.u64 	%rd14663, [%rd36013];
	ld.global.u64 	%rd14664, [%rd36014];
	// begin inline asm
	add.cc.u64 %rd14660, %rd14660, %rd35996;
	addc.cc.u64 %rd14661, %rd14661, %rd35997;
	addc.cc.u64 %rd14662, %rd14662, %rd35998;
	addc.cc.u64 %rd14663, %rd14663, %rd35999;
	addc.cc.u64 %rd14664, %rd14664, %rd36000;
	addc.u64 %rd12811, %rd12811, %rd36001;
	
	// end inline asm
	st.global.u64 	[%rd2], %rd14660;
	st.global.u64 	[%rd36011], %rd14661;
	st.global.u64 	[%rd36012], %rd14662;
	st.global.u64 	[%rd36013], %rd14663;
	st.global.u64 	[%rd36014], %rd14664;
	st.global.u64 	[%rd36015], %rd12811;
	ld.global.u64 	%rd14678, [%rd2];
	ld.global.u64 	%rd14679, [%rd36011];
	ld.global.u64 	%rd14680, [%rd36012];
	ld.global.u64 	%rd14681, [%rd36013];
	ld.global.u64 	%rd14682, [%rd36014];
	// begin inline asm
	add.cc.u64 %rd14678, %rd14678, %rd35996;
	addc.cc.u64 %rd14679, %rd14679, %rd35997;
	addc.cc.u64 %rd14680, %rd14680, %rd35998;
	addc.cc.u64 %rd14681, %rd14681, %rd35999;
	addc.cc.u64 %rd14682, %rd14682, %rd36000;
	addc.u64 %rd12811, %rd12811, %rd36001;
	
	// end inline asm
	st.global.u64 	[%rd2], %rd14678;
	st.global.u64 	[%rd36011], %rd14679;
	st.global.u64 	[%rd36012], %rd14680;
	st.global.u64 	[%rd36013], %rd14681;
	st.global.u64 	[%rd36014], %rd14682;
	st.global.u64 	[%rd36015], %rd12811;
	ld.global.u64 	%rd14696, [%rd2];
	ld.global.u64 	%rd14697, [%rd36011];
	ld.global.u64 	%rd14698, [%rd36012];
	ld.global.u64 	%rd14699, [%rd36013];
	ld.global.u64 	%rd14700, [%rd36014];
	// begin inline asm
	add.cc.u64 %rd14696, %rd14696, %rd35996;
	addc.cc.u64 %rd14697, %rd14697, %rd35997;
	addc.cc.u64 %rd14698, %rd14698, %rd35998;
	addc.cc.u64 %rd14699, %rd14699, %rd35999;
	addc.cc.u64 %rd14700, %rd14700, %rd36000;
	addc.u64 %rd12811, %rd12811, %rd36001;
	
	// end inline asm
	st.global.u64 	[%rd2], %rd14696;
	st.global.u64 	[%rd36011], %rd14697;
	st.global.u64 	[%rd36012], %rd14698;
	st.global.u64 	[%rd36013], %rd14699;
	st.global.u64 	[%rd36014], %rd14700;
	st.global.u64 	[%rd36015], %rd12811;
	ld.global.u64 	%rd14714, [%rd2];
	ld.global.u64 	%rd14715, [%rd36011];
	ld.global.u64 	%rd14716, [%rd36012];
	ld.global.u64 	%rd14717, [%rd36013];
	ld.global.u64 	%rd14718, [%rd36014];
	// begin inline asm
	add.cc.u64 %rd14714, %rd14714, %rd35996;
	addc.cc.u64 %rd14715, %rd14715, %rd35997;
	addc.cc.u64 %rd14716, %rd14716, %rd35998;
	addc.cc.u64 %rd14717, %rd14717, %rd35999;
	addc.cc.u64 %rd14718, %rd14718, %rd36000;
	addc.u64 %rd12811, %rd12811, %rd36001;
	
	// end inline asm
	st.global.u64 	[%rd2], %rd14714;
	st.global.u64 	[%rd36011], %rd14715;
	st.global.u64 	[%rd36012], %rd14716;
	st.global.u64 	[%rd36013], %rd14717;
	st.global.u64 	[%rd36014], %rd14718;
	st.global.u64 	[%rd36015], %rd12811;
	ld.global.u64 	%rd14732, [%rd2];
	ld.global.u64 	%rd14733, [%rd36011];
	ld.global.u64 	%rd14734, [%rd36012];
	ld.global.u64 	%rd14735, [%rd36013];
	ld.global.u64 	%rd14736, [%rd36014];
	// begin inline asm
	add.cc.u64 %rd14732, %rd14732, %rd35996;
	addc.cc.u64 %rd14733, %rd14733, %rd35997;
	addc.cc.u64 %rd14734, %rd14734, %rd35998;
	addc.cc.u64 %rd14735, %rd14735, %rd35999;
	addc.cc.u64 %rd14736, %rd14736, %rd36000;
	addc.u64 %rd12811, %rd12811, %rd36001;
	
	// end inline asm
	st.global.u64 	[%rd2], %rd14732;
	st.global.u64 	[%rd36011], %rd14733;
	st.global.u64 	[%rd36012], %rd14734;
	st.global.u64 	[%rd36013], %rd14735;
	st.global.u64 	[%rd36014], %rd14736;
	st.global.u64 	[%rd36015], %rd12811;
	ld.global.u64 	%rd14750, [%rd2];
	ld.global.u64 	%rd14751, [%rd36011];
	ld.global.u64 	%rd14752, [%rd36012];
	ld.global.u64 	%rd14753, [%rd36013];
	ld.global.u64 	%rd14754, [%rd36014];
	// begin inline asm
	add.cc.u64 %rd14750, %rd14750, %rd35996;
	addc.cc.u64 %rd14751, %rd14751, %rd35997;
	addc.cc.u64 %rd14752, %rd14752, %rd35998;
	addc.cc.u64 %rd14753, %rd14753, %rd35999;
	addc.cc.u64 %rd14754, %rd14754, %rd36000;
	addc.u64 %rd12811, %rd12811, %rd36001;
	
	// end inline asm
	st.global.u64 	[%rd2], %rd14750;
	st.global.u64 	[%rd36011], %rd14751;
	st.global.u64 	[%rd36012], %rd14752;
	st.global.u64 	[%rd36013], %rd14753;
	st.global.u64 	[%rd36014], %rd14754;
	st.global.u64 	[%rd36015], %rd12811;
	ld.global.u64 	%rd14768, [%rd2];
	ld.global.u64 	%rd14769, [%rd36011];
	ld.global.u64 	%rd14770, [%rd36012];
	ld.global.u64 	%rd14771, [%rd36013];
	ld.global.u64 	%rd14772, [%rd36014];
	// begin inline asm
	add.cc.u64 %rd14768, %rd14768, %rd35996;
	addc.cc.u64 %rd14769, %rd14769, %rd35997;
	addc.cc.u64 %rd14770, %rd14770, %rd35998;
	addc.cc.u64 %rd14771, %rd14771, %rd35999;
	addc.cc.u64 %rd14772, %rd14772, %rd36000;
	addc.u64 %rd12811, %rd12811, %rd36001;
	
	// end inline asm
	st.global.u64 	[%rd2], %rd14768;
	st.global.u64 	[%rd36011], %rd14769;
	st.global.u64 	[%rd36012], %rd14770;
	st.global.u64 	[%rd36013], %rd14771;
	st.global.u64 	[%rd36014], %rd14772;
	st.global.u64 	[%rd36015], %rd12811;
	ld.global.u64 	%rd14786, [%rd2];
	ld.global.u64 	%rd14787, [%rd36011];
	ld.global.u64 	%rd14788, [%rd36012];
	ld.global.u64 	%rd14789, [%rd36013];
	ld.global.u64 	%rd14790, [%rd36014];
	// begin inline asm
	add.cc.u64 %rd14786, %rd14786, %rd35996;
	addc.cc.u64 %rd14787, %rd14787, %rd35997;
	addc.cc.u64 %rd14788, %rd14788, %rd35998;
	addc.cc.u64 %rd14789, %rd14789, %rd35999;
	addc.cc.u64 %rd14790, %rd14790, %rd36000;
	addc.u64 %rd12811, %rd12811, %rd36001;
	
	// end inline asm
	st.global.u64 	[%rd2], %rd14786;
	st.global.u64 	[%rd36011], %rd14787;
	st.global.u64 	[%rd36012], %rd14788;
	st.global.u64 	[%rd36013], %rd14789;
	st.global.u64 	[%rd36014], %rd14790;
	st.global.u64 	[%rd36015], %rd12811;
	ld.global.u64 	%rd14804, [%rd2];
	ld.global.u64 	%rd14805, [%rd36011];
	ld.global.u64 	%rd14806, [%rd36012];
	ld.global.u64 	%rd14807, [%rd36013];
	ld.global.u64 	%rd14808, [%rd36014];
	// begin inline asm
	add.cc.u64 %rd14804, %rd14804, %rd35996;
	addc.cc.u64 %rd14805, %rd14805, %rd35997;
	addc.cc.u64 %rd14806, %rd14806, %rd35998;
	addc.cc.u64 %rd14807, %rd14807, %rd35999;
	addc.cc.u64 %rd14808, %rd14808, %rd36000;
	addc.u64 %rd12811, %rd12811, %rd36001;
	
	// end inline asm
	st.global.u64 	[%rd2], %rd14804;
	st.global.u64 	[%rd36011], %rd14805;
	st.global.u64 	[%rd36012], %rd14806;
	st.global.u64 	[%rd36013], %rd14807;
	st.global.u64 	[%rd36014], %rd14808;
	st.global.u64 	[%rd36015], %rd12811;
	ld.global.u64 	%rd14822, [%rd2];
	ld.global.u64 	%rd14823, [%rd36011];
	ld.global.u64 	%rd14824, [%rd36012];
	ld.global.u64 	%rd14825, [%rd36013];
	ld.global.u64 	%rd14826, [%rd36014];
	// begin inline asm
	add.cc.u64 %rd14822, %rd14822, %rd35996;
	addc.cc.u64 %rd14823, %rd14823, %rd35997;
	addc.cc.u64 %rd14824, %rd14824, %rd35998;
	addc.cc.u64 %rd14825, %rd14825, %rd35999;
	addc.cc.u64 %rd14826, %rd14826, %rd36000;
	addc.u64 %rd12811, %rd12811, %rd36001;
	
	// end inline asm
	st.global.u64 	[%rd2], %rd14822;
	st.global.u64 	[%rd36011], %rd14823;
	st.global.u64 	[%rd36012], %rd14824;
	st.global.u64 	[%rd36013], %rd14825;
	st.global.u64 	[%rd36014], %rd14826;
	st.global.u64 	[%rd36015], %rd12811;
	ld.global.u64 	%rd14840, [%rd2];
	ld.global.u64 	%rd14841, [%rd36011];
	ld.global.u64 	%rd14842, [%rd36012];
	ld.global.u64 	%rd14843, [%rd36013];
	ld.global.u64 	%rd14844, [%rd36014];
	// begin inline asm
	add.cc.u64 %rd14840, %rd14840, %rd35996;
	addc.cc.u64 %rd14841, %rd14841, %rd35997;
	addc.cc.u64 %rd14842, %rd14842, %rd35998;
	addc.cc.u64 %rd14843, %rd14843, %rd35999;
	addc.cc.u64 %rd14844, %rd14844, %rd36000;
	addc.u64 %rd12811, %rd12811, %rd36001;
	
	// end inline asm
	st.global.u64 	[%rd2], %rd14840;
	st.global.u64 	[%rd36011], %rd14841;
	st.global.u64 	[%rd36012], %rd14842;
	st.global.u64 	[%rd36013], %rd14843;
	st.global.u64 	[%rd36014], %rd14844;
	st.global.u64 	[%rd36015], %rd12811;
	ld.global.u64 	%rd14858, [%rd2];
	ld.global.u64 	%rd14859, [%rd36011];
	ld.global.u64 	%rd14860, [%rd36012];
	ld.global.u64 	%rd14861, [%rd36013];
	ld.global.u64 	%rd14862, [%rd36014];
	// begin inline asm
	add.cc.u64 %rd14858, %rd14858, %rd35996;
	addc.cc.u64 %rd14859, %rd14859, %rd35997;
	addc.cc.u64 %rd14860, %rd14860, %rd35998;
	addc.cc.u64 %rd14861, %rd14861, %rd35999;
	addc.cc.u64 %rd14862, %rd14862, %rd36000;
	addc.u64 %rd12811, %rd12811, %rd36001;
	
	// end inline asm
	st.global.u64 	[%rd2], %rd14858;
	st.global.u64 	[%rd36011], %rd14859;
	st.global.u64 	[%rd36012], %rd14860;
	st.global.u64 	[%rd36013], %rd14861;
	st.global.u64 	[%rd36014], %rd14862;
	st.global.u64 	[%rd36015], %rd12811;
	ld.global.u64 	%rd14876, [%rd2];
	ld.global.u64 	%rd14877, [%rd36011];
	ld.global.u64 	%rd14878, [%rd36012];
	ld.global.u64 	%rd14879, [%rd36013];
	ld.global.u64 	%rd14880, [%rd36014];
	// begin inline asm
	add.cc.u64 %rd14876, %rd14876, %rd35996;
	addc.cc.u64 %rd14877, %rd14877, %rd35997;
	addc.cc.u64 %rd14878, %rd14878, %rd35998;
	addc.cc.u64 %rd14879, %rd14879, %rd35999;
	addc.cc.u64 %rd14880, %rd14880, %rd36000;
	addc.u64 %rd12811, %rd12811, %rd36001;
	
	// end inline asm
	st.global.u64 	[%rd2], %rd14876;
	st.global.u64 	[%rd36011], %rd14877;
	st.global.u64 	[%rd36012], %rd14878;
	st.global.u64 	[%rd36013], %rd14879;
	st.global.u64 	[%rd36014], %rd14880;
	st.global.u64 	[%rd36015], %rd12811;
	ld.global.u64 	%rd14894, [%rd2];
	ld.global.u64 	%rd14895, [%rd36011];
	ld.global.u64 	%rd14896, [%rd36012];
	ld.global.u64 	%rd14897, [%rd36013];
	ld.global.u64 	%rd14898, [%rd36014];
	// begin inline asm
	add.cc.u64 %rd14894, %rd14894, %rd35996;
	addc.cc.u64 %rd14895, %rd14895, %rd35997;
	addc.cc.u64 %rd14896, %rd14896, %rd35998;
	addc.cc.u64 %rd14897, %rd14897, %rd35999;
	addc.cc.u64 %rd14898, %rd14898, %rd36000;
	addc.u64 %rd12811, %rd12811, %rd36001;
	
	// end inline asm
	st.global.u64 	[%rd2], %rd14894;
	st.global.u64 	[%rd36011], %rd14895;
	st.global.u64 	[%rd36012], %rd14896;
	st.global.u64 	[%rd36013], %rd14897;
	st.global.u64 	[%rd36014], %rd14898;
	st.global.u64 	[%rd36015], %rd12811;
	ld.global.u64 	%rd14912, [%rd2];
	ld.global.u64 	%rd14913, [%rd36011];
	ld.global.u64 	%rd14914, [%rd36012];
	ld.global.u64 	%rd14915, [%rd36013];
	ld.global.u64 	%rd14916, [%rd36014];
	// begin inline asm
	add.cc.u64 %rd14912, %rd14912, %rd35996;
	addc.cc.u64 %rd14913, %rd14913, %rd35997;
	addc.cc.u64 %rd14914, %rd14914, %rd35998;
	addc.cc.u64 %rd14915, %rd14915, %rd35999;
	addc.cc.u64 %rd14916, %rd14916, %rd36000;
	addc.u64 %rd12811, %rd12811, %rd36001;
	
	// end inline asm
	st.global.u64 	[%rd2], %rd14912;
	st.global.u64 	[%rd36011], %rd14913;
	st.global.u64 	[%rd36012], %rd14914;
	st.global.u64 	[%rd36013], %rd14915;
	st.global.u64 	[%rd36014], %rd14916;
	st.global.u64 	[%rd36015], %rd12811;
	ld.global.u64 	%rd14930, [%rd2];
	ld.global.u64 	%rd14931, [%rd36011];
	ld.global.u64 	%rd14932, [%rd36012];
	ld.global.u64 	%rd14933, [%rd36013];
	ld.global.u64 	%rd14934, [%rd36014];
	// begin inline asm
	add.cc.u64 %rd14930, %rd14930, %rd35996;
	addc.cc.u64 %rd14931, %rd14931, %rd35997;
	addc.cc.u64 %rd14932, %rd14932, %rd35998;
	addc.cc.u64 %rd14933, %rd14933, %rd35999;
	addc.cc.u64 %rd14934, %rd14934, %rd36000;
	addc.u64 %rd12811, %rd12811, %rd36001;
	
	// end inline asm
	st.global.u64 	[%rd2], %rd14930;
	st.global.u64 	[%rd36011], %rd14931;
	st.global.u64 	[%rd36012], %rd14932;
	st.global.u64 	[%rd36013], %rd14933;
	st.global.u64 	[%rd36014], %rd14934;
	st.global.u64 	[%rd36015], %rd12811;
	ld.global.u64 	%rd14948, [%rd2];
	ld.global.u64 	%rd14949, [%rd36011];
	ld.global.u64 	%rd14950, [%rd36012];
	ld.global.u64 	%rd14951, [%rd36013];
	ld.global.u64 	%rd14952, [%rd36014];
	// begin inline asm
	add.cc.u64 %rd14948, %rd14948, %rd35996;
	addc.cc.u64 %rd14949, %rd14949, %rd35997;
	addc.cc.u64 %rd14950, %rd14950, %rd35998;
	addc.cc.u64 %rd14951, %rd14951, %rd35999;
	addc.cc.u64 %rd14952, %rd14952, %rd36000;
	addc.u64 %rd12811, %rd12811, %rd36001;
	
	// end inline asm
	st.global.u64 	[%rd2], %rd14948;
	st.global.u64 	[%rd36011], %rd14949;
	st.global.u64 	[%rd36012], %rd14950;
	st.global.u64 	[%rd36013], %rd14951;
	st.global.u64 	[%rd36014], %rd14952;
	st.global.u64 	[%rd36015], %rd12811;
	ld.global.u64 	%rd14966, [%rd2];
	ld.global.u64 	%rd14967, [%rd36011];
	ld.global.u64 	%rd14968, [%rd36012];
	ld.global.u64 	%rd14969, [%rd36013];
	ld.global.u64 	%rd14970, [%rd36014];
	// begin inline asm
	add.cc.u64 %rd14966, %rd14966, %rd35996;
	addc.cc.u64 %rd14967, %rd14967, %rd35997;
	addc.cc.u64 %rd14968, %rd14968, %rd35998;
	addc.cc.u64 %rd14969, %rd14969, %rd35999;
	addc.cc.u64 %rd14970, %rd14970, %rd36000;
	addc.u64 %rd12811, %rd12811, %rd36001;
	
	// end inline asm
	st.global.u64 	[%rd2], %rd14966;
	st.global.u64 	[%rd36011], %rd14967;
	st.global.u64 	[%rd36012], %rd14968;
	st.global.u64 	[%rd36013], %rd14969;
	st.global.u64 	[%rd36014], %rd14970;
	st.global.u64 	[%rd36015], %rd12811;
	ld.global.u64 	%rd14984, [%rd2];
	ld.global.u64 	%rd14985, [%rd36011];
	ld.global.u64 	%rd14986, [%rd36012];
	ld.global.u64 	%rd14987, [%rd36013];
	ld.global.u64 	%rd14988, [%rd36014];
	// begin inline asm
	add.cc.u64 %rd14984, %rd14984, %rd35996;
	addc.cc.u64 %rd14985, %rd14985, %rd35997;
	addc.cc.u64 %rd14986, %rd14986, %rd35998;
	addc.cc.u64 %rd14987, %rd14987, %rd35999;
	addc.cc.u64 %rd14988, %rd14988, %rd36000;
	addc.u64 %rd12811, %rd12811, %rd36001;
	
	// end inline asm
	st.global.u64 	[%rd2], %rd14984;
	st.global.u64 	[%rd36011], %rd14985;
	st.global.u64 	[%rd36012], %rd14986;
	st.global.u64 	[%rd36013], %rd14987;
	st.global.u64 	[%rd36014], %rd14988;
	st.global.u64 	[%rd36015], %rd12811;
	ld.global.u64 	%rd15002, [%rd2];
	ld.global.u64 	%rd15003, [%rd36011];
	ld.global.u64 	%rd15004, [%rd36012];
	ld.global.u64 	%rd15005, [%rd36013];
	ld.global.u64 	%rd15006, [%rd36014];
	// begin inline asm
	add.cc.u64 %rd15002, %rd15002, %rd35996;
	addc.cc.u64 %rd15003, %rd15003, %rd35997;
	addc.cc.u64 %rd15004, %rd15004, %rd35998;
	addc.cc.u64 %rd15005, %rd15005, %rd35999;
	addc.cc.u64 %rd15006, %rd15006, %rd36000;
	addc.u64 %rd12811, %rd12811, %rd36001;
	
	// end inline asm
	st.global.u64 	[%rd2], %rd15002;
	st.global.u64 	[%rd36011], %rd15003;
	st.global.u64 	[%rd36012], %rd15004;
	st.global.u64 	[%rd36013], %rd15005;
	st.global.u64 	[%rd36014], %rd15006;
	st.global.u64 	[%rd36015], %rd12811;
	ld.global.u64 	%rd15020, [%rd2];
	ld.global.u64 	%rd15021, [%rd36011];
	ld.global.u64 	%rd15022, [%rd36012];
	ld.global.u64 	%rd15023, [%rd36013];
	ld.global.u64 	%rd15024, [%rd36014];
	// begin inline asm
	add.cc.u64 %rd15020, %rd15020, %rd35996;
	addc.cc.u64 %rd15021, %rd15021, %rd35997;
	addc.cc.u64 %rd15022, %rd15022, %rd35998;
	addc.cc.u64 %rd15023, %rd15023, %rd35999;
	addc.cc.u64 %rd15024, %rd15024, %rd36000;
	addc.u64 %rd12811, %rd12811, %rd36001;
	
	// end inline asm
	st.global.u64 	[%rd2], %rd15020;
	st.global.u64 	[%rd36011], %rd15021;
	st.global.u64 	[%rd36012], %rd15022;
	st.global.u64 	[%rd36013], %rd15023;
	st.global.u64 	[%rd36014], %rd15024;
	st.global.u64 	[%rd36015], %rd12811;
	ld.global.u64 	%rd15038, [%rd2];
	ld.global.u64 	%rd15039, [%rd36011];
	ld.global.u64 	%rd15040, [%rd36012];
	ld.global.u64 	%rd15041, [%rd36013];
	ld.global.u64 	%rd15042, [%rd36014];
	// begin inline asm
	add.cc.u64 %rd15038, %rd15038, %rd35996;
	addc.cc.u64 %rd15039, %rd15039, %rd35997;
	addc.cc.u64 %rd15040, %rd15040, %rd35998;
	addc.cc.u64 %rd15041, %rd15041, %rd35999;
	addc.cc.u64 %rd15042, %rd15042, %rd36000;
	addc.u64 %rd12811, %rd12811, %rd36001;
	
	// end inline asm
	st.global.u64 	[%rd2], %rd15038;
	st.global.u64 	[%rd36011], %rd15039;
	st.global.u64 	[%rd36012], %rd15040;
	st.global.u64 	[%rd36013], %rd15041;
	st.global.u64 	[%rd36014], %rd15042;
	st.global.u64 	[%rd36015], %rd12811;
	ld.global.u64 	%rd15056, [%rd2];
	ld.global.u64 	%rd15057, [%rd36011];
	ld.global.u64 	%rd15058, [%rd36012];
	ld.global.u64 	%rd15059, [%rd36013];
	ld.global.u64 	%rd15060, [%rd36014];
	// begin inline asm
	add.cc.u64 %rd15056, %rd15056, %rd35996;
	addc.cc.u64 %rd15057, %rd15057, %rd35997;
	addc.cc.u64 %rd15058, %rd15058, %rd35998;
	addc.cc.u64 %rd15059, %rd15059, %rd35999;
	addc.cc.u64 %rd15060, %rd15060, %rd36000;
	addc.u64 %rd12811, %rd12811, %rd36001;
	
	// end inline asm
	st.global.u64 	[%rd2], %rd15056;
	st.global.u64 	[%rd36011], %rd15057;
	st.global.u64 	[%rd36012], %rd15058;
	st.global.u64 	[%rd36013], %rd15059;
	st.global.u64 	[%rd36014], %rd15060;
	st.global.u64 	[%rd36015], %rd12811;
	ld.global.u64 	%rd15074, [%rd2];
	ld.global.u64 	%rd15075, [%rd36011];
	ld.global.u64 	%rd15076, [%rd36012];
	ld.global.u64 	%rd15077, [%rd36013];
	ld.global.u64 	%rd15078, [%rd36014];
	// begin inline asm
	add.cc.u64 %rd15074, %rd15074, %rd35996;
	addc.cc.u64 %rd15075, %rd15075, %rd35997;
	addc.cc.u64 %rd15076, %rd15076, %rd35998;
	addc.cc.u64 %rd15077, %rd15077, %rd35999;
	addc.cc.u64 %rd15078, %rd15078, %rd36000;
	addc.u64 %rd12811, %rd12811, %rd36001;
	
	// end inline asm
	st.global.u64 	[%rd2], %rd15074;
	st.global.u64 	[%rd36011], %rd15075;
	st.global.u64 	[%rd36012], %rd15076;
	st.global.u64 	[%rd36013], %rd15077;
	st.global.u64 	[%rd36014], %rd15078;
	st.global.u64 	[%rd36015], %rd12811;
	ld.global.u64 	%rd15092, [%rd2];
	ld.global.u64 	%rd15093, [%rd36011];
	ld.global.u64 	%rd15094, [%rd36012];
	ld.global.u64 	%rd15095, [%rd36013];
	ld.global.u64 	%rd15096, [%rd36014];
	// begin inline asm
	add.cc.u64 %rd15092, %rd15092, %rd35996;
	addc.cc.u64 %rd15093, %rd15093, %rd35997;
	addc.cc.u64 %rd15094, %rd15094, %rd35998;
	addc.cc.u64 %rd15095, %rd15095, %rd35999;
	addc.cc.u64 %rd15096, %rd15096, %rd36000;
	addc.u64 %rd12811, %rd12811, %rd36001;
	
	// end inline asm
	st.global.u64 	[%rd2], %rd15092;
	st.global.u64 	[%rd36011], %rd15093;
	st.global.u64 	[%rd36012], %rd15094;
	st.global.u64 	[%rd36013], %rd15095;
	st.global.u64 	[%rd36014], %rd15096;
	st.global.u64 	[%rd36015], %rd12811;
	ld.global.u64 	%rd15110, [%rd2];
	ld.global.u64 	%rd15111, [%rd36011];
	ld.global.u64 	%rd15112, [%rd36012];
	ld.global.u64 	%rd15113, [%rd36013];
	ld.global.u64 	%rd15114, [%rd36014];
	// begin inline asm
	add.cc.u64 %rd15110, %rd15110, %rd35996;
	addc.cc.u64 %rd15111, %rd15111, %rd35997;
	addc.cc.u64 %rd15112, %rd15112, %rd35998;
	addc.cc.u64 %rd15113, %rd15113, %rd35999;
	addc.cc.u64 %rd15114, %rd15114, %rd36000;
	addc.u64 %rd12811, %rd12811, %rd36001;
	
	// end inline asm
	st.global.u64 	[%rd2], %rd15110;
	st.global.u64 	[%rd36011], %rd15111;
	st.global.u64 	[%rd36012], %rd15112;
	st.global.u64 	[%rd36013], %rd15113;
	st.global.u64 	[%rd36014], %rd15114;
	st.global.u64 	[%rd36015], %rd12811;
	ld.global.u64 	%rd15128, [%rd2];
	ld.global.u64 	%rd15129, [%rd36011];
	ld.global.u64 	%rd15130, [%rd36012];
	ld.global.u64 	%rd15131, [%rd36013];
	ld.global.u64 	%rd15132, [%rd36014];
	// begin inline asm
	add.cc.u64 %rd15128, %rd15128, %rd35996;
	addc.cc.u64 %rd15129, %rd15129, %rd35997;
	addc.cc.u64 %rd15130, %rd15130, %rd35998;
	addc.cc.u64 %rd15131, %rd15131, %rd35999;
	addc.cc.u64 %rd15132, %rd15132, %rd36000;
	addc.u64 %rd12811, %rd12811, %rd36001;
	
	// end inline asm
	st.global.u64 	[%rd2], %rd15128;
	st.global.u64 	[%rd36011], %rd15129;
	st.global.u64 	[%rd36012], %rd15130;
	st.global.u64 	[%rd36013], %rd15131;
	st.global.u64 	[%rd36014], %rd15132;
	st.global.u64 	[%rd36015], %rd12811;
	ld.global.u64 	%rd15146, [%rd2];
	ld.global.u64 	%rd15147, [%rd36011];
	ld.global.u64 	%rd15148, [%rd36012];
	ld.global.u64 	%rd15149, [%rd36013];
	ld.global.u64 	%rd15150, [%rd36014];
	// begin inline asm
	add.cc.u64 %rd15146, %rd15146, %rd35996;
	addc.cc.u64 %rd15147, %rd15147, %rd35997;
	addc.cc.u64 %rd15148, %rd15148, %rd35998;
	addc.cc.u64 %rd15149, %rd15149, %rd35999;
	addc.cc.u64 %rd15150, %rd15150, %rd36000;
	addc.u64 %rd12811, %rd12811, %rd36001;
	
	// end inline asm
	st.global.u64 	[%rd2], %rd15146;
	st.global.u64 	[%rd36011], %rd15147;
	st.global.u64 	[%rd36012], %rd15148;
	st.global.u64 	[%rd36013], %rd15149;
	st.global.u64 	[%rd36014], %rd15150;
	st.global.u64 	[%rd36015], %rd12811;
	ld.global.u64 	%rd15164, [%rd2];
	ld.global.u64 	%rd15165, [%rd36011];
	ld.global.u64 	%rd15166, [%rd36012];
	ld.global.u64 	%rd15167, [%rd36013];
	ld.global.u64 	%rd15168, [%rd36014];
	// begin inline asm
	add.cc.u64 %rd15164, %rd15164, %rd35996;
	addc.cc.u64 %rd15165, %rd15165, %rd35997;
	addc.cc.u64 %rd15166, %rd15166, %rd35998;
	addc.cc.u64 %rd15167, %rd15167, %rd35999;
	addc.cc.u64 %rd15168, %rd15168, %rd36000;
	addc.u64 %rd12811, %rd12811, %rd36001;
	
	// end inline asm
	st.global.u64 	[%rd2], %rd15164;
	st.global.u64 	[%rd36011], %rd15165;
	st.global.u64 	[%rd36012], %rd15166;
	st.global.u64 	[%rd36013], %rd15167;
	st.global.u64 	[%rd36014], %rd15168;
	st.global.u64 	[%rd36015], %rd12811;
	ld.global.u64 	%rd15182, [%rd2];
	ld.global.u64 	%rd15183, [%rd36011];
	ld.global.u64 	%rd15184, [%rd36012];
	ld.global.u64 	%rd15185, [%rd36013];
	ld.global.u64 	%rd15186, [%rd36014];
	// begin inline asm
	add.cc.u64 %rd15182, %rd15182, %rd35996;
	addc.cc.u64 %rd15183, %rd15183, %rd35997;
	addc.cc.u64 %rd15184, %rd15184, %rd35998;
	addc.cc.u64 %rd15185, %rd15185, %rd35999;
	addc.cc.u64 %rd15186, %rd15186, %rd36000;
	addc.u64 %rd12811, %rd12811, %rd36001;
	
	// end inline asm
	st.global.u64 	[%rd2], %rd15182;
	st.global.u64 	[%rd36011], %rd15183;
	st.global.u64 	[%rd36012], %rd15184;
	st.global.u64 	[%rd36013], %rd15185;
	st.global.u64 	[%rd36014], %rd15186;
	st.global.u64 	[%rd36015], %rd12811;
	ld.global.u64 	%rd15200, [%rd2];
	ld.global.u64 	%rd15201, [%rd36011];
	ld.global.u64 	%rd15202, [%rd36012];
	ld.global.u64 	%rd15203, [%rd36013];
	ld.global.u64 	%rd15204, [%rd36014];
	// begin inline asm
	add.cc.u64 %rd15200, %rd15200, %rd35996;
	addc.cc.u64 %rd15201, %rd15201, %rd35997;
	addc.cc.u64 %rd15202, %rd15202, %rd35998;
	addc.cc.u64 %rd15203, %rd15203, %rd35999;
	addc.cc.u64 %rd15204, %rd15204, %rd36000;
	addc.u64 %rd12811, %rd12811, %rd36001;
	
	// end inline asm
	st.global.u64 	[%rd2], %rd15200;
	st.global.u64 	[%rd36011], %rd15201;
	st.global.u64 	[%rd36012], %rd15202;
	st.global.u64 	[%rd36013], %rd15203;
	st.global.u64 	[%rd36014], %rd15204;
	st.global.u64 	[%rd36015], %rd12811;
	ld.global.u64 	%rd15218, [%rd2];
	ld.global.u64 	%rd15219, [%rd36011];
	ld.global.u64 	%rd15220, [%rd36012];
	ld.global.u64 	%rd15221, [%rd36013];
	ld.global.u64 	%rd15222, [%rd36014];
	// begin inline asm
	add.cc.u64 %rd15218, %rd15218, %rd35996;
	addc.cc.u64 %rd15219, %rd15219, %rd35997;
	addc.cc.u64 %rd15220, %rd15220, %rd35998;
	addc.cc.u64 %rd15221, %rd15221, %rd35999;
	addc.cc.u64 %rd15222, %rd15222, %rd36000;
	addc.u64 %rd12811, %rd12811, %rd36001;
	
	// end inline asm
	st.global.u64 	[%rd2], %rd15218;
	st.global.u64 	[%rd36011], %rd15219;
	st.global.u64 	[%rd36012], %rd15220;
	st.global.u64 	[%rd36013], %rd15221;
	st.global.u64 	[%rd36014], %rd15222;
	st.global.u64 	[%rd36015], %rd12811;
	ld.global.u64 	%rd15236, [%rd2];
	ld.global.u64 	%rd15237, [%rd36011];
	ld.global.u64 	%rd15238, [%rd36012];
	ld.global.u64 	%rd15239, [%rd36013];
	ld.global.u64 	%rd15240, [%rd36014];
	// begin inline asm
	add.cc.u64 %rd15236, %rd15236, %rd35996;
	addc.cc.u64 %rd15237, %rd15237, %rd35997;
	addc.cc.u64 %rd15238, %rd15238, %rd35998;
	addc.cc.u64 %rd15239, %rd15239, %rd35999;
	addc.cc.u64 %rd15240, %rd15240, %rd36000;
	addc.u64 %rd12811, %rd12811, %rd36001;
	
	// end inline asm
	st.global.u64 	[%rd2], %rd15236;
	st.global.u64 	[%rd36011], %rd15237;
	st.global.u64 	[%rd36012], %rd15238;
	st.global.u64 	[%rd36013], %rd15239;
	st.global.u64 	[%rd36014], %rd15240;
	st.global.u64 	[%rd36015], %rd12811;
	ld.global.u64 	%rd15254, [%rd2];
	ld.global.u64 	%rd15255, [%rd36011];
	ld.global.u64 	%rd15256, [%rd36012];
	ld.global.u64 	%rd15257, [%rd36013];
	ld.global.u64 	%rd15258, [%rd36014];
	// begin inline asm
	add.cc.u64 %rd15254, %rd15254, %rd35996;
	addc.cc.u64 %rd15255, %rd15255, %rd35997;
	addc.cc.u64 %rd15256, %rd15256, %rd35998;
	addc.cc.u64 %rd15257, %rd15257, %rd35999;
	addc.cc.u64 %rd15258, %rd15258, %rd36000;
	addc.u64 %rd12811, %rd12811, %rd36001;
	
	// end inline asm
	st.global.u64 	[%rd2], %rd15254;
	st.global.u64 	[%rd36011], %rd15255;
	st.global.u64 	[%rd36012], %rd15256;
	st.global.u64 	[%rd36013], %rd15257;
	st.global.u64 	[%rd36014], %rd15258;
	st.global.u64 	[%rd36015], %rd12811;
	ld.global.u64 	%rd15272, [%rd2];
	ld.global.u64 	%rd15273, [%rd36011];
	ld.global.u64 	%rd15274, [%rd36012];
	ld.global.u64 	%rd15275, [%rd36013];
	ld.global.u64 	%rd15276, [%rd36014];
	// begin inline asm
	add.cc.u64 %rd15272, %rd15272, %rd35996;
	addc.cc.u64 %rd15273, %rd15273, %rd35997;
	addc.cc.u64 %rd15274, %rd15274, %rd35998;
	addc.cc.u64 %rd15275, %rd15275, %rd35999;
	addc.cc.u64 %rd15276, %rd15276, %rd36000;
	addc.u64 %rd12811, %rd12811, %rd36001;
	
	// end inline asm
	st.global.u64 	[%rd2], %rd15272;
	st.global.u64 	[%rd36011], %rd15273;
	st.global.u64 	[%rd36012], %rd15274;
	st.global.u64 	[%rd36013], %rd15275;
	st.global.u64 	[%rd36014], %rd15276;
	st.global.u64 	[%rd36015], %rd12811;
	ld.global.u64 	%rd15290, [%rd2];
	ld.global.u64 	%rd15291, [%rd36011];
	ld.global.u64 	%rd15292, [%rd36012];
	ld.global.u64 	%rd15293, [%rd36013];
	ld.global.u64 	%rd15294, [%rd36014];
	// begin inline asm
	add.cc.u64 %rd15290, %rd15290, %rd35996;
	addc.cc.u64 %rd15291, %rd15291, %rd35997;
	addc.cc.u64 %rd15292, %rd15292, %rd35998;
	addc.cc.u64 %rd15293, %rd15293, %rd35999;
	addc.cc.u64 %rd15294, %rd15294, %rd36000;
	addc.u64 %rd12811, %rd12811, %rd36001;
	
	// end inline asm
	st.global.u64 	[%rd2], %rd15290;
	st.global.u64 	[%rd36011], %rd15291;
	st.global.u64 	[%rd36012], %rd15292;
	st.global.u64 	[%rd36013], %rd15293;
	st.global.u64 	[%rd36014], %rd15294;
	st.global.u64 	[%rd36015], %rd12811;
	ld.global.u64 	%rd15308, [%rd2];
	ld.global.u64 	%rd15309, [%rd36011];
	ld.global.u64 	%rd15310, [%rd36012];
	ld.global.u64 	%rd15311, [%rd36013];
	ld.global.u64 	%rd15312, [%rd36014];
	// begin inline asm
	add.cc.u64 %rd15308, %rd15308, %rd35996;
	addc.cc.u64 %rd15309, %rd15309, %rd35997;
	addc.cc.u64 %rd15310, %rd15310, %rd35998;
	addc.cc.u64 %rd15311, %rd15311, %rd35999;
	addc.cc.u64 %rd15312, %rd15312, %rd36000;
	addc.u64 %rd12811, %rd12811, %rd36001;
	
	// end inline asm
	st.global.u64 	[%rd2], %rd15308;
	st.global.u64 	[%rd36011], %rd15309;
	st.global.u64 	[%rd36012], %rd15310;
	st.global.u64 	[%rd36013], %rd15311;
	st.global.u64 	[%rd36014], %rd15312;
	st.global.u64 	[%rd36015], %rd12811;
	ld.global.u64 	%rd15326, [%rd2];
	ld.global.u64 	%rd15327, [%rd36011];
	ld.global.u64 	%rd15328, [%rd36012];
	ld.global.u64 	%rd15329, [%rd36013];
	ld.global.u64 	%rd15330, [%rd36014];
	// begin inline asm
	add.cc.u64 %rd15326, %rd15326, %rd35996;
	addc.cc.u64 %rd15327, %rd15327, %rd35997;
	addc.cc.u64 %rd15328, %rd15328, %rd35998;
	addc.cc.u64 %rd15329, %rd15329, %rd35999;
	addc.cc.u64 %rd15330, %rd15330, %rd36000;
	addc.u64 %rd12811, %rd12811, %rd36001;
	
	// end inline asm
	st.global.u64 	[%rd2], %rd15326;
	st.global.u64 	[%rd36011], %rd15327;
	st.global.u64 	[%rd36012], %rd15328;
	st.global.u64 	[%rd36013], %rd15329;
	st.global.u64 	[%rd36014], %rd15330;
	st.global.u64 	[%rd36015], %rd12811;
	ld.global.u64 	%rd15344, [%rd2];
	ld.global.u64 	%rd15345, [%rd36011];
	ld.global.u64 	%rd15346, [%rd36012];
	ld.global.u64 	%rd15347, [%rd36013];
	ld.global.u64 	%rd15348, [%rd36014];
	// begin inline asm
	add.cc.u64 %rd15344, %rd15344, %rd35996;
	addc.cc.u64 %rd15345, %rd15345, %rd35997;
	addc.cc.u64 %rd15346, %rd15346, %rd35998;
	addc.cc.u64 %rd15347, %rd15347, %rd35999;
	addc.cc.u64 %rd15348, %rd15348, %rd36000;
	addc.u64 %rd12811, %rd12811, %rd36001;
	
	// end inline asm
	st.global.u64 	[%rd2], %rd15344;
	st.global.u64 	[%rd36011], %rd15345;
	st.global.u64 	[%rd36012], %rd15346;
	st.global.u64 	[%rd36013], %rd15347;
	st.global.u64 	[%rd36014], %rd15348;
	st.global.u64 	[%rd36015], %rd12811;
	ld.global.u64 	%rd15362, [%rd2];
	ld.global.u64 	%rd15363, [%rd36011];
	ld.global.u64 	%rd15364, [%rd36012];
	ld.global.u64 	%rd15365, [%rd36013];
	ld.global.u64 	%rd15366, [%rd36014];
	// begin inline asm
	add.cc.u64 %rd15362, %rd15362, %rd35996;
	addc.cc.u64 %rd15363, %rd15363, %rd35997;
	addc.cc.u64 %rd15364, %rd15364, %rd35998;
	addc.cc.u64 %rd15365, %rd15365, %rd35999;
	addc.cc.u64 %rd15366, %rd15366, %rd36000;
	addc.u64 %rd12811, %rd12811, %rd36001;
	
	// end inline asm
	st.global.u64 	[%rd2], %rd15362;
	st.global.u64 	[%rd36011], %rd15363;
	st.global.u64 	[%rd36012], %rd15364;
	st.global.u64 	[%rd36013], %rd15365;
	st.global.u64 	[%rd36014], %rd15366;
	st.global.u64 	[%rd36015], %rd12811;
	ld.global.u64 	%rd15380, [%rd2];
	ld.global.u64 	%rd15381, [%rd36011];
	ld.global.u64 	%rd15382, [%rd36012];
	ld.global.u64 	%rd15383, [%rd36013];
	ld.global.u64 	%rd15384, [%rd36014];
	// begin inline asm
	add.cc.u64 %rd15380, %rd15380, %rd35996;
	addc.cc.u64 %rd15381, %rd15381, %rd35997;
	addc.cc.u64 %rd15382, %rd15382, %rd35998;
	addc.cc.u64 %rd15383, %rd15383, %rd35999;
	addc.cc.u64 %rd15384, %rd15384, %rd36000;
	addc.u64 %rd12811, %rd12811, %rd36001;
	
	// end inline asm
	st.global.u64 	[%rd2], %rd15380;
	st.global.u64 	[%rd36011], %rd15381;
	st.global.u64 	[%rd36012], %rd15382;
	st.global.u64 	[%rd36013], %rd15383;
	st.global.u64 	[%rd36014], %rd15384;
	st.global.u64 	[%rd36015], %rd12811;
	ld.global.u64 	%rd15398, [%rd2];
	ld.global.u64 	%rd15399, [%rd36011];
	ld.global.u64 	%rd15400, [%rd36012];
	ld.global.u64 	%rd15401, [%rd36013];
	ld.global.u64 	%rd15402, [%rd36014];
	// begin inline asm
	add.cc.u64 %rd15398, %rd15398, %rd35996;
	addc.cc.u64 %rd15399, %rd15399, %rd35997;
	addc.cc.u64 %rd15400, %rd15400, %rd35998;
	addc.cc.u64 %rd15401, %rd15401, %rd35999;
	addc.cc.u64 %rd15402, %rd15402, %rd36000;
	addc.u64 %rd12811, %rd12811, %rd36001;
	
	// end inline asm
	st.global.u64 	[%rd2], %rd15398;
	st.global.u64 	[%rd36011], %rd15399;
	st.global.u64 	[%rd36012], %rd15400;
	st.global.u64 	[%rd36013], %rd15401;
	st.global.u64 	[%rd36014], %rd15402;
	st.global.u64 	[%rd36015], %rd12811;
	ld.global.u64 	%rd15416, [%rd2];
	ld.global.u64 	%rd15417, [%rd36011];
	ld.global.u64 	%rd15418, [%rd36012];
	ld.global.u64 	%rd15419, [%rd36013];
	ld.global.u64 	%rd15420, [%rd36014];
	// begin inline asm
	add.cc.u64 %rd15416, %rd15416, %rd35996;
	addc.cc.u64 %rd15417, %rd15417, %rd35997;
	addc.cc.u64 %rd15418, %rd15418, %rd35998;
	addc.cc.u64 %rd15419, %rd15419, %rd35999;
	addc.cc.u64 %rd15420, %rd15420, %rd36000;
	addc.u64 %rd12811, %rd12811, %rd36001;
	
	// end inline asm
	st.global.u64 	[%rd2], %rd15416;
	st.global.u64 	[%rd36011], %rd15417;
	st.global.u64 	[%rd36012], %rd15418;
	st.global.u64 	[%rd36013], %rd15419;
	st.global.u64 	[%rd36014], %rd15420;
	st.global.u64 	[%rd36015], %rd12811;
	ld.global.u64 	%rd15434, [%rd2];
	ld.global.u64 	%rd15435, [%rd36011];
	ld.global.u64 	%rd15436, [%rd36012];
	ld.global.u64 	%rd15437, [%rd36013];
	ld.global.u64 	%rd15438, [%rd36014];
	// begin inline asm
	add.cc.u64 %rd15434, %rd15434, %rd35996;
	addc.cc.u64 %rd15435, %rd15435, %rd35997;
	addc.cc.u64 %rd15436, %rd15436, %rd35998;
	addc.cc.u64 %rd15437, %rd15437, %rd35999;
	addc.cc.u64 %rd15438, %rd15438, %rd36000;
	addc.u64 %rd12811, %rd12811, %rd36001;
	
	// end inline asm
	st.global.u64 	[%rd2], %rd15434;
	st.global.u64 	[%rd36011], %rd15435;
	st.global.u64 	[%rd36012], %rd15436;
	st.global.u64 	[%rd36013], %rd15437;
	st.global.u64 	[%rd36014], %rd15438;
	st.global.u64 	[%rd36015], %rd12811;
	ld.global.u64 	%rd15452, [%rd2];
	ld.global.u64 	%rd15453, [%rd36011];
	ld.global.u64 	%rd15454, [%rd36012];
	ld.global.u64 	%rd15455, [%rd36013];
	ld.global.u64 	%rd15456, [%rd36014];
	// begin inline asm
	add.cc.u64 %rd15452, %rd15452, %rd35996;
	addc.cc.u64 %rd15453, %rd15453, %rd35997;
	addc.cc.u64 %rd15454, %rd15454, %rd35998;
	addc.cc.u64 %rd15455, %rd15455, %rd35999;
	addc.cc.u64 %rd15456, %rd15456, %rd36000;
	addc.u64 %rd12811, %rd12811, %rd36001;
	
	// end inline asm
	st.global.u64 	[%rd2], %rd15452;
	st.global.u64 	[%rd36011], %rd15453;
	st.global.u64 	[%rd36012], %rd15454;
	st.global.u64 	[%rd36013], %rd15455;
	st.global.u64 	[%rd36014], %rd15456;
	st.global.u64 	[%rd36015], %rd12811;
	ld.global.u64 	%rd15470, [%rd2];
	ld.global.u64 	%rd15471, [%rd36011];
	ld.global.u64 	%rd15472, [%rd36012];
	ld.global.u64 	%rd15473, [%rd36013];
	ld.global.u64 	%rd15474, [%rd36014];
	// begin inline asm
	add.cc.u64 %rd15470, %rd15470, %rd35996;
	addc.cc.u64 %rd15471, %rd15471, %rd35997;
	addc.cc.u64 %rd15472, %rd15472, %rd35998;
	addc.cc.u64 %rd15473, %rd15473, %rd35999;
	addc.cc.u64 %rd15474, %rd15474, %rd36000;
	addc.u64 %rd12811, %rd12811, %rd36001;
	
	// end inline asm
	st.global.u64 	[%rd2], %rd15470;
	st.global.u64 	[%rd36011], %rd15471;
	st.global.u64 	[%rd36012], %rd15472;
	st.global.u64 	[%rd36013], %rd15473;
	st.global.u64 	[%rd36014], %rd15474;
	st.global.u64 	[%rd36015], %rd12811;
	ld.global.u64 	%rd15488, [%rd2];
	ld.global.u64 	%rd15489, [%rd36011];
	ld.global.u64 	%rd15490, [%rd36012];
	ld.global.u64 	%rd15491, [%rd36013];
	ld.global.u64 	%rd15492, [%rd36014];
	// begin inline asm
	add.cc.u64 %rd15488, %rd15488, %rd35996;
	addc.cc.u64 %rd15489, %rd15489, %rd35997;
	addc.cc.u64 %rd15490, %rd15490, %rd35998;
	addc.cc.u64 %rd15491, %rd15491, %rd35999;
	addc.cc.u64 %rd15492, %rd15492, %rd36000;
	addc.u64 %rd12811, %rd12811, %rd36001;
	
	// end inline asm
	st.global.u64 	[%rd2], %rd15488;
	st.global.u64 	[%rd36011], %rd15489;
	st.global.u64 	[%rd36012], %rd15490;
	st.global.u64 	[%rd36013], %rd15491;
	st.global.u64 	[%rd36014], %rd15492;
	st.global.u64 	[%rd36015], %rd12811;
	ld.global.u64 	%rd15506, [%rd2];
	ld.global.u64 	%rd15507, [%rd36011];
	ld.global.u64 	%rd15508, [%rd36012];
	ld.global.u64 	%rd15509, [%rd36013];
	ld.global.u64 	%rd15510, [%rd36014];
	// begin inline asm
	add.cc.u64 %rd15506, %rd15506, %rd35996;
	addc.cc.u64 %rd15507, %rd15507, %rd35997;
	addc.cc.u64 %rd15508, %rd15508, %rd35998;
	addc.cc.u64 %rd15509, %rd15509, %rd35999;
	addc.cc.u64 %rd15510, %rd15510, %rd36000;
	addc.u64 %rd12811, %rd12811, %rd36001;
	
	// end inline asm
	st.global.u64 	[%rd2], %rd15506;
	st.global.u64 	[%rd36011], %rd15507;
	st.global.u64 	[%rd36012], %rd15508;
	st.global.u64 	[%rd36013], %rd15509;
	st.global.u64 	[%rd36014], %rd15510;
	st.global.u64 	[%rd36015], %rd12811;
	ld.global.u64 	%rd15524, [%rd2];
	ld.global.u64 	%rd15525, [%rd36011];
	ld.global.u64 	%rd15526, [%rd36012];
	ld.global.u64 	%rd15527, [%rd36013];
	ld.global.u64 	%rd15528, [%rd36014];
	// begin inline asm
	add.cc.u64 %rd15524, %rd15524, %rd35996;
	addc.cc.u64 %rd15525, %rd15525, %rd35997;
	addc.cc.u64 %rd15526, %rd15526, %rd35998;
	addc.cc.u64 %rd15527, %rd15527, %rd35999;
	addc.cc.u64 %rd15528, %rd15528, %rd36000;
	addc.u64 %rd12811, %rd12811, %rd36001;
	
	// end inline asm
	st.global.u64 	[%rd2], %rd15524;
	st.global.u64 	[%rd36011], %rd15525;
	st.global.u64 	[%rd36012], %rd15526;
	st.global.u64 	[%rd36013], %rd15527;
	st.global.u64 	[%rd36014], %rd15528;
	st.global.u64 	[%rd36015], %rd12811;
	ld.global.u64 	%rd15542, [%rd2];
	ld.global.u64 	%rd15543, [%rd36011];
	ld.global.u64 	%rd15544, [%rd36012];
	ld.global.u64 	%rd15545, [%rd36013];
	ld.global.u64 	%rd15546, [%rd36014];
	// begin inline asm
	add.cc.u64 %rd15542, %rd15542, %rd35996;
	addc.cc.u64 %rd15543, %rd15543, %rd35997;
	addc.cc.u64 %rd15544, %rd15544, %rd35998;
	addc.cc.u64 %rd15545, %rd15545, %rd35999;
	addc.cc.u64 %rd15546, %rd15546, %rd36000;
	addc.u64 %rd12811, %rd12811, %rd36001;
	
	// end inline asm
	st.global.u64 	[%rd2], %rd15542;
	st.global.u64 	[%rd36011], %rd15543;
	st.global.u64 	[%rd36012], %rd15544;
	st.global.u64 	[%rd36013], %rd15545;
	st.global.u64 	[%rd36014], %rd15546;
	st.global.u64 	[%rd36015], %rd12811;
	ld.global.u64 	%rd15560, [%rd2];
	ld.global.u64 	%rd15561, [%rd36011];
	ld.global.u64 	%rd15562, [%rd36012];
	ld.global.u64 	%rd15563, [%rd36013];
	ld.global.u64 	%rd15564, [%rd36014];
	// begin inline asm
	add.cc.u64 %rd15560, %rd15560, %rd35996;
	addc.cc.u64 %rd15561, %rd15561, %rd35997;
	addc.cc.u64 %rd15562, %rd15562, %rd35998;
	addc.cc.u64 %rd15563, %rd15563, %rd35999;
	addc.cc.u64 %rd15564, %rd15564, %rd36000;
	addc.u64 %rd12811, %rd12811, %rd36001;
	
	// end inline asm
	st.global.u64 	[%rd2], %rd15560;
	st.global.u64 	[%rd36011], %rd15561;
	st.global.u64 	[%rd36012], %rd15562;
	st.global.u64 	[%rd36013], %rd15563;
	st.global.u64 	[%rd36014], %rd15564;
	st.global.u64 	[%rd36015], %rd12811;
	ld.global.u64 	%rd15578, [%rd2];
	ld.global.u64 	%rd15579, [%rd36011];
	ld.global.u64 	%rd15580, [%rd36012];
	ld.global.u64 	%rd15581, [%rd36013];
	ld.global.u64 	%rd15582, [%rd36014];
	// begin inline asm
	add.cc.u64 %rd15578, %rd15578, %rd35996;
	addc.cc.u64 %rd15579, %rd15579, %rd35997;
	addc.cc.u64 %rd15580, %rd15580, %rd35998;
	addc.cc.u64 %rd15581, %rd15581, %rd35999;
	addc.cc.u64 %rd15582, %rd15582, %rd36000;
	addc.u64 %rd12811, %rd12811, %rd36001;
	
	// end inline asm
	st.global.u64 	[%rd2], %rd15578;
	st.global.u64 	[%rd36011], %rd15579;
	st.global.u64 	[%rd36012], %rd15580;
	st.global.u64 	[%rd36013], %rd15581;
	st.global.u64 	[%rd36014], %rd15582;
	st.global.u64 	[%rd36015], %rd12811;
	ld.global.u64 	%rd15596, [%rd2];
	ld.global.u64 	%rd15597, [%rd36011];
	ld.global.u64 	%rd15598, [%rd36012];
	ld.global.u64 	%rd15599, [%rd36013];
	ld.global.u64 	%rd15600, [%rd36014];
	// begin inline asm
	add.cc.u64 %rd15596, %rd15596, %rd35996;
	addc.cc.u64 %rd15597, %rd15597, %rd35997;
	addc.cc.u64 %rd15598, %rd15598, %rd35998;
	addc.cc.u64 %rd15599, %rd15599, %rd35999;
	addc.cc.u64 %rd15600, %rd15600, %rd36000;
	addc.u64 %rd12811, %rd12811, %rd36001;
	
	// end inline asm
	st.global.u64 	[%rd2], %rd15596;
	st.global.u64 	[%rd36011], %rd15597;
	st.global.u64 	[%rd36012], %rd15598;
	st.global.u64 	[%rd36013], %rd15599;
	st.global.u64 	[%rd36014], %rd15600;
	st.global.u64 	[%rd36015], %rd12811;
	ld.global.u64 	%rd15614, [%rd2];
	ld.global.u64 	%rd15615, [%rd36011];
	ld.global.u64 	%rd15616, [%rd36012];
	ld.global.u64 	%rd15617, [%rd36013];
	ld.global.u64 	%rd15618, [%rd36014];
	// begin inline asm
	add.cc.u64 %rd15614, %rd15614, %rd35996;
	addc.cc.u64 %rd15615, %rd15615, %rd35997;
	addc.cc.u64 %rd15616, %rd15616, %rd35998;
	addc.cc.u64 %rd15617, %rd15617, %rd35999;
	addc.cc.u64 %rd15618, %rd15618, %rd36000;
	addc.u64 %rd12811, %rd12811, %rd36001;
	
	// end inline asm
	st.global.u64 	[%rd2], %rd15614;
	st.global.u64 	[%rd36011], %rd15615;
	st.global.u64 	[%rd36012], %rd15616;
	st.global.u64 	[%rd36013], %rd15617;
	st.global.u64 	[%rd36014], %rd15618;
	st.global.u64 	[%rd36015], %rd12811;
	ld.global.u64 	%rd15632, [%rd2];
	ld.global.u64 	%rd15633, [%rd36011];
	ld.global.u64 	%rd15634, [%rd36012];
	ld.global.u64 	%rd15635, [%rd36013];
	ld.global.u64 	%rd15636, [%rd36014];
	// begin inline asm
	add.cc.u64 %rd15632, %rd15632, %rd35996;
	addc.cc.u64 %rd15633, %rd15633, %rd35997;
	addc.cc.u64 %rd15634, %rd15634, %rd35998;
	addc.cc.u64 %rd15635, %rd15635, %rd35999;
	addc.cc.u64 %rd15636, %rd15636, %rd36000;
	addc.u64 %rd12811, %rd12811, %rd36001;
	
	// end inline asm
	st.global.u64 	[%rd2], %rd15632;
	st.global.u64 	[%rd36011], %rd15633;
	st.global.u64 	[%rd36012], %rd15634;
	st.global.u64 	[%rd36013], %rd15635;
	st.global.u64 	[%rd36014], %rd15636;
	st.global.u64 	[%rd36015], %rd12811;
	ld.global.u64 	%rd15650, [%rd2];
	ld.global.u64 	%rd15651, [%rd36011];
	ld.global.u64 	%rd15652, [%rd36012];
	ld.global.u64 	%rd15653, [%rd36013];
	ld.global.u64 	%rd15654, [%rd36014];
	// begin inline asm
	add.cc.u64 %rd15650, %rd15650, %rd35996;
	addc.cc.u64 %rd15651, %rd15651, %rd35997;
	addc.cc.u64 %rd15652, %rd15652, %rd35998;
	addc.cc.u64 %rd15653, %rd15653, %rd35999;
	addc.cc.u64 %rd15654, %rd15654, %rd36000;
	addc.u64 %rd12811, %rd12811, %rd36001;
	
	// end inline asm
	st.global.u64 	[%rd2], %rd15650;
	st.global.u64 	[%rd36011], %rd15651;
	st.global.u64 	[%rd36012], %rd15652;
	st.global.u64 	[%rd36013], %rd15653;
	st.global.u64 	[%rd36014], %rd15654;
	st.global.u64 	[%rd36015], %rd12811;
	ld.global.u64 	%rd15668, [%rd2];
	ld.global.u64 	%rd15669, [%rd36011];
	ld.global.u64 	%rd15670, [%rd36012];
	ld.global.u64 	%rd15671, [%rd36013];
	ld.global.u64 	%rd15672, [%rd36014];
	// begin inline asm
	add.cc.u64 %rd15668, %rd15668, %rd35996;
	addc.cc.u64 %rd15669, %rd15669, %rd35997;
	addc.cc.u64 %rd15670, %rd15670, %rd35998;
	addc.cc.u64 %rd15671, %rd15671, %rd35999;
	addc.cc.u64 %rd15672, %rd15672, %rd36000;
	addc.u64 %rd12811, %rd12811, %rd36001;
	
	// end inline asm
	st.global.u64 	[%rd2], %rd15668;
	st.global.u64 	[%rd36011], %rd15669;
	st.global.u64 	[%rd36012], %rd15670;
	st.global.u64 	[%rd36013], %rd15671;
	st.global.u64 	[%rd36014], %rd15672;
	st.global.u64 	[%rd36015], %rd12811;
	ld.global.u64 	%rd15686, [%rd2];
	ld.global.u64 	%rd15687, [%rd36011];
	ld.global.u64 	%rd15688, [%rd36012];
	ld.global.u64 	%rd15689, [%rd36013];
	ld.global.u64 	%rd15690, [%rd36014];
	// begin inline asm
	add.cc.u64 %rd15686, %rd15686, %rd35996;
	addc.cc.u64 %rd15687, %rd15687, %rd35997;
	addc.cc.u64 %rd15688, %rd15688, %rd35998;
	addc.cc.u64 %rd15689, %rd15689, %rd35999;
	addc.cc.u64 %rd15690, %rd15690, %rd36000;
	addc.u64 %rd12811, %rd12811, %rd36001;
	
	// end inline asm
	st.global.u64 	[%rd2], %rd15686;
	st.global.u64 	[%rd36011], %rd15687;
	st.global.u64 	[%rd36012], %rd15688;
	st.global.u64 	[%rd36013], %rd15689;
	st.global.u64 	[%rd36014], %rd15690;
	st.global.u64 	[%rd36015], %rd12811;
	ld.global.u64 	%rd15704, [%rd2];
	ld.global.u64 	%rd15705, [%rd36011];
	ld.global.u64 	%rd15706, [%rd36012];
	ld.global.u64 	%rd15707, [%rd36013];
	ld.global.u64 	%rd15708, [%rd36014];
	// begin inline asm
	add.cc.u64 %rd15704, %rd15704, %rd35996;
	addc.cc.u64 %rd15705, %rd15705, %rd35997;
	addc.cc.u64 %rd15706, %rd15706, %rd35998;
	addc.cc.u64 %rd15707, %rd15707, %rd35999;
	addc.cc.u64 %rd15708, %rd15708, %rd36000;
	addc.u64 %rd12811, %rd12811, %rd36001;
	
	// end inline asm
	st.global.u64 	[%rd2], %rd15704;
	st.global.u64 	[%rd36011], %rd15705;
	st.global.u64 	[%rd36012], %rd15706;
	st.global.u64 	[%rd36013], %rd15707;
	st.global.u64 	[%rd36014], %rd15708;
	st.global.u64 	[%rd36015], %rd12811;
	ld.global.u64 	%rd15722, [%rd2];
	ld.global.u64 	%rd15723, [%rd36011];
	ld.global.u64 	%rd15724, [%rd36012];
	ld.global.u64 	%rd15725, [%rd36013];
	ld.global.u64 	%rd15726, [%rd36014];
	// begin inline asm
	add.cc.u64 %rd15722, %rd15722, %rd35996;
	addc.cc.u64 %rd15723, %rd15723, %rd35997;
	addc.cc.u64 %rd15724, %rd15724, %rd35998;
	addc.cc.u64 %rd15725, %rd15725, %rd35999;
	addc.cc.u64 %rd15726, %rd15726, %rd36000;
	addc.u64 %rd12811, %rd12811, %rd36001;
	
	// end inline asm
	st.global.u64 	[%rd2], %rd15722;
	st.global.u64 	[%rd36011], %rd15723;
	st.global.u64 	[%rd36012], %rd15724;
	st.global.u64 	[%rd36013], %rd15725;
	st.global.u64 	[%rd36014], %rd15726;
	st.global.u64 	[%rd36015], %rd12811;
	ld.global.u64 	%rd15740, [%rd2];
	ld.global.u64 	%rd15741, [%rd36011];
	ld.global.u64 	%rd15742, [%rd36012];
	ld.global.u64 	%rd15743, [%rd36013];
	ld.global.u64 	%rd15744, [%rd36014];
	// begin inline asm
	add.cc.u64 %rd15740, %rd15740, %rd35996;
	addc.cc.u64 %rd15741, %rd15741, %rd35997;
	addc.cc.u64 %rd15742, %rd15742, %rd35998;
	addc.cc.u64 %rd15743, %rd15743, %rd35999;
	addc.cc.u64 %rd15744, %rd15744, %rd36000;
	addc.u64 %rd12811, %rd12811, %rd36001;
	
	// end inline asm
	st.global.u64 	[%rd2], %rd15740;
	st.global.u64 	[%rd36011], %rd15741;
	st.global.u64 	[%rd36012], %rd15742;
	st.global.u64 	[%rd36013], %rd15743;
	st.global.u64 	[%rd36014], %rd15744;
	st.global.u64 	[%rd36015], %rd12811;
	ld.global.u64 	%rd15758, [%rd2];
	ld.global.u64 	%rd15759, [%rd36011];
	ld.global.u64 	%rd15760, [%rd36012];
	ld.global.u64 	%rd15761, [%rd36013];
	ld.global.u64 	%rd15762, [%rd36014];
	// begin inline asm
	add.cc.u64 %rd15758, %rd15758, %rd35996;
	addc.cc.u64 %rd15759, %rd15759, %rd35997;
	addc.cc.u64 %rd15760, %rd15760, %rd35998;
	addc.cc.u64 %rd15761, %rd15761, %rd35999;
	addc.cc.u64 %rd15762, %rd15762, %rd36000;
	addc.u64 %rd12811, %rd12811, %rd36001;
	
	// end inline asm
	st.global.u64 	[%rd2], %rd15758;
	st.global.u64 	[%rd36011], %rd15759;
	st.global.u64 	[%rd36012], %rd15760;
	st.global.u64 	[%rd36013], %rd15761;
	st.global.u64 	[%rd36014], %rd15762;
	st.global.u64 	[%rd36015], %rd12811;
	ld.global.u64 	%rd15776, [%rd2];
	ld.global.u64 	%rd15777, [%rd36011];
	ld.global.u64 	%rd15778, [%rd36012];
	ld.global.u64 	%rd15779, [%rd36013];
	ld.global.u64 	%rd15780, [%rd36014];
	// begin inline asm
	add.cc.u64 %rd15776, %rd15776, %rd35996;
	addc.cc.u64 %rd15777, %rd15777, %rd35997;
	addc.cc.u64 %rd15778, %rd15778, %rd35998;
	addc.cc.u64 %rd15779, %rd15779, %rd35999;
	addc.cc.u64 %rd15780, %rd15780, %rd36000;
	addc.u64 %rd12811, %rd12811, %rd36001;
	
	// end inline asm
	st.global.u64 	[%rd2], %rd15776;
	st.global.u64 	[%rd36011], %rd15777;
	st.global.u64 	[%rd36012], %rd15778;
	st.global.u64 	[%rd36013], %rd15779;
	st.global.u64 	[%rd36014], %rd15780;
	st.global.u64 	[%rd36015], %rd12811;
	ld.global.u64 	%rd15794, [%rd2];
	ld.global.u64 	%rd15795, [%rd36011];
	ld.global.u64 	%rd15796, [%rd36012];
	ld.global.u64 	%rd15797, [%rd36013];
	ld.global.u64 	%rd15798, [%rd36014];
	// begin inline asm
	add.cc.u64 %rd15794, %rd15794, %rd35996;
	addc.cc.u64 %rd15795, %rd15795, %rd35997;
	addc.cc.u64 %rd15796, %rd15796, %rd35998;
	addc.cc.u64 %rd15797, %rd15797, %rd35999;
	addc.cc.u64 %rd15798, %rd15798, %rd36000;
	addc.u64 %rd12811, %rd12811, %rd36001;
	
	// end inline asm
	st.global.u64 	[%rd2], %rd15794;
	st.global.u64 	[%rd36011], %rd15795;
	st.global.u64 	[%rd36012], %rd15796;
	st.global.u64 	[%rd36013], %rd15797;
	st.global.u64 	[%rd36014], %rd15798;
	st.global.u64 	[%rd36015], %rd12811;
	ld.global.u64 	%rd15812, [%rd2];
	ld.global.u64 	%rd15813, [%rd36011];
	ld.global.u64 	%rd15814, [%rd36012];
	ld.global.u64 	%rd15815, [%rd36013];
	ld.global.u64 	%rd15816, [%rd36014];
	// begin inline asm
	add.cc.u64 %rd15812, %rd15812, %rd35996;
	addc.cc.u64 %rd15813, %rd15813, %rd35997;
	addc.cc.u64 %rd15814, %rd15814, %rd35998;
	addc.cc.u64 %rd15815, %rd15815, %rd35999;
	addc.cc.u64 %rd15816, %rd15816, %rd36000;
	addc.u64 %rd12811, %rd12811, %rd36001;
	
	// end inline asm
	st.global.u64 	[%rd2], %rd15812;
	st.global.u64 	[%rd36011], %rd15813;
	st.global.u64 	[%rd36012], %rd15814;
	st.global.u64 	[%rd36013], %rd15815;
	st.global.u64 	[%rd36014], %rd15816;
	st.global.u64 	[%rd36015], %rd12811;
	ld.global.u64 	%rd15830, [%rd2];
	ld.global.u64 	%rd15831, [%rd36011];
	ld.global.u64 	%rd15832, [%rd36012];
	ld.global.u64 	%rd15833, [%rd36013];
	ld.global.u64 	%rd15834, [%rd36014];
	// begin inline asm
	add.cc.u64 %rd15830, %rd15830, %rd35996;
	addc.cc.u64 %rd15831, %rd15831, %rd35997;
	addc.cc.u64 %rd15832, %rd15832, %rd35998;
	addc.cc.u64 %rd15833, %rd15833, %rd35999;
	addc.cc.u64 %rd15834, %rd15834, %rd36000;
	addc.u64 %rd12811, %rd12811, %rd36001;
	
	// end inline asm
	st.global.u64 	[%rd2], %rd15830;
	st.global.u64 	[%rd36011], %rd15831;
	st.global.u64 	[%rd36012], %rd15832;
	st.global.u64 	[%rd36013], %rd15833;
	st.global.u64 	[%rd36014], %rd15834;
	st.global.u64 	[%rd36015], %rd12811;
	ld.global.u64 	%rd15848, [%rd2];
	ld.global.u64 	%rd15849, [%rd36011];
	ld.global.u64 	%rd15850, [%rd36012];
	ld.global.u64 	%rd15851, [%rd36013];
	ld.global.u64 	%rd15852, [%rd36014];
	// begin inline asm
	add.cc.u64 %rd15848, %rd15848, %rd35996;
	addc.cc.u64 %rd15849, %rd15849, %rd35997;
	addc.cc.u64 %rd15850, %rd15850, %rd35998;
	addc.cc.u64 %rd15851, %rd15851, %rd35999;
	addc.cc.u64 %rd15852, %rd15852, %rd36000;
	addc.u64 %rd12811, %rd12811, %rd36001;
	
	// end inline asm
	st.global.u64 	[%rd2], %rd15848;
	st.global.u64 	[%rd36011], %rd15849;
	st.global.u64 	[%rd36012], %rd15850;
	st.global.u64 	[%rd36013], %rd15851;
	st.global.u64 	[%rd36014], %rd15852;
	st.global.u64 	[%rd36015], %rd12811;
	ld.global.u64 	%rd15866, [%rd2];
	ld.global.u64 	%rd15867, [%rd36011];
	ld.global.u64 	%rd15868, [%rd36012];
	ld.global.u64 	%rd15869, [%rd36013];
	ld.global.u64 	%rd15870, [%rd36014];
	// begin inline asm
	add.cc.u64 %rd15866, %rd15866, %rd35996;
	addc.cc.u64 %rd15867, %rd15867, %rd35997;
	addc.cc.u64 %rd15868, %rd15868, %rd35998;
	addc.cc.u64 %rd15869, %rd15869, %rd35999;
	addc.cc.u64 %rd15870, %rd15870, %rd36000;
	addc.u64 %rd12811, %rd12811, %rd36001;
	
	// end inline asm
	st.global.u64 	[%rd2], %rd15866;
	st.global.u64 	[%rd36011], %rd15867;
	st.global.u64 	[%rd36012], %rd15868;
	st.global.u64 	[%rd36013], %rd15869;
	st.global.u64 	[%rd36014], %rd15870;
	st.global.u64 	[%rd36015], %rd12811;
	ld.global.u64 	%rd15884, [%rd2];
	ld.global.u64 	%rd15885, [%rd36011];
	ld.global.u64 	%rd15886, [%rd36012];
	ld.global.u64 	%rd15887, [%rd36013];
	ld.global.u64 	%rd15888, [%rd36014];
	// begin inline asm
	add.cc.u64 %rd15884, %rd15884, %rd35996;
	addc.cc.u64 %rd15885, %rd15885, %rd35997;
	addc.cc.u64 %rd15886, %rd15886, %rd35998;
	addc.cc.u64 %rd15887, %rd15887, %rd35999;
	addc.cc.u64 %rd15888, %rd15888, %rd36000;
	addc.u64 %rd12811, %rd12811, %rd36001;
	
	// end inline asm
	st.global.u64 	[%rd2], %rd15884;
	st.global.u64 	[%rd36011], %rd15885;
	st.global.u64 	[%rd36012], %rd15886;
	st.global.u64 	[%rd36013], %rd15887;
	st.global.u64 	[%rd36014], %rd15888;
	st.global.u64 	[%rd36015], %rd12811;
	ld.global.u64 	%rd15902, [%rd2];
	ld.global.u64 	%rd15903, [%rd36011];
	ld.global.u64 	%rd15904, [%rd36012];
	ld.global.u64 	%rd15905, [%rd36013];
	ld.global.u64 	%rd15906, [%rd36014];
	// begin inline asm
	add.cc.u64 %rd15902, %rd15902, %rd35996;
	addc.cc.u64 %rd15903, %rd15903, %rd35997;
	addc.cc.u64 %rd15904, %rd15904, %rd35998;
	addc.cc.u64 %rd15905, %rd15905, %rd35999;
	addc.cc.u64 %rd15906, %rd15906, %rd36000;
	addc.u64 %rd12811, %rd12811, %rd36001;
	
	// end inline asm
	st.global.u64 	[%rd2], %rd15902;
	st.global.u64 	[%rd36011], %rd15903;
	st.global.u64 	[%rd36012], %rd15904;
	st.global.u64 	[%rd36013], %rd15905;
	st.global.u64 	[%rd36014], %rd15906;
	st.global.u64 	[%rd36015], %rd12811;
	ld.global.u64 	%rd15920, [%rd2];
	ld.global.u64 	%rd15921, [%rd36011];
	ld.global.u64 	%rd15922, [%rd36012];
	ld.global.u64 	%rd15923, [%rd36013];
	ld.global.u64 	%rd15924, [%rd36014];
	// begin inline asm
	add.cc.u64 %rd15920, %rd15920, %rd35996;
	addc.cc.u64 %rd15921, %rd15921, %rd35997;
	addc.cc.u64 %rd15922, %rd15922, %rd35998;
	addc.cc.u64 %rd15923, %rd15923, %rd35999;
	addc.cc.u64 %rd15924, %rd15924, %rd36000;
	addc.u64 %rd12811, %rd12811, %rd36001;
	
	// end inline asm
	st.global.u64 	[%rd2], %rd15920;
	st.global.u64 	[%rd36011], %rd15921;
	st.global.u64 	[%rd36012], %rd15922;
	st.global.u64 	[%rd36013], %rd15923;
	st.global.u64 	[%rd36014], %rd15924;
	st.global.u64 	[%rd36015], %rd12811;
	ld.global.u64 	%rd15938, [%rd2];
	ld.global.u64 	%rd15939, [%rd36011];
	ld.global.u64 	%rd15940, [%rd36012];
	ld.global.u64 	%rd15941, [%rd36013];
	ld.global.u64 	%rd15942, [%rd36014];
	// begin inline asm
	add.cc.u64 %rd15938, %rd15938, %rd35996;
	addc.cc.u64 %rd15939, %rd15939, %rd35997;
	addc.cc.u64 %rd15940, %rd15940, %rd35998;
	addc.cc.u64 %rd15941, %rd15941, %rd35999;
	addc.cc.u64 %rd15942, %rd15942, %rd36000;
	addc.u64 %rd12811, %rd12811, %rd36001;
	
	// end inline asm
	st.global.u64 	[%rd2], %rd15938;
	st.global.u64 	[%rd36011], %rd15939;
	st.global.u64 	[%rd36012], %rd15940;
	st.global.u64 	[%rd36013], %rd15941;
	st.global.u64 	[%rd36014], %rd15942;
	st.global.u64 	[%rd36015], %rd12811;
	ld.global.u64 	%rd15956, [%rd2];
	ld.global.u64 	%rd15957, [%rd36011];
	ld.global.u64 	%rd15958, [%rd36012];
	ld.global.u64 	%rd15959, [%rd36013];
	ld.global.u64 	%rd15960, [%rd36014];
	// begin inline asm
	add.cc.u64 %rd15956, %rd15956, %rd35996;
	addc.cc.u64 %rd15957, %rd15957, %rd35997;
	addc.cc.u64 %rd15958, %rd15958, %rd35998;
	addc.cc.u64 %rd15959, %rd15959, %rd35999;
	addc.cc.u64 %rd15960, %rd15960, %rd36000;
	addc.u64 %rd12811, %rd12811, %rd36001;
	
	// end inline asm
	st.global.u64 	[%rd2], %rd15956;
	st.global.u64 	[%rd36011], %rd15957;
	st.global.u64 	[%rd36012], %rd15958;
	st.global.u64 	[%rd36013], %rd15959;
	st.global.u64 	[%rd36014], %rd15960;
	st.global.u64 	[%rd36015], %rd12811;
	ld.global.u64 	%rd15974, [%rd2];
	ld.global.u64 	%rd15975, [%rd36011];
	ld.global.u64 	%rd15976, [%rd36012];
	ld.global.u64 	%rd15977, [%rd36013];
	ld.global.u64 	%rd15978, [%rd36014];
	// begin inline asm
	add.cc.u64 %rd15974, %rd15974, %rd35996;
	addc.cc.u64 %rd15975, %rd15975, %rd35997;
	addc.cc.u64 %rd15976, %rd15976, %rd35998;
	addc.cc.u64 %rd15977, %rd15977, %rd35999;
	addc.cc.u64 %rd15978, %rd15978, %rd36000;
	addc.u64 %rd12811, %rd12811, %rd36001;
	
	// end inline asm
	st.global.u64 	[%rd2], %rd15974;
	st.global.u64 	[%rd36011], %rd15975;
	st.global.u64 	[%rd36012], %rd15976;
	st.global.u64 	[%rd36013], %rd15977;
	st.global.u64 	[%rd36014], %rd15978;
	st.global.u64 	[%rd36015], %rd12811;
	ld.global.u64 	%rd15992, [%rd2];
	ld.global.u64 	%rd15993, [%rd36011];
	ld.global.u64 	%rd15994, [%rd36012];
	ld.global.u64 	%rd15995, [%rd36013];
	ld.global.u64 	%rd15996, [%rd36014];
	// begin inline asm
	add.cc.u64 %rd15992, %rd15992, %rd35996;
	addc.cc.u64 %rd15993, %rd15993, %rd35997;
	addc.cc.u64 %rd15994, %rd15994, %rd35998;
	addc.cc.u64 %rd15995, %rd15995, %rd35999;
	addc.cc.u64 %rd15996, %rd15996, %rd36000;
	addc.u64 %rd12811, %rd12811, %rd36001;
	
	// end inline asm
	st.global.u64 	[%rd2], %rd15992;
	st.global.u64 	[%rd36011], %rd15993;
	st.global.u64 	[%rd36012], %rd15994;
	st.global.u64 	[%rd36013], %rd15995;
	st.global.u64 	[%rd36014], %rd15996;
	st.global.u64 	[%rd36015], %rd12811;
	ld.global.u64 	%rd16010, [%rd2];
	ld.global.u64 	%rd16011, [%rd36011];
	ld.global.u64 	%rd16012, [%rd36012];
	ld.global.u64 	%rd16013, [%rd36013];
	ld.global.u64 	%rd16014, [%rd36014];
	// begin inline asm
	add.cc.u64 %rd16010, %rd16010, %rd35996;
	addc.cc.u64 %rd16011, %rd16011, %rd35997;
	addc.cc.u64 %rd16012, %rd16012, %rd35998;
	addc.cc.u64 %rd16013, %rd16013, %rd35999;
	addc.cc.u64 %rd16014, %rd16014, %rd36000;
	addc.u64 %rd12811, %rd12811, %rd36001;
	
	// end inline asm
	st.global.u64 	[%rd2], %rd16010;
	st.global.u64 	[%rd36011], %rd16011;
	st.global.u64 	[%rd36012], %rd16012;
	st.global.u64 	[%rd36013], %rd16013;
	st.global.u64 	[%rd36014], %rd16014;
	st.global.u64 	[%rd36015], %rd12811;
	ld.global.u64 	%rd16028, [%rd2];
	ld.global.u64 	%rd16029, [%rd36011];
	ld.global.u64 	%rd16030, [%rd36012];
	ld.global.u64 	%rd16031, [%rd36013];
	ld.global.u64 	%rd16032, [%rd36014];
	// begin inline asm
	add.cc.u64 %rd16028, %rd16028, %rd35996;
	addc.cc.u64 %rd16029, %rd16029, %rd35997;
	addc.cc.u64 %rd16030, %rd16030, %rd35998;
	addc.cc.u64 %rd16031, %rd16031, %rd35999;
	addc.cc.u64 %rd16032, %rd16032, %rd36000;
	addc.u64 %rd12811, %rd12811, %rd36001;
	
	// end inline asm
	st.global.u64 	[%rd2], %rd16028;
	st.global.u64 	[%rd36011], %rd16029;
	st.global.u64 	[%rd36012], %rd16030;
	st.global.u64 	[%rd36013], %rd16031;
	st.global.u64 	[%rd36014], %rd16032;
	st.global.u64 	[%rd36015], %rd12811;
	ld.global.u64 	%rd16046, [%rd2];
	ld.global.u64 	%rd16047, [%rd36011];
	ld.global.u64 	%rd16048, [%rd36012];
	ld.global.u64 	%rd16049, [%rd36013];
	ld.global.u64 	%rd16050, [%rd36014];
	// begin inline asm
	add.cc.u64 %rd16046, %rd16046, %rd35996;
	addc.cc.u64 %rd16047, %rd16047, %rd35997;
	addc.cc.u64 %rd16048, %rd16048, %rd35998;
	addc.cc.u64 %rd16049, %rd16049, %rd35999;
	addc.cc.u64 %rd16050, %rd16050, %rd36000;
	addc.u64 %rd12811, %rd12811, %rd36001;
	
	// end inline asm
	st.global.u64 	[%rd2], %rd16046;
	st.global.u64 	[%rd36011], %rd16047;
	st.global.u64 	[%rd36012], %rd16048;
	st.global.u64 	[%rd36013], %rd16049;
	st.global.u64 	[%rd36014], %rd16050;
	st.global.u64 	[%rd36015], %rd12811;
	ld.global.u64 	%rd16064, [%rd2];
	ld.global.u64 	%rd16065, [%rd36011];
	ld.global.u64 	%rd16066, [%rd36012];
	ld.global.u64 	%rd16067, [%rd36013];
	ld.global.u64 	%rd16068, [%rd36014];
	// begin inline asm
	add.cc.u64 %rd16064, %rd16064, %rd35996;
	addc.cc.u64 %rd16065, %rd16065, %rd35997;
	addc.cc.u64 %rd16066, %rd16066, %rd35998;
	addc.cc.u64 %rd16067, %rd16067, %rd35999;
	addc.cc.u64 %rd16068, %rd16068, %rd36000;
	addc.u64 %rd12811, %rd12811, %rd36001;
	
	// end inline asm
	st.global.u64 	[%rd2], %rd16064;
	st.global.u64 	[%rd36011], %rd16065;
	st.global.u64 	[%rd36012], %rd16066;
	st.global.u64 	[%rd36013], %rd16067;
	st.global.u64 	[%rd36014], %rd16068;
	st.global.u64 	[%rd36015], %rd12811;
	ld.global.u64 	%rd16082, [%rd2];
	ld.global.u64 	%rd16083, [%rd36011];
	ld.global.u64 	%rd16084, [%rd36012];
	ld.global.u64 	%rd16085, [%rd36013];
	ld.global.u64 	%rd16086, [%rd36014];
	// begin inline asm
	add.cc.u64 %rd16082, %rd16082, %rd35996;
	addc.cc.u64 %rd16083, %rd16083, %rd35997;
	addc.cc.u64 %rd16084, %rd16084, %rd35998;
	addc.cc.u64 %rd16085, %rd16085, %rd35999;
	addc.cc.u64 %rd16086, %rd16086, %rd36000;
	addc.u64 %rd12811, %rd12811, %rd36001;
	
	// end inline asm
	st.global.u64 	[%rd2], %rd16082;
	st.global.u64 	[%rd36011], %rd16083;
	st.global.u64 	[%rd36012], %rd16084;
	st.global.u64 	[%rd36013], %rd16085;
	st.global.u64 	[%rd36014], %rd16086;
	st.global.u64 	[%rd36015], %rd12811;
	ld.global.u64 	%rd16100, [%rd2];
	ld.global.u64 	%rd16101, [%rd36011];
	ld.global.u64 	%rd16102, [%rd36012];
	ld.global.u64 	%rd16103, [%rd36013];
	ld.global.u64 	%rd16104, [%rd36014];
	// begin inline asm
	add.cc.u64 %rd16100, %rd16100, %rd35996;
	addc.cc.u64 %rd16101, %rd16101, %rd35997;
	addc.cc.u64 %rd16102, %rd16102, %rd35998;
	addc.cc.u64 %rd16103, %rd16103, %rd35999;
	addc.cc.u64 %rd16104, %rd16104, %rd36000;
	addc.u64 %rd12811, %rd12811, %rd36001;
	
	// end inline asm
	st.global.u64 	[%rd2], %rd16100;
	st.global.u64 	[%rd36011], %rd16101;
	st.global.u64 	[%rd36012], %rd16102;
	st.global.u64 	[%rd36013], %rd16103;
	st.global.u64 	[%rd36014], %rd16104;
	st.global.u64 	[%rd36015], %rd12811;
	ld.global.u64 	%rd16118, [%rd2];
	ld.global.u64 	%rd16119, [%rd36011];
	ld.global.u64 	%rd16120, [%rd36012];
	ld.global.u64 	%rd16121, [%rd36013];
	ld.global.u64 	%rd16122, [%rd36014];
	// begin inline asm
	add.cc.u64 %rd16118, %rd16118, %rd35996;
	addc.cc.u64 %rd16119, %rd16119, %rd35997;
	addc.cc.u64 %rd16120, %rd16120, %rd35998;
	addc.cc.u64 %rd16121, %rd16121, %rd35999;
	addc.cc.u64 %rd16122, %rd16122, %rd36000;
	addc.u64 %rd12811, %rd12811, %rd36001;
	
	// end inline asm
	st.global.u64 	[%rd2], %rd16118;
	st.global.u64 	[%rd36011], %rd16119;
	st.global.u64 	[%rd36012], %rd16120;
	st.global.u64 	[%rd36013], %rd16121;
	st.global.u64 	[%rd36014], %rd16122;
	st.global.u64 	[%rd36015], %rd12811;
	ld.global.u64 	%rd16136, [%rd2];
	ld.global.u64 	%rd16137, [%rd36011];
	ld.global.u64 	%rd16138, [%rd36012];
	ld.global.u64 	%rd16139, [%rd36013];
	ld.global.u64 	%rd16140, [%rd36014];
	// begin inline asm
	add.cc.u64 %rd16136, %rd16136, %rd35996;
	addc.cc.u64 %rd16137, %rd16137, %rd35997;
	addc.cc.u64 %rd16138, %rd16138, %rd35998;
	addc.cc.u64 %rd16139, %rd16139, %rd35999;
	addc.cc.u64 %rd16140, %rd16140, %rd36000;
	addc.u64 %rd12811, %rd12811, %rd36001;
	
	// end inline asm
	st.global.u64 	[%rd2], %rd16136;
	st.global.u64 	[%rd36011], %rd16137;
	st.global.u64 	[%rd36012], %rd16138;
	st.global.u64 	[%rd36013], %rd16139;
	st.global.u64 	[%rd36014], %rd16140;
	st.global.u64 	[%rd36015], %rd12811;
	ld.global.u64 	%rd16154, [%rd2];
	ld.global.u64 	%rd16155, [%rd36011];
	ld.global.u64 	%rd16156, [%rd36012];
	ld.global.u64 	%rd16157, [%rd36013];
	ld.global.u64 	%rd16158, [%rd36014];
	// begin inline asm
	add.cc.u64 %rd16154, %rd16154, %rd35996;
	addc.cc.u64 %rd16155, %rd16155, %rd35997;
	addc.cc.u64 %rd16156, %rd16156, %rd35998;
	addc.cc.u64 %rd16157, %rd16157, %rd35999;
	addc.cc.u64 %rd16158, %rd16158, %rd36000;
	addc.u64 %rd12811, %rd12811, %rd36001;
	
	// end inline asm
	st.global.u64 	[%rd2], %rd16154;
	st.global.u64 	[%rd36011], %rd16155;
	st.global.u64 	[%rd36012], %rd16156;
	st.global.u64 	[%rd36013], %rd16157;
	st.global.u64 	[%rd36014], %rd16158;
	st.global.u64 	[%rd36015], %rd12811;
	ld.global.u64 	%rd16172, [%rd2];
	ld.global.u64 	%rd16173, [%rd36011];
	ld.global.u64 	%rd16174, [%rd36012];
	ld.global.u64 	%rd16175, [%rd36013];
	ld.global.u64 	%rd16176, [%rd36014];
	// begin inline asm
	add.cc.u64 %rd16172, %rd16172, %rd35996;
	addc.cc.u64 %rd16173, %rd16173, %rd35997;
	addc.cc.u64 %rd16174, %rd16174, %rd35998;
	addc.cc.u64 %rd16175, %rd16175, %rd35999;
	addc.cc.u64 %rd16176, %rd16176, %rd36000;
	addc.u64 %rd12811, %rd12811, %rd36001;
	
	// end inline asm
	st.global.u64 	[%rd2], %rd16172;
	st.global.u64 	[%rd36011], %rd16173;
	st.global.u64 	[%rd36012], %rd16174;
	st.global.u64 	[%rd36013], %rd16175;
	st.global.u64 	[%rd36014], %rd16176;
	st.global.u64 	[%rd36015], %rd12811;
	ld.global.u64 	%rd16190, [%rd2];
	ld.global.u64 	%rd16191, [%rd36011];
	ld.global.u64 	%rd16192, [%rd36012];
	ld.global.u64 	%rd16193, [%rd36013];
	ld.global.u64 	%rd16194, [%rd36014];
	// begin inline asm
	add.cc.u64 %rd16190, %rd16190, %rd35996;
	addc.cc.u64 %rd16191, %rd16191, %rd35997;
	addc.cc.u64 %rd16192, %rd16192, %rd35998;
	addc.cc.u64 %rd16193, %rd16193, %rd35999;
	addc.cc.u64 %rd16194, %rd16194, %rd36000;
	addc.u64 %rd12811, %rd12811, %rd36001;
	
	// end inline asm
	st.global.u64 	[%rd2], %rd16190;
	st.global.u64 	[%rd36011], %rd16191;
	st.global.u64 	[%rd36012], %rd16192;
	st.global.u64 	[%rd36013], %rd16193;
	st.global.u64 	[%rd36014], %rd16194;
	st.global.u64 	[%rd36015], %rd12811;
	ld.global.u64 	%rd16208, [%rd2];
	ld.global.u64 	%rd16209, [%rd36011];
	ld.global.u64 	%rd16210, [%rd36012];
	ld.global.u64 	%rd16211, [%rd36013];
	ld.global.u64 	%rd16212, [%rd36014];
	// begin inline asm
	add.cc.u64 %rd16208, %rd16208, %rd35996;
	addc.cc.u64 %rd16209, %rd16209, %rd35997;
	addc.cc.u64 %rd16210, %rd16210, %rd35998;
	addc.cc.u64 %rd16211, %rd16211, %rd35999;
	addc.cc.u64 %rd16212, %rd16212, %rd36000;
	addc.u64 %rd12811, %rd12811, %rd36001;
	
	// end inline asm
	st.global.u64 	[%rd2], %rd16208;
	st.global.u64 	[%rd36011], %rd16209;
	st.global.u64 	[%rd36012], %rd16210;
	st.global.u64 	[%rd36013], %rd16211;
	st.global.u64 	[%rd36014], %rd16212;
	st.global.u64 	[%rd36015], %rd12811;
	ld.global.u64 	%rd16226, [%rd2];
	ld.global.u64 	%rd16227, [%rd36011];
	ld.global.u64 	%rd16228, [%rd36012];
	ld.global.u64 	%rd16229, [%rd36013];
	ld.global.u64 	%rd16230, [%rd36014];
	// begin inline asm
	add.cc.u64 %rd16226, %rd16226, %rd35996;
	addc.cc.u64 %rd16227, %rd16227, %rd35997;
	addc.cc.u64 %rd16228, %rd16228, %rd35998;
	addc.cc.u64 %rd16229, %rd16229, %rd35999;
	addc.cc.u64 %rd16230, %rd16230, %rd36000;
	addc.u64 %rd12811, %rd12811, %rd36001;
	
	// end inline asm
	st.global.u64 	[%rd2], %rd16226;
	st.global.u64 	[%rd36011], %rd16227;
	st.global.u64 	[%rd36012], %rd16228;
	st.global.u64 	[%rd36013], %rd16229;
	st.global.u64 	[%rd36014], %rd16230;
	st.global.u64 	[%rd36015], %rd12811;
	ld.global.u64 	%rd16244, [%rd2];
	ld.global.u64 	%rd16245, [%rd36011];
	ld.global.u64 	%rd16246, [%rd36012];
	ld.global.u64 	%rd16247, [%rd36013];
	ld.global.u64 	%rd16248, [%rd36014];
	// begin inline asm
	add.cc.u64 %rd16244, %rd16244, %rd35996;
	addc.cc.u64 %rd16245, %rd16245, %rd35997;
	addc.cc.u64 %rd16246, %rd16246, %rd35998;
	addc.cc.u64 %rd16247, %rd16247, %rd35999;
	addc.cc.u64 %rd16248, %rd16248, %rd36000;
	addc.u64 %rd12811, %rd12811, %rd36001;
	
	// end inline asm
	st.global.u64 	[%rd2], %rd16244;
	st.global.u64 	[%rd36011], %rd16245;
	st.global.u64 	[%rd36012], %rd16246;
	st.global.u64 	[%rd36013], %rd16247;
	st.global.u64 	[%rd36014], %rd16248;
	st.global.u64 	[%rd36015], %rd12811;
	ld.global.u64 	%rd16262, [%rd2];
	ld.global.u64 	%rd16263, [%rd36011];
	ld.global.u64 	%rd16264, [%rd36012];
	ld.global.u64 	%rd16265, [%rd36013];
	ld.global.u64 	%rd16266, [%rd36014];
	// begin inline asm
	add.cc.u64 %rd16262, %rd16262, %rd35996;
	addc.cc.u64 %rd16263, %rd16263, %rd35997;
	addc.cc.u64 %rd16264, %rd16264, %rd35998;
	addc.cc.u64 %rd16265, %rd16265, %rd35999;
	addc.cc.u64 %rd16266, %rd16266, %rd36000;
	addc.u64 %rd12811, %rd12811, %rd36001;
	
	// end inline asm
	st.global.u64 	[%rd2], %rd16262;
	st.global.u64 	[%rd36011], %rd16263;
	st.global.u64 	[%rd36012], %rd16264;
	st.global.u64 	[%rd36013], %rd16265;
	st.global.u64 	[%rd36014], %rd16266;
	st.global.u64 	[%rd36015], %rd12811;
	ld.global.u64 	%rd16280, [%rd2];
	ld.global.u64 	%rd16281, [%rd36011];
	ld.global.u64 	%rd16282, [%rd36012];
	ld.global.u64 	%rd16283, [%rd36013];
	ld.global.u64 	%rd16284, [%rd36014];
	// begin inline asm
	add.cc.u64 %rd16280, %rd16280, %rd35996;
	addc.cc.u64 %rd16281, %rd16281, %rd35997;
	addc.cc.u64 %rd16282, %rd16282, %rd35998;
	addc.cc.u64 %rd16283, %rd16283, %rd35999;
	addc.cc.u64 %rd16284, %rd16284, %rd36000;
	addc.u64 %rd12811, %rd12811, %rd36001;
	
	// end inline asm
	st.global.u64 	[%rd2], %rd16280;
	st.global.u64 	[%rd36011], %rd16281;
	st.global.u64 	[%rd36012], %rd16282;
	st.global.u64 	[%rd36013], %rd16283;
	st.global.u64 	[%rd36014], %rd16284;
	st.global.u64 	[%rd36015], %rd12811;
	ld.global.u64 	%rd16298, [%rd2];
	ld.global.u64 	%rd16299, [%rd36011];
	ld.global.u64 	%rd16300, [%rd36012];
	ld.global.u64 	%rd16301, [%rd36013];
	ld.global.u64 	%rd16302, [%rd36014];
	// begin inline asm
	add.cc.u64 %rd16298, %rd16298, %rd35996;
	addc.cc.u64 %rd16299, %rd16299, %rd35997;
	addc.cc.u64 %rd16300, %rd16300, %rd35998;
	addc.cc.u64 %rd16301, %rd16301, %rd35999;
	addc.cc.u64 %rd16302, %rd16302, %rd36000;
	addc.u64 %rd12811, %rd12811, %rd36001;
	
	// end inline asm
	st.global.u64 	[%rd2], %rd16298;
	st.global.u64 	[%rd36011], %rd16299;
	st.global.u64 	[%rd36012], %rd16300;
	st.global.u64 	[%rd36013], %rd16301;
	st.global.u64 	[%rd36014], %rd16302;
	st.global.u64 	[%rd36015], %rd12811;
	ld.global.u64 	%rd16316, [%rd2];
	ld.global.u64 	%rd16317, [%rd36011];
	ld.global.u64 	%rd16318, [%rd36012];
	ld.global.u64 	%rd16319, [%rd36013];
	ld.global.u64 	%rd16320, [%rd36014];
	// begin inline asm
	add.cc.u64 %rd16316, %rd16316, %rd35996;
	addc.cc.u64 %rd16317, %rd16317, %rd35997;
	addc.cc.u64 %rd16318, %rd16318, %rd35998;
	addc.cc.u64 %rd16319, %rd16319, %rd35999;
	addc.cc.u64 %rd16320, %rd16320, %rd36000;
	addc.u64 %rd12811, %rd12811, %rd36001;
	
	// end inline asm
	st.global.u64 	[%rd2], %rd16316;
	st.global.u64 	[%rd36011], %rd16317;
	st.global.u64 	[%rd36012], %rd16318;
	st.global.u64 	[%rd36013], %rd16319;
	st.global.u64 	[%rd36014], %rd16320;
	st.global.u64 	[%rd36015], %rd12811;
	ld.global.u64 	%rd16334, [%rd2];
	ld.global.u64 	%rd16335, [%rd36011];
	ld.global.u64 	%rd16336, [%rd36012];
	ld.global.u64 	%rd16337, [%rd36013];
	ld.global.u64 	%rd16338, [%rd36014];
	// begin inline asm
	add.cc.u64 %rd16334, %rd16334, %rd35996;
	addc.cc.u64 %rd16335, %rd16335, %rd35997;
	addc.cc.u64 %rd16336, %rd16336, %rd35998;
	addc.cc.u64 %rd16337, %rd16337, %rd35999;
	addc.cc.u64 %rd16338, %rd16338, %rd36000;
	addc.u64 %rd12811, %rd12811, %rd36001;
	
	// end inline asm
	st.global.u64 	[%rd2], %rd16334;
	st.global.u64 	[%rd36011], %rd16335;
	st.global.u64 	[%rd36012], %rd16336;
	st.global.u64 	[%rd36013], %rd16337;
	st.global.u64 	[%rd36014], %rd16338;
	st.global.u64 	[%rd36015], %rd12811;
	ld.global.u64 	%rd16352, [%rd2];
	ld.global.u64 	%rd16353, [%rd36011];
	ld.global.u64 	%rd16354, [%rd36012];
	ld.global.u64 	%rd16355, [%rd36013];
	ld.global.u64 	%rd16356, [%rd36014];
	// begin inline asm
	add.cc.u64 %rd16352, %rd16352, %rd35996;
	addc.cc.u64 %rd16353, %rd16353, %rd35997;
	addc.cc.u64 %rd16354, %rd16354, %rd35998;
	addc.cc.u64 %rd16355, %rd16355, %rd35999;
	addc.cc.u64 %rd16356, %rd16356, %rd36000;
	addc.u64 %rd12811, %rd12811, %rd36001;
	
	// end inline asm
	st.global.u64 	[%rd2], %rd16352;
	st.global.u64 	[%rd36011], %rd16353;
	st.global.u64 	[%rd36012], %rd16354;
	st.global.u64 	[%rd36013], %rd16355;
	st.global.u64 	[%rd36014], %rd16356;
	st.global.u64 	[%rd36015], %rd12811;
	ld.global.u64 	%rd16370, [%rd2];
	ld.global.u64 	%rd16371, [%rd36011];
	ld.global.u64 	%rd16372, [%rd36012];
	ld.global.u64 	%rd16373, [%rd36013];
	ld.global.u64 	%rd16374, [%rd36014];
	// begin inline asm
	add.cc.u64 %rd16370, %rd16370, %rd35996;
	addc.cc.u64 %rd16371, %rd16371, %rd35997;
	addc.cc.u64 %rd16372, %rd16372, %rd35998;
	addc.cc.u64 %rd16373, %rd16373, %rd35999;
	addc.cc.u64 %rd16374, %rd16374, %rd36000;
	addc.u64 %rd12811, %rd12811, %rd36001;
	
	// end inline asm
	st.global.u64 	[%rd2], %rd16370;
	st.global.u64 	[%rd36011], %rd16371;
	st.global.u64 	[%rd36012], %rd16372;
	st.global.u64 	[%rd36013], %rd16373;
	st.global.u64 	[%rd36014], %rd16374;
	st.global.u64 	[%rd36015], %rd12811;
	ld.global.u64 	%rd16388, [%rd2];
	ld.global.u64 	%rd16389, [%rd36011];
	ld.global.u64 	%rd16390, [%rd36012];
	ld.global.u64 	%rd16391, [%rd36013];
	ld.global.u64 	%rd16392, [%rd36014];
	// begin inline asm
	add.cc.u64 %rd16388, %rd16388, %rd35996;
	addc.cc.u64 %rd16389, %rd16389, %rd35997;
	addc.cc.u64 %rd16390, %rd16390, %rd35998;
	addc.cc.u64 %rd16391, %rd16391, %rd35999;
	addc.cc.u64 %rd16392, %rd16392, %rd36000;
	addc.u64 %rd12811, %rd12811, %rd36001;
	
	// end inline asm
	st.global.u64 	[%rd2], %rd16388;
	st.global.u64 	[%rd36011], %rd16389;
	st.global.u64 	[%rd36012], %rd16390;
	st.global.u64 	[%rd36013], %rd16391;
	st.global.u64 	[%rd36014], %rd16392;
	st.global.u64 	[%rd36015], %rd12811;
	ld.global.u64 	%rd16406, [%rd2];
	ld.global.u64 	%rd16407, [%rd36011];
	ld.global.u64 	%rd16408, [%rd36012];
	ld.global.u64 	%rd16409, [%rd36013];
	ld.global.u64 	%rd16410, [%rd36014];
	// begin inline asm
	add.cc.u64 %rd16406, %rd16406, %rd35996;
	addc.cc.u64 %rd16407, %rd16407, %rd35997;
	addc.cc.u64 %rd16408, %rd16408, %rd35998;
	addc.cc.u64 %rd16409, %rd16409, %rd35999;
	addc.cc.u64 %rd16410, %rd16410, %rd36000;
	addc.u64 %rd12811, %rd12811, %rd36001;
	
	// end inline asm
	st.global.u64 	[%rd2], %rd16406;
	st.global.u64 	[%rd36011], %rd16407;
	st.global.u64 	[%rd36012], %rd16408;
	st.global.u64 	[%rd36013], %rd16409;
	st.global.u64 	[%rd36014], %rd16410;
	st.global.u64 	[%rd36015], %rd12811;
	ld.global.u64 	%rd16424, [%rd2];
	ld.global.u64 	%rd16425, [%rd36011];
	ld.global.u64 	%rd16426, [%rd36012];
	ld.global.u64 	%rd16427, [%rd36013];
	ld.global.u64 	%rd16428, [%rd36014];
	// begin inline asm
	add.cc.u64 %rd16424, %rd16424, %rd35996;
	addc.cc.u64 %rd16425, %rd16425, %rd35997;
	addc.cc.u64 %rd16426, %rd16426, %rd35998;
	addc.cc.u64 %rd16427, %rd16427, %rd35999;
	addc.cc.u64 %rd16428, %rd16428, %rd36000;
	addc.u64 %rd12811, %rd12811, %rd36001;
	
	// end inline asm
	st.global.u64 	[%rd2], %rd16424;
	st.global.u64 	[%rd36011], %rd16425;
	st.global.u64 	[%rd36012], %rd16426;
	st.global.u64 	[%rd36013], %rd16427;
	st.global.u64 	[%rd36014], %rd16428;
	st.global.u64 	[%rd36015], %rd12811;
	ld.global.u64 	%rd16442, [%rd2];
	ld.global.u64 	%rd16443, [%rd36011];
	ld.global.u64 	%rd16444, [%rd36012];
	ld.global.u64 	%rd16445, [%rd36013];
	ld.global.u64 	%rd16446, [%rd36014];
	// begin inline asm
	add.cc.u64 %rd16442, %rd16442, %rd35996;
	addc.cc.u64 %rd16443, %rd16443, %rd35997;
	addc.cc.u64 %rd16444, %rd16444, %rd35998;
	addc.cc.u64 %rd16445, %rd16445, %rd35999;
	addc.cc.u64 %rd16446, %rd16446, %rd36000;
	addc.u64 %rd12811, %rd12811, %rd36001;
	
	// end inline asm
	st.global.u64 	[%rd2], %rd16442;
	st.global.u64 	[%rd36011], %rd16443;
	st.global.u64 	[%rd36012], %rd16444;
	st.global.u64 	[%rd36013], %rd16445;
	st.global.u64 	[%rd36014], %rd16446;
	st.global.u64 	[%rd36015], %rd12811;
	ld.global.u64 	%rd16460, [%rd2];
	ld.global.u64 	%rd16461, [%rd36011];
	ld.global.u64 	%rd16462, [%rd36012];
	ld.global.u64 	%rd16463, [%rd36013];
	ld.global.u64 	%rd16464, [%rd36014];
	// begin inline asm
	add.cc.u64 %rd16460, %rd16460, %rd35996;
	addc.cc.u64 %rd16461, %rd16461, %rd35997;
	addc.cc.u64 %rd16462, %rd16462, %rd35998;
	addc.cc.u64 %rd16463, %rd16463, %rd35999;
	addc.cc.u64 %rd16464, %rd16464, %rd36000;
	addc.u64 %rd12811, %rd12811, %rd36001;
	
	// end inline asm
	st.global.u64 	[%rd2], %rd16460;
	st.global.u64 	[%rd36011], %rd16461;
	st.global.u64 	[%rd36012], %rd16462;
	st.global.u64 	[%rd36013], %rd16463;
	st.global.u64 	[%rd36014], %rd16464;
	st.global.u64 	[%rd36015], %rd12811;
	ld.global.u64 	%rd16478, [%rd2];
	ld.global.u64 	%rd16479, [%rd36011];
	ld.global.u64 	%rd16480, [%rd36012];
	ld.global.u64 	%rd16481, [%rd36013];
	ld.global.u64 	%rd16482, [%rd36014];
	// begin inline asm
	add.cc.u64 %rd16478, %rd16478, %rd35996;
	addc.cc.u64 %rd16479, %rd16479, %rd35997;
	addc.cc.u64 %rd16480, %rd16480, %rd35998;
	addc.cc.u64 %rd16481, %rd16481, %rd35999;
	addc.cc.u64 %rd16482, %rd16482, %rd36000;
	addc.u64 %rd12811, %rd12811, %rd36001;
	
	// end inline asm
	st.global.u64 	[%rd2], %rd16478;
	st.global.u64 	[%rd36011], %rd16479;
	st.global.u64 	[%rd36012], %rd16480;
	st.global.u64 	[%rd36013], %rd16481;
	st.global.u64 	[%rd36014], %rd16482;
	st.global.u64 	[%rd36015], %rd12811;
	ld.global.u64 	%rd16496, [%rd2];
	ld.global.u64 	%rd16497, [%rd36011];
	ld.global.u64 	%rd16498, [%rd36012];
	ld.global.u64 	%rd16499, [%rd36013];
	ld.global.u64 	%rd16500, [%rd36014];
	// begin inline asm
	add.cc.u64 %rd16496, %rd16496, %rd35996;
	addc.cc.u64 %rd16497, %rd16497, %rd35997;
	addc.cc.u64 %rd16498, %rd16498, %rd35998;
	addc.cc.u64 %rd16499, %rd16499, %rd35999;
	addc.cc.u64 %rd16500, %rd16500, %rd36000;
	addc.u64 %rd12811, %rd12811, %rd36001;
	
	// end inline asm
	st.global.u64 	[%rd2], %rd16496;
	st.global.u64 	[%rd36011], %rd16497;
	st.global.u64 	[%rd36012], %rd16498;
	st.global.u64 	[%rd36013], %rd16499;
	st.global.u64 	[%rd36014], %rd16500;
	st.global.u64 	[%rd36015], %rd12811;
	ld.global.u64 	%rd16514, [%rd2];
	ld.global.u64 	%rd16515, [%rd36011];
	ld.global.u64 	%rd16516, [%rd36012];
	ld.global.u64 	%rd16517, [%rd36013];
	ld.global.u64 	%rd16518, [%rd36014];
	// begin inline asm
	add.cc.u64 %rd16514, %rd16514, %rd35996;
	addc.cc.u64 %rd16515, %rd16515, %rd35997;
	addc.cc.u64 %rd16516, %rd16516, %rd35998;
	addc.cc.u64 %rd16517, %rd16517, %rd35999;
	addc.cc.u64 %rd16518, %rd16518, %rd36000;
	addc.u64 %rd12811, %rd12811, %rd36001;
	
	// end inline asm
	st.global.u64 	[%rd2], %rd16514;
	st.global.u64 	[%rd36011], %rd16515;
	st.global.u64 	[%rd36012], %rd16516;
	st.global.u64 	[%rd36013], %rd16517;
	st.global.u64 	[%rd36014], %rd16518;
	st.global.u64 	[%rd36015], %rd12811;
	ld.global.u64 	%rd16532, [%rd2];
	ld.global.u64 	%rd16533, [%rd36011];
	ld.global.u64 	%rd16534, [%rd36012];
	ld.global.u64 	%rd16535, [%rd36013];
	ld.global.u64 	%rd16536, [%rd36014];
	// begin inline asm
	add.cc.u64 %rd16532, %rd16532, %rd35996;
	addc.cc.u64 %rd16533, %rd16533, %rd35997;
	addc.cc.u64 %rd16534, %rd16534, %rd35998;
	addc.cc.u64 %rd16535, %rd16535, %rd35999;
	addc.cc.u64 %rd16536, %rd16536, %rd36000;
	addc.u64 %rd12811, %rd12811, %rd36001;
	
	// end inline asm
	st.global.u64 	[%rd2], %rd16532;
	st.global.u64 	[%rd36011], %rd16533;
	st.global.u64 	[%rd36012], %rd16534;
	st.global.u64 	[%rd36013], %rd16535;
	st.global.u64 	[%rd36014], %rd16536;
	st.global.u64 	[%rd36015], %rd12811;
	ld.global.u64 	%rd16550, [%rd2];
	ld.global.u64 	%rd16551, [%rd36011];
	ld.global.u64 	%rd16552, [%rd36012];
	ld.global.u64 	%rd16553, [%rd36013];
	ld.global.u64 	%rd16554, [%rd36014];
	// begin inline asm
	add.cc.u64 %rd16550, %rd16550, %rd35996;
	addc.cc.u64 %rd16551, %rd16551, %rd35997;
	addc.cc.u64 %rd16552, %rd16552, %rd35998;
	addc.cc.u64 %rd16553, %rd16553, %rd35999;
	addc.cc.u64 %rd16554, %rd16554, %rd36000;
	addc.u64 %rd12811, %rd12811, %rd36001;
	
	// end inline asm
	st.global.u64 	[%rd2], %rd16550;
	st.global.u64 	[%rd36011], %rd16551;
	st.global.u64 	[%rd36012], %rd16552;
	st.global.u64 	[%rd36013], %rd16553;
	st.global.u64 	[%rd36014], %rd16554;
	st.global.u64 	[%rd36015], %rd12811;
	ld.global.u64 	%rd16568, [%rd2];
	ld.global.u64 	%rd16569, [%rd36011];
	ld.global.u64 	%rd16570, [%rd36012];
	ld.global.u64 	%rd16571, [%rd36013];
	ld.global.u64 	%rd16572, [%rd36014];
	// begin inline asm
	add.cc.u64 %rd16568, %rd16568, %rd35996;
	addc.cc.u64 %rd16569, %rd16569, %rd35997;
	addc.cc.u64 %rd16570, %rd16570, %rd35998;
	addc.cc.u64 %rd16571, %rd16571, %rd35999;
	addc.cc.u64 %rd16572, %rd16572, %rd36000;
	addc.u64 %rd12811, %rd12811, %rd36001;
	
	// end inline asm
	st.global.u64 	[%rd2], %rd16568;
	st.global.u64 	[%rd36011], %rd16569;
	st.global.u64 	[%rd36012], %rd16570;
	st.global.u64 	[%rd36013], %rd16571;
	st.global.u64 	[%rd36014], %rd16572;
	st.global.u64 	[%rd36015], %rd12811;
	ld.global.u64 	%rd16586, [%rd2];
	ld.global.u64 	%rd16587, [%rd36011];
	ld.global.u64 	%rd16588, [%rd36012];
	ld.global.u64 	%rd16589, [%rd36013];
	ld.global.u64 	%rd16590, [%rd36014];
	// begin inline asm
	add.cc.u64 %rd16586, %rd16586, %rd35996;
	addc.cc.u64 %rd16587, %rd16587, %rd35997;
	addc.cc.u64 %rd16588, %rd16588, %rd35998;
	addc.cc.u64 %rd16589, %rd16589, %rd35999;
	addc.cc.u64 %rd16590, %rd16590, %rd36000;
	addc.u64 %rd12811, %rd12811, %rd36001;
	
	// end inline asm
	st.global.u64 	[%rd2], %rd16586;
	st.global.u64 	[%rd36011], %rd16587;
	st.global.u64 	[%rd36012], %rd16588;
	st.global.u64 	[%rd36013], %rd16589;
	st.global.u64 	[%rd36014], %rd16590;
	st.global.u64 	[%rd36015], %rd12811;
	ld.global.u64 	%rd16604, [%rd2];
	ld.global.u64 	%rd16605, [%rd36011];
	ld.global.u64 	%rd16606, [%rd36012];
	ld.global.u64 	%rd16607, [%rd36013];
	ld.global.u64 	%rd16608, [%rd36014];
	// begin inline asm
	add.cc.u64 %rd16604, %rd16604, %rd35996;
	addc.cc.u64 %rd16605, %rd16605, %rd35997;
	addc.cc.u64 %rd16606, %rd16606, %rd35998;
	addc.cc.u64 %rd16607, %rd16607, %rd35999;
	addc.cc.u64 %rd16608, %rd16608, %rd36000;
	addc.u64 %rd12811, %rd12811, %rd36001;
	
	// end inline asm
	st.global.u64 	[%rd2], %rd16604;
	st.global.u64 	[%rd36011], %rd16605;
	st.global.u64 	[%rd36012], %rd16606;
	st.global.u64 	[%rd36013], %rd16607;
	st.global.u64 	[%rd36014], %rd16608;
	st.global.u64 	[%rd36015], %rd12811;
	ld.global.u64 	%rd16622, [%rd2];
	ld.global.u64 	%rd16623, [%rd36011];
	ld.global.u64 	%rd16624, [%rd36012];
	ld.global.u64 	%rd16625, [%rd36013];
	ld.global.u64 	%rd16626, [%rd36014];
	// begin inline asm
	add.cc.u64 %rd16622, %rd16622, %rd35996;
	addc.cc.u64 %rd16623, %rd16623, %rd35997;
	addc.cc.u64 %rd16624, %rd16624, %rd35998;
	addc.cc.u64 %rd16625, %rd16625, %rd35999;
	addc.cc.u64 %rd16626, %rd16626, %rd36000;
	addc.u64 %rd12811, %rd12811, %rd36001;
	
	// end inline asm
	st.global.u64 	[%rd2], %rd16622;
	st.global.u64 	[%rd36011], %rd16623;
	st.global.u64 	[%rd36012], %rd16624;
	st.global.u64 	[%rd36013], %rd16625;
	st.global.u64 	[%rd36014], %rd16626;
	st.global.u64 	[%rd36015], %rd12811;
	ld.global.u64 	%rd16640, [%rd2];
	ld.global.u64 	%rd16641, [%rd36011];
	ld.global.u64 	%rd16642, [%rd36012];
	ld.global.u64 	%rd16643, [%rd36013];
	ld.global.u64 	%rd16644, [%rd36014];
	// begin inline asm
	add.cc.u64 %rd16640, %rd16640, %rd35996;
	addc.cc.u64 %rd16641, %rd16641, %rd35997;
	addc.cc.u64 %rd16642, %rd16642, %rd35998;
	addc.cc.u64 %rd16643, %rd16643, %rd35999;
	addc.cc.u64 %rd16644, %rd16644, %rd36000;
	addc.u64 %rd12811, %rd12811, %rd36001;
	
	// end inline asm
	st.global.u64 	[%rd2], %rd16640;
	st.global.u64 	[%rd36011], %rd16641;
	st.global.u64 	[%rd36012], %rd16642;
	st.global.u64 	[%rd36013], %rd16643;
	st.global.u64 	[%rd36014], %rd16644;
	st.global.u64 	[%rd36015], %rd12811;
	ld.global.u64 	%rd16658, [%rd2];
	ld.global.u64 	%rd16659, [%rd36011];
	ld.global.u64 	%rd16660, [%rd36012];
	ld.global.u64 	%rd16661, [%rd36013];
	ld.global.u64 	%rd16662, [%rd36014];
	// begin inline asm
	add.cc.u64 %rd16658, %rd16658, %rd35996;
	addc.cc.u64 %rd16659, %rd16659, %rd35997;
	addc.cc.u64 %rd16660, %rd16660, %rd35998;
	addc.cc.u64 %rd16661, %rd16661, %rd35999;
	addc.cc.u64 %rd16662, %rd16662, %rd36000;
	addc.u64 %rd12811, %rd12811, %rd36001;
	
	// end inline asm
	st.global.u64 	[%rd2], %rd16658;
	st.global.u64 	[%rd36011], %rd16659;
	st.global.u64 	[%rd36012], %rd16660;
	st.global.u64 	[%rd36013], %rd16661;
	st.global.u64 	[%rd36014], %rd16662;
	st.global.u64 	[%rd36015], %rd12811;
	ld.global.u64 	%rd16676, [%rd2];
	ld.global.u64 	%rd16677, [%rd36011];
	ld.global.u64 	%rd16678, [%rd36012];
	ld.global.u64 	%rd16679, [%rd36013];
	ld.global.u64 	%rd16680, [%rd36014];
	// begin inline asm
	add.cc.u64 %rd16676, %rd16676, %rd35996;
	addc.cc.u64 %rd16677, %rd16677, %rd35997;
	addc.cc.u64 %rd16678, %rd16678, %rd35998;
	addc.cc.u64 %rd16679, %rd16679, %rd35999;
	addc.cc.u64 %rd16680, %rd16680, %rd36000;
	addc.u64 %rd12811, %rd12811, %rd36001;
	
	// end inline asm
	st.global.u64 	[%rd2], %rd16676;
	st.global.u64 	[%rd36011], %rd16677;
	st.global.u64 	[%rd36012], %rd16678;
	st.global.u64 	[%rd36013], %rd16679;
	st.global.u64 	[%rd36014], %rd16680;
	st.global.u64 	[%rd36015], %rd12811;
	ld.global.u64 	%rd16694, [%rd2];
	ld.global.u64 	%rd16695, [%rd36011];
	ld.global.u64 	%rd16696, [%rd36012];
	ld.global.u64 	%rd16697, [%rd36013];
	ld.global.u64 	%rd16698, [%rd36014];
	// begin inline asm
	add.cc.u64 %rd16694, %rd16694, %rd35996;
	addc.cc.u64 %rd16695, %rd16695, %rd35997;
	addc.cc.u64 %rd16696, %rd16696, %rd35998;
	addc.cc.u64 %rd16697, %rd16697, %rd35999;
	addc.cc.u64 %rd16698, %rd16698, %rd36000;
	addc.u64 %rd12811, %rd12811, %rd36001;
	
	// end inline asm
	st.global.u64 	[%rd2], %rd16694;
	st.global.u64 	[%rd36011], %rd16695;
	st.global.u64 	[%rd36012], %rd16696;
	st.global.u64 	[%rd36013], %rd16697;
	st.global.u64 	[%rd36014], %rd16698;
	st.global.u64 	[%rd36015], %rd12811;
	ld.global.u64 	%rd16712, [%rd2];
	ld.global.u64 	%rd16713, [%rd36011];
	ld.global.u64 	%rd16714, [%rd36012];
	ld.global.u64 	%rd16715, [%rd36013];
	ld.global.u64 	%rd16716, [%rd36014];
	// begin inline asm
	add.cc.u64 %rd16712, %rd16712, %rd35996;
	addc.cc.u64 %rd16713, %rd16713, %rd35997;
	addc.cc.u64 %rd16714, %rd16714, %rd35998;
	addc.cc.u64 %rd16715, %rd16715, %rd35999;
	addc.cc.u64 %rd16716, %rd16716, %rd36000;
	addc.u64 %rd12811, %rd12811, %rd36001;
	
	// end inline asm
	st.global.u64 	[%rd2], %rd16712;
	st.global.u64 	[%rd36011], %rd16713;
	st.global.u64 	[%rd36012], %rd16714;
	st.global.u64 	[%rd36013], %rd16715;
	st.global.u64 	[%rd36014], %rd16716;
	st.global.u64 	[%rd36015], %rd12811;
	ld.global.u64 	%rd16730, [%rd2];
	ld.global.u64 	%rd16731, [%rd36011];
	ld.global.u64 	%rd16732, [%rd36012];
	ld.global.u64 	%rd16733, [%rd36013];
	ld.global.u64 	%rd16734, [%rd36014];
	// begin inline asm
	add.cc.u64 %rd16730, %rd16730, %rd35996;
	addc.cc.u64 %rd16731, %rd16731, %rd35997;
	addc.cc.u64 %rd16732, %rd16732, %rd35998;
	addc.cc.u64 %rd16733, %rd16733, %rd35999;
	addc.cc.u64 %rd16734, %rd16734, %rd36000;
	addc.u64 %rd12811, %rd12811, %rd36001;
	
	// end inline asm
	st.global.u64 	[%rd2], %rd16730;
	st.global.u64 	[%rd36011], %rd16731;
	st.global.u64 	[%rd36012], %rd16732;
	st.global.u64 	[%rd36013], %rd16733;
	st.global.u64 	[%rd36014], %rd16734;
	st.global.u64 	[%rd36015], %rd12811;
	ld.global.u64 	%rd16748, [%rd2];
	ld.global.u64 	%rd16749, [%rd36011];
	ld.global.u64 	%rd16750, [%rd36012];
	ld.global.u64 	%rd16751, [%rd36013];
	ld.global.u64 	%rd16752, [%rd36014];
	// begin inline asm
	add.cc.u64 %rd16748, %rd16748, %rd35996;
	addc.cc.u64 %rd16749, %rd16749, %rd35997;
	addc.cc.u64 %rd16750, %rd16750, %rd35998;
	addc.cc.u64 %rd16751, %rd16751, %rd35999;
	addc.cc.u64 %rd16752, %rd16752, %rd36000;
	addc.u64 %rd12811, %rd12811, %rd36001;
	
	// end inline asm
	st.global.u64 	[%rd2], %rd16748;
	st.global.u64 	[%rd36011], %rd16749;
	st.global.u64 	[%rd36012], %rd16750;
	st.global.u64 	[%rd36013], %rd16751;
	st.global.u64 	[%rd36014], %rd16752;
	st.global.u64 	[%rd36015], %rd12811;
	ld.global.u64 	%rd16766, [%rd2];
	ld.global.u64 	%rd16767, [%rd36011];
	ld.global.u64 	%rd16768, [%rd36012];
	ld.global.u64 	%rd16769, [%rd36013];
	ld.global.u64 	%rd16770, [%rd36014];
	// begin inline asm
	add.cc.u64 %rd16766, %rd16766, %rd35996;
	addc.cc.u64 %rd16767, %rd16767, %rd35997;
	addc.cc.u64 %rd16768, %rd16768, %rd35998;
	addc.cc.u64 %rd16769, %rd16769, %rd35999;
	addc.cc.u64 %rd16770, %rd16770, %rd36000;
	addc.u64 %rd12811, %rd12811, %rd36001;
	
	// end inline asm
	st.global.u64 	[%rd2], %rd16766;
	st.global.u64 	[%rd36011], %rd16767;
	st.global.u64 	[%rd36012], %rd16768;
	st.global.u64 	[%rd36013], %rd16769;
	st.global.u64 	[%rd36014], %rd16770;
	st.global.u64 	[%rd36015], %rd12811;
	ld.global.u64 	%rd16784, [%rd2];
	ld.global.u64 	%rd16785, [%rd36011];
	ld.global.u64 	%rd16786, [%rd36012];
	ld.global.u64 	%rd16787, [%rd36013];
	ld.global.u64 	%rd16788, [%rd36014];
	// begin inline asm
	add.cc.u64 %rd16784, %rd16784, %rd35996;
	addc.cc.u64 %rd16785, %rd16785, %rd35997;
	addc.cc.u64 %rd16786, %rd16786, %rd35998;
	addc.cc.u64 %rd16787, %rd16787, %rd35999;
	addc.cc.u64 %rd16788, %rd16788, %rd36000;
	addc.u64 %rd12811, %rd12811, %rd36001;
	
	// end inline asm
	st.global.u64 	[%rd2], %rd16784;
	st.global.u64 	[%rd36011], %rd16785;
	st.global.u64 	[%rd36012], %rd16786;
	st.global.u64 	[%rd36013], %rd16787;
	st.global.u64 	[%rd36014], %rd16788;
	st.global.u64 	[%rd36015], %rd12811;
	ld.global.u64 	%rd16802, [%rd2];
	ld.global.u64 	%rd16803, [%rd36011];
	ld.global.u64 	%rd16804, [%rd36012];
	ld.global.u64 	%rd16805, [%rd36013];
	ld.global.u64 	%rd16806, [%rd36014];
	// begin inline asm
	add.cc.u64 %rd16802, %rd16802, %rd35996;
	addc.cc.u64 %rd16803, %rd16803, %rd35997;
	addc.cc.u64 %rd16804, %rd16804, %rd35998;
	addc.cc.u64 %rd16805, %rd16805, %rd35999;
	addc.cc.u64 %rd16806, %rd16806, %rd36000;
	addc.u64 %rd12811, %rd12811, %rd36001;
	
	// end inline asm
	st.global.u64 	[%rd2], %rd16802;
	st.global.u64 	[%rd36011], %rd16803;
	st.global.u64 	[%rd36012], %rd16804;
	st.global.u64 	[%rd36013], %rd16805;
	st.global.u64 	[%rd36014], %rd16806;
	st.global.u64 	[%rd36015], %rd12811;
	ld.global.u64 	%rd16820, [%rd2];
	ld.global.u64 	%rd16821, [%rd36011];
	ld.global.u64 	%rd16822, [%rd36012];
	ld.global.u64 	%rd16823, [%rd36013];
	ld.global.u64 	%rd16824, [%rd36014];
	// begin inline asm
	add.cc.u64 %rd16820, %rd16820, %rd35996;
	addc.cc.u64 %rd16821, %rd16821, %rd35997;
	addc.cc.u64 %rd16822, %rd16822, %rd35998;
	addc.cc.u64 %rd16823, %rd16823, %rd35999;
	addc.cc.u64 %rd16824, %rd16824, %rd36000;
	addc.u64 %rd12811, %rd12811, %rd36001;
	
	// end inline asm
	st.global.u64 	[%rd2], %rd16820;
	st.global.u64 	[%rd36011], %rd16821;
	st.global.u64 	[%rd36012], %rd16822;
	st.global.u64 	[%rd36013], %rd16823;
	st.global.u64 	[%rd36014], %rd16824;
	st.global.u64 	[%rd36015], %rd12811;
	ld.global.u64 	%rd16838, [%rd2];
	ld.global.u64 	%rd16839, [%rd36011];
	ld.global.u64 	%rd16840, [%rd36012];
	ld.global.u64 	%rd16841, [%rd36013];
	ld.global.u64 	%rd16842, [%rd36014];
	// begin inline asm
	add.cc.u64 %rd16838, %rd16838, %rd35996;
	addc.cc.u64 %rd16839, %rd16839, %rd35997;
	addc.cc.u64 %rd16840, %rd16840, %rd35998;
	addc.cc.u64 %rd16841, %rd16841, %rd35999;
	addc.cc.u64 %rd16842, %rd16842, %rd36000;
	addc.u64 %rd12811, %rd12811, %rd36001;
	
	// end inline asm
	st.global.u64 	[%rd2], %rd16838;
	st.global.u64 	[%rd36011], %rd16839;
	st.global.u64 	[%rd36012], %rd16840;
	st.global.u64 	[%rd36013], %rd16841;
	st.global.u64 	[%rd36014], %rd16842;
	st.global.u64 	[%rd36015], %rd12811;
	ld.global.u64 	%rd16856, [%rd2];
	ld.global.u64 	%rd16857, [%rd36011];
	ld.global.u64 	%rd16858, [%rd36012];
	ld.global.u64 	%rd16859, [%rd36013];
	ld.global.u64 	%rd16860, [%rd36014];
	// begin inline asm
	add.cc.u64 %rd16856, %rd16856, %rd35996;
	addc.cc.u64 %rd16857, %rd16857, %rd35997;
	addc.cc.u64 %rd16858, %rd16858, %rd35998;
	addc.cc.u64 %rd16859, %rd16859, %rd35999;
	addc.cc.u64 %rd16860, %rd16860, %rd36000;
	addc.u64 %rd12811, %rd12811, %rd36001;
	
	// end inline asm
	st.global.u64 	[%rd2], %rd16856;
	st.global.u64 	[%rd36011], %rd16857;
	st.global.u64 	[%rd36012], %rd16858;
	st.global.u64 	[%rd36013], %rd16859;
	st.global.u64 	[%rd36014], %rd16860;
	st.global.u64 	[%rd36015], %rd12811;
	ld.global.u64 	%rd16874, [%rd2];
	ld.global.u64 	%rd16875, [%rd36011];
	ld.global.u64 	%rd16876, [%rd36012];
	ld.global.u64 	%rd16877, [%rd36013];
	ld.global.u64 	%rd16878, [%rd36014];
	// begin inline asm
	add.cc.u64 %rd16874, %rd16874, %rd35996;
	addc.cc.u64 %rd16875, %rd16875, %rd35997;
	addc.cc.u64 %rd16876, %rd16876, %rd35998;
	addc.cc.u64 %rd16877, %rd16877, %rd35999;
	addc.cc.u64 %rd16878, %rd16878, %rd36000;
	addc.u64 %rd12811, %rd12811, %rd36001;
	
	// end inline asm
	st.global.u64 	[%rd2], %rd16874;
	st.global.u64 	[%rd36011], %rd16875;
	st.global.u64 	[%rd36012], %rd16876;
	st.global.u64 	[%rd36013], %rd16877;
	st.global.u64 	[%rd36014], %rd16878;
	st.global.u64 	[%rd36015], %rd12811;
	ld.global.u64 	%rd16892, [%rd2];
	ld.global.u64 	%rd16893, [%rd36011];
	ld.global.u64 	%rd16894, [%rd36012];
	ld.global.u64 	%rd16895, [%rd36013];
	ld.global.u64 	%rd16896, [%rd36014];
	// begin inline asm
	add.cc.u64 %rd16892, %rd16892, %rd35996;
	addc.cc.u64 %rd16893, %rd16893, %rd35997;
	addc.cc.u64 %rd16894, %rd16894, %rd35998;
	addc.cc.u64 %rd16895, %rd16895, %rd35999;
	addc.cc.u64 %rd16896, %rd16896, %rd36000;
	addc.u64 %rd12811, %rd12811, %rd36001;
	
	// end inline asm
	st.global.u64 	[%rd2], %rd16892;
	st.global.u64 	[%rd36011], %rd16893;
	st.global.u64 	[%rd36012], %rd16894;
	st.global.u64 	[%rd36013], %rd16895;
	st.global.u64 	[%rd36014], %rd16896;
	st.global.u64 	[%rd36015], %rd12811;
	ld.global.u64 	%rd16910, [%rd2];
	ld.global.u64 	%rd16911, [%rd36011];
	ld.global.u64 	%rd16912, [%rd36012];
	ld.global.u64 	%rd16913, [%rd36013];
	ld.global.u64 	%rd16914, [%rd36014];
	// begin inline asm
	add.cc.u64 %rd16910, %rd16910, %rd35996;
	addc.cc.u64 %rd16911, %rd16911, %rd35997;
	addc.cc.u64 %rd16912, %rd16912, %rd35998;
	addc.cc.u64 %rd16913, %rd16913, %rd35999;
	addc.cc.u64 %rd16914, %rd16914, %rd36000;
	addc.u64 %rd12811, %rd12811, %rd36001;
	
	// end inline asm
	st.global.u64 	[%rd2], %rd16910;
	st.global.u64 	[%rd36011], %rd16911;
	st.global.u64 	[%rd36012], %rd16912;
	st.global.u64 	[%rd36013], %rd16913;
	st.global.u64 	[%rd36014], %rd16914;
	st.global.u64 	[%rd36015], %rd12811;
	ld.global.u64 	%rd16928, [%rd2];
	ld.global.u64 	%rd16929, [%rd36011];
	ld.global.u64 	%rd16930, [%rd36012];
	ld.global.u64 	%rd16931, [%rd36013];
	ld.global.u64 	%rd16932, [%rd36014];
	// begin inline asm
	add.cc.u64 %rd16928, %rd16928, %rd35996;
	addc.cc.u64 %rd16929, %rd16929, %rd35997;
	addc.cc.u64 %rd16930, %rd16930, %rd35998;
	addc.cc.u64 %rd16931, %rd16931, %rd35999;
	addc.cc.u64 %rd16932, %rd16932, %rd36000;
	addc.u64 %rd12811, %rd12811, %rd36001;
	
	// end inline asm
	st.global.u64 	[%rd2], %rd16928;
	st.global.u64 	[%rd36011], %rd16929;
	st.global.u64 	[%rd36012], %rd16930;
	st.global.u64 	[%rd36013], %rd16931;
	st.global.u64 	[%rd36014], %rd16932;
	st.global.u64 	[%rd36015], %rd12811;
	ld.global.u64 	%rd16946, [%rd2];
	ld.global.u64 	%rd16947, [%rd36011];
	ld.global.u64 	%rd16948, [%rd36012];
	ld.global.u64 	%rd16949, [%rd36013];
	ld.global.u64 	%rd16950, [%rd36014];
	// begin inline asm
	add.cc.u64 %rd16946, %rd16946, %rd35996;
	addc.cc.u64 %rd16947, %rd16947, %rd35997;
	addc.cc.u64 %rd16948, %rd16948, %rd35998;
	addc.cc.u64 %rd16949, %rd16949, %rd35999;
	addc.cc.u64 %rd16950, %rd16950, %rd36000;
	addc.u64 %rd12811, %rd12811, %rd36001;
	
	// end inline asm
	st.global.u64 	[%rd2], %rd16946;
	st.global.u64 	[%rd36011], %rd16947;
	st.global.u64 	[%rd36012], %rd16948;
	st.global.u64 	[%rd36013], %rd16949;
	st.global.u64 	[%rd36014], %rd16950;
	st.global.u64 	[%rd36015], %rd12811;
	ld.global.u64 	%rd16964, [%rd2];
	ld.global.u64 	%rd16965, [%rd36011];
	ld.global.u64 	%rd16966, [%rd36012];
	ld.global.u64 	%rd16967, [%rd36013];
	ld.global.u64 	%rd16968, [%rd36014];
	// begin inline asm
	add.cc.u64 %rd16964, %rd16964, %rd35996;
	addc.cc.u64 %rd16965, %rd16965, %rd35997;
	addc.cc.u64 %rd16966, %rd16966, %rd35998;
	addc.cc.u64 %rd16967, %rd16967, %rd35999;
	addc.cc.u64 %rd16968, %rd16968, %rd36000;
	addc.u64 %rd12811, %rd12811, %rd36001;
	
	// end inline asm
	st.global.u64 	[%rd2], %rd16964;
	st.global.u64 	[%rd36011], %rd16965;
	st.global.u64 	[%rd36012], %rd16966;
	st.global.u64 	[%rd36013], %rd16967;
	st.global.u64 	[%rd36014], %rd16968;
	st.global.u64 	[%rd36015], %rd12811;
	ld.global.u64 	%rd16982, [%rd2];
	ld.global.u64 	%rd16983, [%rd36011];
	ld.global.u64 	%rd16984, [%rd36012];
	ld.global.u64 	%rd16985, [%rd36013];
	ld.global.u64 	%rd16986, [%rd36014];
	// begin inline asm
	add.cc.u64 %rd16982, %rd16982, %rd35996;
	addc.cc.u64 %rd16983, %rd16983, %rd35997;
	addc.cc.u64 %rd16984, %rd16984, %rd35998;
	addc.cc.u64 %rd16985, %rd16985, %rd35999;
	addc.cc.u64 %rd16986, %rd16986, %rd36000;
	addc.u64 %rd12811, %rd12811, %rd36001;
	
	// end inline asm
	st.global.u64 	[%rd2], %rd16982;
	st.global.u64 	[%rd36011], %rd16983;
	st.global.u64 	[%rd36012], %rd16984;
	st.global.u64 	[%rd36013], %rd16985;
	st.global.u64 	[%rd36014], %rd16986;
	st.global.u64 	[%rd36015], %rd12811;
	ld.global.u64 	%rd17000, [%rd2];
	ld.global.u64 	%rd17001, [%rd36011];
	ld.global.u64 	%rd17002, [%rd36012];
	ld.global.u64 	%rd17003, [%rd36013];
	ld.global.u64 	%rd17004, [%rd36014];
	// begin inline asm
	add.cc.u64 %rd17000, %rd17000, %rd35996;
	addc.cc.u64 %rd17001, %rd17001, %rd35997;
	addc.cc.u64 %rd17002, %rd17002, %rd35998;
	addc.cc.u64 %rd17003, %rd17003, %rd35999;
	addc.cc.u64 %rd17004, %rd17004, %rd36000;
	addc.u64 %rd12811, %rd12811, %rd36001;
	
	// end inline asm
	st.global.u64 	[%rd2], %rd17000;
	st.global.u64 	[%rd36011], %rd17001;
	st.global.u64 	[%rd36012], %rd17002;
	st.global.u64 	[%rd36013], %rd17003;
	st.global.u64 	[%rd36014], %rd17004;
	st.global.u64 	[%rd36015], %rd12811;
	ld.global.u64 	%rd17018, [%rd2];
	ld.global.u64 	%rd17019, [%rd36011];
	ld.global.u64 	%rd17020, [%rd36012];
	ld.global.u64 	%rd17021, [%rd36013];
	ld.global.u64 	%rd17022, [%rd36014];
	// begin inline asm
	add.cc.u64 %rd17018, %rd17018, %rd35996;
	addc.cc.u64 %rd17019, %rd17019, %rd35997;
	addc.cc.u64 %rd17020, %rd17020, %rd35998;
	addc.cc.u64 %rd17021, %rd17021, %rd35999;
	addc.cc.u64 %rd17022, %rd17022, %rd36000;
	addc.u64 %rd12811, %rd12811, %rd36001;
	
	// end inline asm
	st.global.u64 	[%rd2], %rd17018;
	st.global.u64 	[%rd36011], %rd17019;
	st.global.u64 	[%rd36012], %rd17020;
	st.global.u64 	[%rd36013], %rd17021;
	st.global.u64 	[%rd36014], %rd17022;
	st.global.u64 	[%rd36015], %rd12811;
	ld.global.u64 	%rd17036, [%rd2];
	ld.global.u64 	%rd17037, [%rd36011];
	ld.global.u64 	%rd17038, [%rd36012];
	ld.global.u64 	%rd17039, [%rd36013];
	ld.global.u64 	%rd17040, [%rd36014];
	// begin inline asm
	add.cc.u64 %rd17036, %rd17036, %rd35996;
	addc.cc.u64 %rd17037, %rd17037, %rd35997;
	addc.cc.u64 %rd17038, %rd17038, %rd35998;
	addc.cc.u64 %rd17039, %rd17039, %rd35999;
	addc.cc.u64 %rd17040, %rd17040, %rd36000;
	addc.u64 %rd12811, %rd12811, %rd36001;
	
	// end inline asm
	st.global.u64 	[%rd2], %rd17036;
	st.global.u64 	[%rd36011], %rd17037;
	st.global.u64 	[%rd36012], %rd17038;
	st.global.u64 	[%rd36013], %rd17039;
	st.global.u64 	[%rd36014], %rd17040;
	st.global.u64 	[%rd36015], %rd12811;
	ld.global.u64 	%rd17054, [%rd2];
	ld.global.u64 	%rd17055, [%rd36011];
	ld.global.u64 	%rd17056, [%rd36012];
	ld.global.u64 	%rd17057, [%rd36013];
	ld.global.u64 	%rd17058, [%rd36014];
	// begin inline asm
	add.cc.u64 %rd17054, %rd17054, %rd35996;
	addc.cc.u64 %rd17055, %rd17055, %rd35997;
	addc.cc.u64 %rd17056, %rd17056, %rd35998;
	addc.cc.u64 %rd17057, %rd17057, %rd35999;
	addc.cc.u64 %rd17058, %rd17058, %rd36000;
	addc.u64 %rd12811, %rd12811, %rd36001;
	
	// end inline asm
	st.global.u64 	[%rd2], %rd17054;
	st.global.u64 	[%rd36011], %rd17055;
	st.global.u64 	[%rd36012], %rd17056;
	st.global.u64 	[%rd36013], %rd17057;
	st.global.u64 	[%rd36014], %rd17058;
	st.global.u64 	[%rd36015], %rd12811;
	ld.global.u64 	%rd17072, [%rd2];
	ld.global.u64 	%rd17073, [%rd36011];
	ld.global.u64 	%rd17074, [%rd36012];
	ld.global.u64 	%rd17075, [%rd36013];
	ld.global.u64 	%rd17076, [%rd36014];
	// begin inline asm
	add.cc.u64 %rd17072, %rd17072, %rd35996;
	addc.cc.u64 %rd17073, %rd17073, %rd35997;
	addc.cc.u64 %rd17074, %rd17074, %rd35998;
	addc.cc.u64 %rd17075, %rd17075, %rd35999;
	addc.cc.u64 %rd17076, %rd17076, %rd36000;
	addc.u64 %rd12811, %rd12811, %rd36001;
	
	// end inline asm
	st.global.u64 	[%rd2], %rd17072;
	st.global.u64 	[%rd36011], %rd17073;
	st.global.u64 	[%rd36012], %rd17074;
	st.global.u64 	[%rd36013], %rd17075;
	st.global.u64 	[%rd36014], %rd17076;
	st.global.u64 	[%rd36015], %rd12811;
	ld.global.u64 	%rd17090, [%rd2];
	ld.global.u64 	%rd17091, [%rd36011];
	ld.global.u64 	%rd17092, [%rd36012];
	ld.global.u64 	%rd17093, [%rd36013];
	ld.global.u64 	%rd17094, [%rd36014];
	// begin inline asm
	add.cc.u64 %rd17090, %rd17090, %rd35996;
	addc.cc.u64 %rd17091, %rd17091, %rd35997;
	addc.cc.u64 %rd17092, %rd17092, %rd35998;
	addc.cc.u64 %rd17093, %rd17093, %rd35999;
	addc.cc.u64 %rd17094, %rd17094, %rd36000;
	addc.u64 %rd12811, %rd12811, %rd36001;
	
	// end inline asm
	st.global.u64 	[%rd2], %rd17090;
	st.global.u64 	[%rd36011], %rd17091;
	st.global.u64 	[%rd36012], %rd17092;
	st.global.u64 	[%rd36013], %rd17093;
	st.global.u64 	[%rd36014], %rd17094;
	st.global.u64 	[%rd36015], %rd12811;
	ld.global.u64 	%rd17108, [%rd2];
	ld.global.u64 	%rd17109, [%rd36011];
	ld.global.u64 	%rd17110, [%rd36012];
	ld.global.u64 	%rd17111, [%rd36013];
	ld.global.u64 	%rd17112, [%rd36014];
	// begin inline asm
	add.cc.u64 %rd17108, %rd17108, %rd35996;
	addc.cc.u64 %rd17109, %rd17109, %rd35997;
	addc.cc.u64 %rd17110, %rd17110, %rd35998;
	addc.cc.u64 %rd17111, %rd17111, %rd35999;
	addc.cc.u64 %rd17112, %rd17112, %rd36000;
	addc.u64 %rd12811, %rd12811, %rd36001;
	
	// end inline asm
	st.global.u64 	[%rd2], %rd17108;
	st.global.u64 	[%rd36011], %rd17109;
	st.global.u64 	[%rd36012], %rd17110;
	st.global.u64 	[%rd36013], %rd17111;
	st.global.u64 	[%rd36014], %rd17112;
	st.global.u64 	[%rd36015], %rd12811;
	ld.global.u64 	%rd17126, [%rd2];
	ld.global.u64 	%rd17127, [%rd36011];
	ld.global.u64 	%rd17128, [%rd36012];
	ld.global.u64 	%rd17129, [%rd36013];
	ld.global.u64 	%rd17130, [%rd36014];
	// begin inline asm
	add.cc.u64 %rd17126, %rd17126, %rd35996;
	addc.cc.u64 %rd17127, %rd17127, %rd35997;
	addc.cc.u64 %rd17128, %rd17128, %rd35998;
	addc.cc.u64 %rd17129, %rd17129, %rd35999;
	addc.cc.u64 %rd17130, %rd17130, %rd36000;
	addc.u64 %rd12811, %rd12811, %rd36001;
	
	// end inline asm
	st.global.u64 	[%rd2], %rd17126;
	st.global.u64 	[%rd36011], %rd17127;
	st.global.u64 	[%rd36012], %rd17128;
	st.global.u64 	[%rd36013], %rd17129;
	st.global.u64 	[%rd36014], %rd17130;
	st.global.u64 	[%rd36015], %rd12811;
	ld.global.u64 	%rd17144, [%rd2];
	ld.global.u64 	%rd17145, [%rd36011];
	ld.global.u64 	%rd17146, [%rd36012];
	ld.global.u64 	%rd17147, [%rd36013];
	ld.global.u64 	%rd17148, [%rd36014];
	// begin inline asm
	add.cc.u64 %rd17144, %rd17144, %rd35996;
	addc.cc.u64 %rd17145, %rd17145, %rd35997;
	addc.cc.u64 %rd17146, %rd17146, %rd35998;
	addc.cc.u64 %rd17147, %rd17147, %rd35999;
	addc.cc.u64 %rd17148, %rd17148, %rd36000;
	addc.u64 %rd12811, %rd12811, %rd36001;
	
	// end inline asm
	st.global.u64 	[%rd2], %rd17144;
	st.global.u64 	[%rd36011], %rd17145;
	st.global.u64 	[%rd36012], %rd17146;
	st.global.u64 	[%rd36013], %rd17147;
	st.global.u64 	[%rd36014], %rd17148;
	st.global.u64 	[%rd36015], %rd12811;
	ld.global.u64 	%rd17162, [%rd2];
	ld.global.u64 	%rd17163, [%rd36011];
	ld.global.u64 	%rd17164, [%rd36012];
	ld.global.u64 	%rd17165, [%rd36013];
	ld.global.u64 	%rd17166, [%rd36014];
	// begin inline asm
	add.cc.u64 %rd17162, %rd17162, %rd35996;
	addc.cc.u64 %rd17163, %rd17163, %rd35997;
	addc.cc.u64 %rd17164, %rd17164, %rd35998;
	addc.cc.u64 %rd17165, %rd17165, %rd35999;
	addc.cc.u64 %rd17166, %rd17166, %rd36000;
	addc.u64 %rd12811, %rd12811, %rd36001;
	
	// end inline asm
	st.global.u64 	[%rd2], %rd17162;
	st.global.u64 	[%rd36011], %rd17163;
	st.global.u64 	[%rd36012], %rd17164;
	st.global.u64 	[%rd36013], %rd17165;
	st.global.u64 	[%rd36014], %rd17166;
	st.global.u64 	[%rd36015], %rd12811;
	ld.global.u64 	%rd17180, [%rd2];
	ld.global.u64 	%rd17181, [%rd36011];
	ld.global.u64 	%rd17182, [%rd36012];
	ld.global.u64 	%rd17183, [%rd36013];
	ld.global.u64 	%rd17184, [%rd36014];
	// begin inline asm
	add.cc.u64 %rd17180, %rd17180, %rd35996;
	addc.cc.u64 %rd17181, %rd17181, %rd35997;
	addc.cc.u64 %rd17182, %rd17182, %rd35998;
	addc.cc.u64 %rd17183, %rd17183, %rd35999;
	addc.cc.u64 %rd17184, %rd17184, %rd36000;
	addc.u64 %rd12811, %rd12811, %rd36001;
	
	// end inline asm
	st.global.u64 	[%rd2], %rd17180;
	st.global.u64 	[%rd36011], %rd17181;
	st.global.u64 	[%rd36012], %rd17182;
	st.global.u64 	[%rd36013], %rd17183;
	st.global.u64 	[%rd36014], %rd17184;
	st.global.u64 	[%rd36015], %rd12811;
	ld.global.u64 	%rd17198, [%rd2];
	ld.global.u64 	%rd17199, [%rd36011];
	ld.global.u64 	%rd17200, [%rd36012];
	ld.global.u64 	%rd17201, [%rd36013];
	ld.global.u64 	%rd17202, [%rd36014];
	// begin inline asm
	add.cc.u64 %rd17198, %rd17198, %rd35996;
	addc.cc.u64 %rd17199, %rd17199, %rd35997;
	addc.cc.u64 %rd17200, %rd17200, %rd35998;
	addc.cc.u64 %rd17201, %rd17201, %rd35999;
	addc.cc.u64 %rd17202, %rd17202, %rd36000;
	addc.u64 %rd12811, %rd12811, %rd36001;
	
	// end inline asm
	st.global.u64 	[%rd2], %rd17198;
	st.global.u64 	[%rd36011], %rd17199;
	st.global.u64 	[%rd36012], %rd17200;
	st.global.u64 	[%rd36013], %rd17201;
	st.global.u64 	[%rd36014], %rd17202;
	st.global.u64 	[%rd36015], %rd12811;
	ld.global.u64 	%rd17216, [%rd2];
	ld.global.u64 	%rd17217, [%rd36011];
	ld.global.u64 	%rd17218, [%rd36012];
	ld.global.u64 	%rd17219, [%rd36013];
	ld.global.u64 	%rd17220, [%rd36014];
	// begin inline asm
	add.cc.u64 %rd17216, %rd17216, %rd35996;
	addc.cc.u64 %rd17217, %rd17217, %rd35997;
	addc.cc.u64 %rd17218, %rd17218, %rd35998;
	addc.cc.u64 %rd17219, %rd17219, %rd35999;
	addc.cc.u64 %rd17220, %rd17220, %rd36000;
	addc.u64 %rd12811, %rd12811, %rd36001;
	
	// end inline asm
	st.global.u64 	[%rd2], %rd17216;
	st.global.u64 	[%rd36011], %rd17217;
	st.global.u64 	[%rd36012], %rd17218;
	st.global.u64 	[%rd36013], %rd17219;
	st.global.u64 	[%rd36014], %rd17220;
	st.global.u64 	[%rd36015], %rd12811;
	ld.global.u64 	%rd17234, [%rd2];
	ld.global.u64 	%rd17235, [%rd36011];
	ld.global.u64 	%rd17236, [%rd36012];
	ld.global.u64 	%rd17237, [%rd36013];
	ld.global.u64 	%rd17238, [%rd36014];
	// begin inline asm
	add.cc.u64 %rd17234, %rd17234, %rd35996;
	addc.cc.u64 %rd17235, %rd17235, %rd35997;
	addc.cc.u64 %rd17236, %rd17236, %rd35998;
	addc.cc.u64 %rd17237, %rd17237, %rd35999;
	addc.cc.u64 %rd17238, %rd17238, %rd36000;
	addc.u64 %rd12811, %rd12811, %rd36001;
	
	// end inline asm
	st.global.u64 	[%rd2], %rd17234;
	st.global.u64 	[%rd36011], %rd17235;
	st.global.u64 	[%rd36012], %rd17236;
	st.global.u64 	[%rd36013], %rd17237;
	st.global.u64 	[%rd36014], %rd17238;
	st.global.u64 	[%rd36015], %rd12811;
	ld.global.u64 	%rd17252, [%rd2];
	ld.global.u64 	%rd17253, [%rd36011];
	ld.global.u64 	%rd17254, [%rd36012];
	ld.global.u64 	%rd17255, [%rd36013];
	ld.global.u64 	%rd17256, [%rd36014];
	// begin inline asm
	add.cc.u64 %rd17252, %rd17252, %rd35996;
	addc.cc.u64 %rd17253, %rd17253, %rd35997;
	addc.cc.u64 %rd17254, %rd17254, %rd35998;
	addc.cc.u64 %rd17255, %rd17255, %rd35999;
	addc.cc.u64 %rd17256, %rd17256, %rd36000;
	addc.u64 %rd12811, %rd12811, %rd36001;
	
	// end inline asm
	st.global.u64 	[%rd2], %rd17252;
	st.global.u64 	[%rd36011], %rd17253;
	st.global.u64 	[%rd36012], %rd17254;
	st.global.u64 	[%rd36013], %rd17255;
	st.global.u64 	[%rd36014], %rd17256;
	st.global.u64 	[%rd36015], %rd12811;
	ld.global.u64 	%rd17270, [%rd2];
	ld.global.u64 	%rd17271, [%rd36011];
	ld.global.u64 	%rd17272, [%rd36012];
	ld.global.u64 	%rd17273, [%rd36013];
	ld.global.u64 	%rd17274, [%rd36014];
	// begin inline asm
	add.cc.u64 %rd17270, %rd17270, %rd35996;
	addc.cc.u64 %rd17271, %rd17271, %rd35997;
	addc.cc.u64 %rd17272, %rd17272, %rd35998;
	addc.cc.u64 %rd17273, %rd17273, %rd35999;
	addc.cc.u64 %rd17274, %rd17274, %rd36000;
	addc.u64 %rd12811, %rd12811, %rd36001;
	
	// end inline asm
	st.global.u64 	[%rd2], %rd17270;
	st.global.u64 	[%rd36011], %rd17271;
	st.global.u64 	[%rd36012], %rd17272;
	st.global.u64 	[%rd36013], %rd17273;
	st.global.u64 	[%rd36014], %rd17274;
	st.global.u64 	[%rd36015], %rd12811;
	ld.global.u64 	%rd17288, [%rd2];
	ld.global.u64 	%rd17289, [%rd36011];
	ld.global.u64 	%rd17290, [%rd36012];
	ld.global.u64 	%rd17291, [%rd36013];
	ld.global.u64 	%rd17292, [%rd36014];
	// begin inline asm
	add.cc.u64 %rd17288, %rd17288, %rd35996;
	addc.cc.u64 %rd17289, %rd17289, %rd35997;
	addc.cc.u64 %rd17290, %rd17290, %rd35998;
	addc.cc.u64 %rd17291, %rd17291, %rd35999;
	addc.cc.u64 %rd17292, %rd17292, %rd36000;
	addc.u64 %rd12811, %rd12811, %rd36001;
	
	// end inline asm
	st.global.u64 	[%rd2], %rd17288;
	st.global.u64 	[%rd36011], %rd17289;
	st.global.u64 	[%rd36012], %rd17290;
	st.global.u64 	[%rd36013], %rd17291;
	st.global.u64 	[%rd36014], %rd17292;
	st.global.u64 	[%rd36015], %rd12811;
	ld.global.u64 	%rd17306, [%rd2];
	ld.global.u64 	%rd17307, [%rd36011];
	ld.global.u64 	%rd17308, [%rd36012];
	ld.global.u64 	%rd17309, [%rd36013];
	ld.global.u64 	%rd17310, [%rd36014];
	// begin inline asm
	add.cc.u64 %rd17306, %rd17306, %rd35996;
	addc.cc.u64 %rd17307, %rd17307, %rd35997;
	addc.cc.u64 %rd17308, %rd17308, %rd35998;
	addc.cc.u64 %rd17309, %rd17309, %rd35999;
	addc.cc.u64 %rd17310, %rd17310, %rd36000;
	addc.u64 %rd12811, %rd12811, %rd36001;
	
	// end inline asm
	st.global.u64 	[%rd2], %rd17306;
	st.global.u64 	[%rd36011], %rd17307;
	st.global.u64 	[%rd36012], %rd17308;
	st.global.u64 	[%rd36013], %rd17309;
	st.global.u64 	[%rd36014], %rd17310;
	st.global.u64 	[%rd36015], %rd12811;
	ld.global.u64 	%rd17324, [%rd2];
	ld.global.u64 	%rd17325, [%rd36011];
	ld.global.u64 	%rd17326, [%rd36012];
	ld.global.u64 	%rd17327, [%rd36013];
	ld.global.u64 	%rd17328, [%rd36014];
	// begin inline asm
	add.cc.u64 %rd17324, %rd17324, %rd35996;
	addc.cc.u64 %rd17325, %rd17325, %rd35997;
	addc.cc.u64 %rd17326, %rd17326, %rd35998;
	addc.cc.u64 %rd17327, %rd17327, %rd35999;
	addc.cc.u64 %rd17328, %rd17328, %rd36000;
	addc.u64 %rd12811, %rd12811, %rd36001;
	
	// end inline asm
	st.global.u64 	[%rd2], %rd17324;
	st.global.u64 	[%rd36011], %rd17325;
	st.global.u64 	[%rd36012], %rd17326;
	st.global.u64 	[%rd36013], %rd17327;
	st.global.u64 	[%rd36014], %rd17328;
	st.global.u64 	[%rd36015], %rd12811;
	ld.global.u64 	%rd17342, [%rd2];
	ld.global.u64 	%rd17343, [%rd36011];
	ld.global.u64 	%rd17344, [%rd36012];
	ld.global.u64 	%rd17345, [%rd36013];
	ld.global.u64 	%rd17346, [%rd36014];
	// begin inline asm
	add.cc.u64 %rd17342, %rd17342, %rd35996;
	addc.cc.u64 %rd17343, %rd17343, %rd35997;
	addc.cc.u64 %rd17344, %rd17344, %rd35998;
	addc.cc.u64 %rd17345, %rd17345, %rd35999;
	addc.cc.u64 %rd17346, %rd17346, %rd36000;
	addc.u64 %rd12811, %rd12811, %rd36001;
	
	// end inline asm
	st.global.u64 	[%rd2], %rd17342;
	st.global.u64 	[%rd36011], %rd17343;
	st.global.u64 	[%rd36012], %rd17344;
	st.global.u64 	[%rd36013], %rd17345;
	st.global.u64 	[%rd36014], %rd17346;
	st.global.u64 	[%rd36015], %rd12811;
	ld.global.u64 	%rd17360, [%rd2];
	ld.global.u64 	%rd17361, [%rd36011];
	ld.global.u64 	%rd17362, [%rd36012];
	ld.global.u64 	%rd17363, [%rd36013];
	ld.global.u64 	%rd17364, [%rd36014];
	// begin inline asm
	add.cc.u64 %rd17360, %rd17360, %rd35996;
	addc.cc.u64 %rd17361, %rd17361, %rd35997;
	addc.cc.u64 %rd17362, %rd17362, %rd35998;
	addc.cc.u64 %rd17363, %rd17363, %rd35999;
	addc.cc.u64 %rd17364, %rd17364, %rd36000;
	addc.u64 %rd12811, %rd12811, %rd36001;
	
	// end inline asm
	st.global.u64 	[%rd2], %rd17360;
	st.global.u64 	[%rd36011], %rd17361;
	st.global.u64 	[%rd36012], %rd17362;
	st.global.u64 	[%rd36013], %rd17363;
	st.global.u64 	[%rd36014], %rd17364;
	st.global.u64 	[%rd36015], %rd12811;
	ld.global.u64 	%rd17378, [%rd2];
	ld.global.u64 	%rd17379, [%rd36011];
	ld.global.u64 	%rd17380, [%rd36012];
	ld.global.u64 	%rd17381, [%rd36013];
	ld.global.u64 	%rd17382, [%rd36014];
	// begin inline asm
	add.cc.u64 %rd17378, %rd17378, %rd35996;
	addc.cc.u64 %rd17379, %rd17379, %rd35997;
	addc.cc.u64 %rd17380, %rd17380, %rd35998;
	addc.cc.u64 %rd17381, %rd17381, %rd35999;
	addc.cc.u64 %rd17382, %rd17382, %rd36000;
	addc.u64 %rd12811, %rd12811, %rd36001;
	
	// end inline asm
	st.global.u64 	[%rd2], %rd17378;
	st.global.u64 	[%rd36011], %rd17379;
	st.global.u64 	[%rd36012], %rd17380;
	st.global.u64 	[%rd36013], %rd17381;
	st.global.u64 	[%rd36014], %rd17382;
	st.global.u64 	[%rd36015], %rd12811;
	ld.global.u64 	%rd17396, [%rd2];
	ld.global.u64 	%rd17397, [%rd36011];
	ld.global.u64 	%rd17398, [%rd36012];
	ld.global.u64 	%rd17399, [%rd36013];
	ld.global.u64 	%rd17400, [%rd36014];
	// begin inline asm
	add.cc.u64 %rd17396, %rd17396, %rd35996;
	addc.cc.u64 %rd17397, %rd17397, %rd35997;
	addc.cc.u64 %rd17398, %rd17398, %rd35998;
	addc.cc.u64 %rd17399, %rd17399, %rd35999;
	addc.cc.u64 %rd17400, %rd17400, %rd36000;
	addc.u64 %rd12811, %rd12811, %rd36001;
	
	// end inline asm
	st.global.u64 	[%rd2], %rd17396;
	st.global.u64 	[%rd36011], %rd17397;
	st.global.u64 	[%rd36012], %rd17398;
	st.global.u64 	[%rd36013], %rd17399;
	st.global.u64 	[%rd36014], %rd17400;
	st.global.u64 	[%rd36015], %rd12811;
	ld.global.u64 	%rd17414, [%rd2];
	ld.global.u64 	%rd17415, [%rd36011];
	ld.global.u64 	%rd17416, [%rd36012];
	ld.global.u64 	%rd17417, [%rd36013];
	ld.global.u64 	%rd17418, [%rd36014];
	// begin inline asm
	add.cc.u64 %rd17414, %rd17414, %rd35996;
	addc.cc.u64 %rd17415, %rd17415, %rd35997;
	addc.cc.u64 %rd17416, %rd17416, %rd35998;
	addc.cc.u64 %rd17417, %rd17417, %rd35999;
	addc.cc.u64 %rd17418, %rd17418, %rd36000;
	addc.u64 %rd12811, %rd12811, %rd36001;
	
	// end inline asm
	st.global.u64 	[%rd2], %rd17414;
	st.global.u64 	[%rd36011], %rd17415;
	st.global.u64 	[%rd36012], %rd17416;
	st.global.u64 	[%rd36013], %rd17417;
	st.global.u64 	[%rd36014], %rd17418;
	st.global.u64 	[%rd36015], %rd12811;
	ld.global.u64 	%rd17432, [%rd2];
	ld.global.u64 	%rd17433, [%rd36011];
	ld.global.u64 	%rd17434, [%rd36012];
	ld.global.u64 	%rd17435, [%rd36013];
	ld.global.u64 	%rd17436, [%rd36014];
	// begin inline asm
	add.cc.u64 %rd17432, %rd17432, %rd35996;
	addc.cc.u64 %rd17433, %rd17433, %rd35997;
	addc.cc.u64 %rd17434, %rd17434, %rd35998;
	addc.cc.u64 %rd17435, %rd17435, %rd35999;
	addc.cc.u64 %rd17436, %rd17436, %rd36000;
	addc.u64 %rd12811, %rd12811, %rd36001;
	
	// end inline asm
	st.global.u64 	[%rd2], %rd17432;
	st.global.u64 	[%rd36011], %rd17433;
	st.global.u64 	[%rd36012], %rd17434;
	st.global.u64 	[%rd36013], %rd17435;
	st.global.u64 	[%rd36014], %rd17436;
	st.global.u64 	[%rd36015], %rd12811;
	ld.global.u64 	%rd17450, [%rd2];
	ld.global.u64 	%rd17451, [%rd36011];
	ld.global.u64 	%rd17452, [%rd36012];
	ld.global.u64 	%rd17453, [%rd36013];
	ld.global.u64 	%rd17454, [%rd36014];
	// begin inline asm
	add.cc.u64 %rd17450, %rd17450, %rd35996;
	addc.cc.u64 %rd17451, %rd17451, %rd35997;
	addc.cc.u64 %rd17452, %rd17452, %rd35998;
	addc.cc.u64 %rd17453, %rd17453, %rd35999;
	addc.cc.u64 %rd17454, %rd17454, %rd36000;
	addc.u64 %rd12811, %rd12811, %rd36001;
	
	// end inline asm
	st.global.u64 	[%rd2], %rd17450;
	st.global.u64 	[%rd36011], %rd17451;
	st.global.u64 	[%rd36012], %rd17452;
	st.global.u64 	[%rd36013], %rd17453;
	st.global.u64 	[%rd36014], %rd17454;
	st.global.u64 	[%rd36015], %rd12811;
	ld.global.u64 	%rd17468, [%rd2];
	ld.global.u64 	%rd17469, [%rd36011];
	ld.global.u64 	%rd17470, [%rd36012];
	ld.global.u64 	%rd17471, [%rd36013];
	ld.global.u64 	%rd17472, [%rd36014];
	// begin inline asm
	add.cc.u64 %rd17468, %rd17468, %rd35996;
	addc.cc.u64 %rd17469, %rd17469, %rd35997;
	addc.cc.u64 %rd17470, %rd17470, %rd35998;
	addc.cc.u64 %rd17471, %rd17471, %rd35999;
	addc.cc.u64 %rd17472, %rd17472, %rd36000;
	addc.u64 %rd12811, %rd12811, %rd36001;
	
	// end inline asm
	st.global.u64 	[%rd2], %rd17468;
	st.global.u64 	[%rd36011], %rd17469;
	st.global.u64 	[%rd36012], %rd17470;
	st.global.u64 	[%rd36013], %rd17471;
	st.global.u64 	[%rd36014], %rd17472;
	st.global.u64 	[%rd36015], %rd12811;
	ld.global.u64 	%rd17486, [%rd2];
	ld.global.u64 	%rd17487, [%rd36011];
	ld.global.u64 	%rd17488, [%rd36012];
	ld.global.u64 	%rd17489, [%rd36013];
	ld.global.u64 	%rd17490, [%rd36014];
	// begin inline asm
	add.cc.u64 %rd17486, %rd17486, %rd35996;
	addc.cc.u64 %rd17487, %rd17487, %rd35997;
	addc.cc.u64 %rd17488, %rd17488, %rd35998;
	addc.cc.u64 %rd17489, %rd17489, %rd35999;
	addc.cc.u64 %rd17490, %rd17490, %rd36000;
	addc.u64 %rd12811, %rd12811, %rd36001;
	
	// end inline asm
	st.global.u64 	[%rd2], %rd17486;
	st.global.u64 	[%rd36011], %rd17487;
	st.global.u64 	[%rd36012], %rd17488;
	st.global.u64 	[%rd36013], %rd17489;
	st.global.u64 	[%rd36014], %rd17490;
	st.global.u64 	[%rd36015], %rd12811;
	ld.global.u64 	%rd17504, [%rd2];
	ld.global.u64 	%rd17505, [%rd36011];
	ld.global.u64 	%rd17506, [%rd36012];
	ld.global.u64 	%rd17507, [%rd36013];
	ld.global.u64 	%rd17508, [%rd36014];
	// begin inline asm
	add.cc.u64 %rd17504, %rd17504, %rd35996;
	addc.cc.u64 %rd17505, %rd17505, %rd35997;
	addc.cc.u64 %rd17506, %rd17506, %rd35998;
	addc.cc.u64 %rd17507, %rd17507, %rd35999;
	addc.cc.u64 %rd17508, %rd17508, %rd36000;
	addc.u64 %rd12811, %rd12811, %rd36001;
	
	// end inline asm
	st.global.u64 	[%rd2], %rd17504;
	st.global.u64 	[%rd36011], %rd17505;
	st.global.u64 	[%rd36012], %rd17506;
	st.global.u64 	[%rd36013], %rd17507;
	st.global.u64 	[%rd36014], %rd17508;
	st.global.u64 	[%rd36015], %rd12811;
	ld.global.u64 	%rd17522, [%rd2];
	ld.global.u64 	%rd17523, [%rd36011];
	ld.global.u64 	%rd17524, [%rd36012];
	ld.global.u64 	%rd17525, [%rd36013];
	ld.global.u64 	%rd17526, [%rd36014];
	// begin inline asm
	add.cc.u64 %rd17522, %rd17522, %rd35996;
	addc.cc.u64 %rd17523, %rd17523, %rd35997;
	addc.cc.u64 %rd17524, %rd17524, %rd35998;
	addc.cc.u64 %rd17525, %rd17525, %rd35999;
	addc.cc.u64 %rd17526, %rd17526, %rd36000;
	addc.u64 %rd12811, %rd12811, %rd36001;
	
	// end inline asm
	st.global.u64 	[%rd2], %rd17522;
	st.global.u64 	[%rd36011], %rd17523;
	st.global.u64 	[%rd36012], %rd17524;
	st.global.u64 	[%rd36013], %rd17525;
	st.global.u64 	[%rd36014], %rd17526;
	st.global.u64 	[%rd36015], %rd12811;
	ld.global.u64 	%rd17540, [%rd2];
	ld.global.u64 	%rd17541, [%rd36011];
	ld.global.u64 	%rd17542, [%rd36012];
	ld.global.u64 	%rd17543, [%rd36013];
	ld.global.u64 	%rd17544, [%rd36014];
	// begin inline asm
	add.cc.u64 %rd17540, %rd17540, %rd35996;
	addc.cc.u64 %rd17541, %rd17541, %rd35997;
	addc.cc.u64 %rd17542, %rd17542, %rd35998;
	addc.cc.u64 %rd17543, %rd17543, %rd35999;
	addc.cc.u64 %rd17544, %rd17544, %rd36000;
	addc.u64 %rd12811, %rd12811, %rd36001;
	
	// end inline asm
	st.global.u64 	[%rd2], %rd17540;
	st.global.u64 	[%rd36011], %rd17541;
	st.global.u64 	[%rd36012], %rd17542;
	st.global.u64 	[%rd36013], %rd17543;
	st.global.u64 	[%rd36014], %rd17544;
	st.global.u64 	[%rd36015], %rd12811;
	ld.global.u64 	%rd17558, [%rd2];
	ld.global.u64 	%rd17559, [%rd36011];
	ld.global.u64 	%rd17560, [%rd36012];
	ld.global.u64 	%rd17561, [%rd36013];
	ld.global.u64 	%rd17562, [%rd36014];
	// begin inline asm
	add.cc.u64 %rd17558, %rd17558, %rd35996;
	addc.cc.u64 %rd17559, %rd17559, %rd35997;
	addc.cc.u64 %rd17560, %rd17560, %rd35998;
	addc.cc.u64 %rd17561, %rd17561, %rd35999;
	addc.cc.u64 %rd17562, %rd17562, %rd36000;
	addc.u64 %rd12811, %rd12811, %rd36001;
	
	// end inline asm
	st.global.u64 	[%rd2], %rd17558;
	st.global.u64 	[%rd36011], %rd17559;
	st.global.u64 	[%rd36012], %rd17560;
	st.global.u64 	[%rd36013], %rd17561;
	st.global.u64 	[%rd36014], %rd17562;
	st.global.u64 	[%rd36015], %rd12811;
	ld.global.u64 	%rd17576, [%rd2];
	ld.global.u64 	%rd17577, [%rd36011];
	ld.global.u64 	%rd17578, [%rd36012];
	ld.global.u64 	%rd17579, [%rd36013];
	ld.global.u64 	%rd17580, [%rd36014];
	// begin inline asm
	add.cc.u64 %rd17576, %rd17576, %rd35996;
	addc.cc.u64 %rd17577, %rd17577, %rd35997;
	addc.cc.u64 %rd17578, %rd17578, %rd35998;
	addc.cc.u64 %rd17579, %rd17579, %rd35999;
	addc.cc.u64 %rd17580, %rd17580, %rd36000;
	addc.u64 %rd12811, %rd12811, %rd36001;
	
	// end inline asm
	st.global.u64 	[%rd2], %rd17576;
	st.global.u64 	[%rd36011], %rd17577;
	st.global.u64 	[%rd36012], %rd17578;
	st.global.u64 	[%rd36013], %rd17579;
	st.global.u64 	[%rd36014], %rd17580;
	st.global.u64 	[%rd36015], %rd12811;
	ld.global.u64 	%rd17594, [%rd2];
	ld.global.u64 	%rd17595, [%rd36011];
	ld.global.u64 	%rd17596, [%rd36012];
	ld.global.u64 	%rd17597, [%rd36013];
	ld.global.u64 	%rd17598, [%rd36014];
	// begin inline asm
	add.cc.u64 %rd17594, %rd17594, %rd35996;
	addc.cc.u64 %rd17595, %rd17595, %rd35997;
	addc.cc.u64 %rd17596, %rd17596, %rd35998;
	addc.cc.u64 %rd17597, %rd17597, %rd35999;
	addc.cc.u64 %rd17598, %rd17598, %rd36000;
	addc.u64 %rd12811, %rd12811, %rd36001;
	
	// end inline asm
	st.global.u64 	[%rd2], %rd17594;
	st.global.u64 	[%rd36011], %rd17595;
	st.global.u64 	[%rd36012], %rd17596;
	st.global.u64 	[%rd36013], %rd17597;
	st.global.u64 	[%rd36014], %rd17598;
	st.global.u64 	[%rd36015], %rd12811;
	ld.global.u64 	%rd17612, [%rd2];
	ld.global.u64 	%rd17613, [%rd36011];
	ld.global.u64 	%rd17614, [%rd36012];
	ld.global.u64 	%rd17615, [%rd36013];
	ld.global.u64 	%rd17616, [%rd36014];
	// begin inline asm
	add.cc.u64 %rd17612, %rd17612, %rd35996;
	addc.cc.u64 %rd17613, %rd17613, %rd35997;
	addc.cc.u64 %rd17614, %rd17614, %rd35998;
	addc.cc.u64 %rd17615, %rd17615, %rd35999;
	addc.cc.u64 %rd17616, %rd17616, %rd36000;
	addc.u64 %rd12811, %rd12811, %rd36001;
	
	// end inline asm
	st.global.u64 	[%rd2], %rd17612;
	st.global.u64 	[%rd36011], %rd17613;
	st.global.u64 	[%rd36012], %rd17614;
	st.global.u64 	[%rd36013], %rd17615;
	st.global.u64 	[%rd36014], %rd17616;
	st.global.u64 	[%rd36015], %rd12811;
	ld.global.u64 	%rd17630, [%rd2];
	ld.global.u64 	%rd17631, [%rd36011];
	ld.global.u64 	%rd17632, [%rd36012];
	ld.global.u64 	%rd17633, [%rd36013];
	ld.global.u64 	%rd17634, [%rd36014];
	// begin inline asm
	add.cc.u64 %rd17630, %rd17630, %rd35996;
	addc.cc.u64 %rd17631, %rd17631, %rd35997;
	addc.cc.u64 %rd17632, %rd17632, %rd35998;
	addc.cc.u64 %rd17633, %rd17633, %rd35999;
	addc.cc.u64 %rd17634, %rd17634, %rd36000;
	addc.u64 %rd12811, %rd12811, %rd36001;
	
	// end inline asm
	st.global.u64 	[%rd2], %rd17630;
	st.global.u64 	[%rd36011], %rd17631;
	st.global.u64 	[%rd36012], %rd17632;
	st.global.u64 	[%rd36013], %rd17633;
	st.global.u64 	[%rd36014], %rd17634;
	st.global.u64 	[%rd36015], %rd12811;
	ld.global.u64 	%rd17648, [%rd2];
	ld.global.u64 	%rd17649, [%rd36011];
	ld.global.u64 	%rd17650, [%rd36012];
	ld.global.u64 	%rd17651, [%rd36013];
	ld.global.u64 	%rd17652, [%rd36014];
	// begin inline asm
	add.cc.u64 %rd17648, %rd17648, %rd35996;
	addc.cc.u64 %rd17649, %rd17649, %rd35997;
	addc.cc.u64 %rd17650, %rd17650, %rd35998;
	addc.cc.u64 %rd17651, %rd17651, %rd35999;
	addc.cc.u64 %rd17652, %rd17652, %rd36000;
	addc.u64 %rd12811, %rd12811, %rd36001;
	
	// end inline asm
	st.global.u64 	[%rd2], %rd17648;
	st.global.u64 	[%rd36011], %rd17649;
	st.global.u64 	[%rd36012], %rd17650;
	st.global.u64 	[%rd36013], %rd17651;
	st.global.u64 	[%rd36014], %rd17652;
	st.global.u64 	[%rd36015], %rd12811;
	ld.global.u64 	%rd17666, [%rd2];
	ld.global.u64 	%rd17667, [%rd36011];
	ld.global.u64 	%rd17668, [%rd36012];
	ld.global.u64 	%rd17669, [%rd36013];
	ld.global.u64 	%rd17670, [%rd36014];
	// begin inline asm
	add.cc.u64 %rd17666, %rd17666, %rd35996;
	addc.cc.u64 %rd17667, %rd17667, %rd35997;
	addc.cc.u64 %rd17668, %rd17668, %rd35998;
	addc.cc.u64 %rd17669, %rd17669, %rd35999;
	addc.cc.u64 %rd17670, %rd17670, %rd36000;
	addc.u64 %rd12811, %rd12811, %rd36001;
	
	// end inline asm
	st.global.u64 	[%rd2], %rd17666;
	st.global.u64 	[%rd36011], %rd17667;
	st.global.u64 	[%rd36012], %rd17668;
	st.global.u64 	[%rd36013], %rd17669;
	st.global.u64 	[%rd36014], %rd17670;
	st.global.u64 	[%rd36015], %rd12811;
	ld.global.u64 	%rd17684, [%rd2];
	ld.global.u64 	%rd17685, [%rd36011];
	ld.global.u64 	%rd17686, [%rd36012];
	ld.global.u64 	%rd17687, [%rd36013];
	ld.global.u64 	%rd17688, [%rd36014];
	// begin inline asm
	add.cc.u64 %rd17684, %rd17684, %rd35996;
	addc.cc.u64 %rd17685, %rd17685, %rd35997;
	addc.cc.u64 %rd17686, %rd17686, %rd35998;
	addc.cc.u64 %rd17687, %rd17687, %rd35999;
	addc.cc.u64 %rd17688, %rd17688, %rd36000;
	addc.u64 %rd12811, %rd12811, %rd36001;
	
	// end inline asm
	st.global.u64 	[%rd2], %rd17684;
	st.global.u64 	[%rd36011], %rd17685;
	st.global.u64 	[%rd36012], %rd17686;
	st.global.u64 	[%rd36013], %rd17687;
	st.global.u64 	[%rd36014], %rd17688;
	st.global.u64 	[%rd36015], %rd12811;
	ld.global.u64 	%rd17702, [%rd2];
	ld.global.u64 	%rd17703, [%rd36011];
	ld.global.u64 	%rd17704, [%rd36012];
	ld.global.u64 	%rd17705, [%rd36013];
	ld.global.u64 	%rd17706, [%rd36014];
	// begin inline asm
	add.cc.u64 %rd17702, %rd17702, %rd35996;
	addc.cc.u64 %rd17703, %rd17703, %rd35997;
	addc.cc.u64 %rd17704, %rd17704, %rd35998;
	addc.cc.u64 %rd17705, %rd17705, %rd35999;
	addc.cc.u64 %rd17706, %rd17706, %rd36000;
	addc.u64 %rd12811, %rd12811, %rd36001;
	
	// end inline asm
	st.global.u64 	[%rd2], %rd17702;
	st.global.u64 	[%rd36011], %rd17703;
	st.global.u64 	[%rd36012], %rd17704;
	st.global.u64 	[%rd36013], %rd17705;
	st.global.u64 	[%rd36014], %rd17706;
	st.global.u64 	[%rd36015], %rd12811;
	ld.global.u64 	%rd17720, [%rd2];
	ld.global.u64 	%rd17721, [%rd36011];
	ld.global.u64 	%rd17722, [%rd36012];
	ld.global.u64 	%rd17723, [%rd36013];
	ld.global.u64 	%rd17724, [%rd36014];
	// begin inline asm
	add.cc.u64 %rd17720, %rd17720, %rd35996;
	addc.cc.u64 %rd17721, %rd17721, %rd35997;
	addc.cc.u64 %rd17722, %rd17722, %rd35998;
	addc.cc.u64 %rd17723, %rd17723, %rd35999;
	addc.cc.u64 %rd17724, %rd17724, %rd36000;
	addc.u64 %rd12811, %rd12811, %rd36001;
	
	// end inline asm
	st.global.u64 	[%rd2], %rd17720;
	st.global.u64 	[%rd36011], %rd17721;
	st.global.u64 	[%rd36012], %rd17722;
	st.global.u64 	[%rd36013], %rd17723;
	st.global.u64 	[%rd36014], %rd17724;
	st.global.u64 	[%rd36015], %rd12811;
	ld.global.u64 	%rd17738, [%rd2];
	ld.global.u64 	%rd17739, [%rd36011];
	ld.global.u64 	%rd17740, [%rd36012];
	ld.global.u64 	%rd17741, [%rd36013];
	ld.global.u64 	%rd17742, [%rd36014];
	// begin inline asm
	add.cc.u64 %rd17738, %rd17738, %rd35996;
	addc.cc.u64 %rd17739, %rd17739, %rd35997;
	addc.cc.u64 %rd17740, %rd17740, %rd35998;
	addc.cc.u64 %rd17741, %rd17741, %rd35999;
	addc.cc.u64 %rd17742, %rd17742, %rd36000;
	addc.u64 %rd12811, %rd12811, %rd36001;
	
	// end inline asm
	st.global.u64 	[%rd2], %rd17738;
	st.global.u64 	[%rd36011], %rd17739;
	st.global.u64 	[%rd36012], %rd17740;
	st.global.u64 	[%rd36013], %rd17741;
	st.global.u64 	[%rd36014], %rd17742;
	st.global.u64 	[%rd36015], %rd12811;
	ld.global.u64 	%rd17756, [%rd2];
	ld.global.u64 	%rd17757, [%rd36011];
	ld.global.u64 	%rd17758, [%rd36012];
	ld.global.u64 	%rd17759, [%rd36013];
	ld.global.u64 	%rd17760, [%rd36014];
	// begin inline asm
	add.cc.u64 %rd17756, %rd17756, %rd35996;
	addc.cc.u64 %rd17757, %rd17757, %rd35997;
	addc.cc.u64 %rd17758, %rd17758, %rd35998;
	addc.cc.u64 %rd17759, %rd17759, %rd35999;
	addc.cc.u64 %rd17760, %rd17760, %rd36000;
	addc.u64 %rd12811, %rd12811, %rd36001;
	
	// end inline asm
	st.global.u64 	[%rd2], %rd17756;
	st.global.u64 	[%rd36011], %rd17757;
	st.global.u64 	[%rd36012], %rd17758;
	st.global.u64 	[%rd36013], %rd17759;
	st.global.u64 	[%rd36014], %rd17760;
	st.global.u64 	[%rd36015], %rd12811;
	ld.global.u64 	%rd17774, [%rd2];
	ld.global.u64 	%rd17775, [%rd36011];
	ld.global.u64 	%rd17776, [%rd36012];
	ld.global.u64 	%rd17777, [%rd36013];
	ld.global.u64 	%rd17778, [%rd36014];
	// begin inline asm
	add.cc.u64 %rd17774, %rd17774, %rd35996;
	addc.cc.u64 %rd17775, %rd17775, %rd35997;
	addc.cc.u64 %rd17776, %rd17776, %rd35998;
	addc.cc.u64 %rd17777, %rd17777, %rd35999;
	addc.cc.u64 %rd17778, %rd17778, %rd36000;
	addc.u64 %rd12811, %rd12811, %rd36001;
	
	// end inline asm
	st.global.u64 	[%rd2], %rd17774;
	st.global.u64 	[%rd36011], %rd17775;
	st.global.u64 	[%rd36012], %rd17776;
	st.global.u64 	[%rd36013], %rd17777;
	st.global.u64 	[%rd36014], %rd17778;
	st.global.u64 	[%rd36015], %rd12811;
	ld.global.u64 	%rd17792, [%rd2];
	ld.global.u64 	%rd17793, [%rd36011];
	ld.global.u64 	%rd17794, [%rd36012];
	ld.global.u64 	%rd17795, [%rd36013];
	ld.global.u64 	%rd17796, [%rd36014];
	// begin inline asm
	add.cc.u64 %rd17792, %rd17792, %rd35996;
	addc.cc.u64 %rd17793, %rd17793, %rd35997;
	addc.cc.u64 %rd17794, %rd17794, %rd35998;
	addc.cc.u64 %rd17795, %rd17795, %rd35999;
	addc.cc.u64 %rd17796, %rd17796, %rd36000;
	addc.u64 %rd12811, %rd12811, %rd36001;
	
	// end inline asm
	st.global.u64 	[%rd2], %rd17792;
	st.global.u64 	[%rd36011], %rd17793;
	st.global.u64 	[%rd36012], %rd17794;
	st.global.u64 	[%rd36013], %rd17795;
	st.global.u64 	[%rd36014], %rd17796;
	st.global.u64 	[%rd36015], %rd12811;
	ld.global.u64 	%rd17810, [%rd2];
	ld.global.u64 	%rd17811, [%rd36011];
	ld.global.u64 	%rd17812, [%rd36012];
	ld.global.u64 	%rd17813, [%rd36013];
	ld.global.u64 	%rd17814, [%rd36014];
	// begin inline asm
	add.cc.u64 %rd17810, %rd17810, %rd35996;
	addc.cc.u64 %rd17811, %rd17811, %rd35997;
	addc.cc.u64 %rd17812, %rd17812, %rd35998;
	addc.cc.u64 %rd17813, %rd17813, %rd35999;
	addc.cc.u64 %rd17814, %rd17814, %rd36000;
	addc.u64 %rd12811, %rd12811, %rd36001;
	
	// end inline asm
	st.global.u64 	[%rd2], %rd17810;
	st.global.u64 	[%rd36011], %rd17811;
	st.global.u64 	[%rd36012], %rd17812;
	st.global.u64 	[%rd36013], %rd17813;
	st.global.u64 	[%rd36014], %rd17814;
	st.global.u64 	[%rd36015], %rd12811;
	ld.global.u64 	%rd17828, [%rd2];
	ld.global.u64 	%rd17829, [%rd36011];
	ld.global.u64 	%rd17830, [%rd36012];
	ld.global.u64 	%rd17831, [%rd36013];
	ld.global.u64 	%rd17832, [%rd36014];
	// begin inline asm
	add.cc.u64 %rd17828, %rd17828, %rd35996;
	addc.cc.u64 %rd17829, %rd17829, %rd35997;
	addc.cc.u64 %rd17830, %rd17830, %rd35998;
	addc.cc.u64 %rd17831, %rd17831, %rd35999;
	addc.cc.u64 %rd17832, %rd17832, %rd36000;
	addc.u64 %rd12811, %rd12811, %rd36001;
	
	// end inline asm
	st.global.u64 	[%rd2], %rd17828;
	st.global.u64 	[%rd36011], %rd17829;
	st.global.u64 	[%rd36012], %rd17830;
	st.global.u64 	[%rd36013], %rd17831;
	st.global.u64 	[%rd36014], %rd17832;
	st.global.u64 	[%rd36015], %rd12811;
	ld.global.u64 	%rd17846, [%rd2];
	ld.global.u64 	%rd17847, [%rd36011];
	ld.global.u64 	%rd17848, [%rd36012];
	ld.global.u64 	%rd17849, [%rd36013];
	ld.global.u64 	%rd17850, [%rd36014];
	// begin inline asm
	add.cc.u64 %rd17846, %rd17846, %rd35996;
	addc.cc.u64 %rd17847, %rd17847, %rd35997;
	addc.cc.u64 %rd17848, %rd17848, %rd35998;
	addc.cc.u64 %rd17849, %rd17849, %rd35999;
	addc.cc.u64 %rd17850, %rd17850, %rd36000;
	addc.u64 %rd12811, %rd12811, %rd36001;
	
	// end inline asm
	st.global.u64 	[%rd2], %rd17846;
	st.global.u64 	[%rd36011], %rd17847;
	st.global.u64 	[%rd36012], %rd17848;
	st.global.u64 	[%rd36013], %rd17849;
	st.global.u64 	[%rd36014], %rd17850;
	st.global.u64 	[%rd36015], %rd12811;
	ld.global.u64 	%rd17864, [%rd2];
	ld.global.u64 	%rd17865, [%rd36011];
	ld.global.u64 	%rd17866, [%rd36012];
	ld.global.u64 	%rd17867, [%rd36013];
	ld.global.u64 	%rd17868, [%rd36014];
	// begin inline asm
	add.cc.u64 %rd17864, %rd17864, %rd35996;
	addc.cc.u64 %rd17865, %rd17865, %rd35997;
	addc.cc.u64 %rd17866, %rd17866, %rd35998;
	addc.cc.u64 %rd17867, %rd17867, %rd35999;
	addc.cc.u64 %rd17868, %rd17868, %rd36000;
	addc.u64 %rd12811, %rd12811, %rd36001;
	
	// end inline asm
	st.global.u64 	[%rd2], %rd17864;
	st.global.u64 	[%rd36011], %rd17865;
	st.global.u64 	[%rd36012], %rd17866;
	st.global.u64 	[%rd36013], %rd17867;
	st.global.u64 	[%rd36014], %rd17868;
	st.global.u64 	[%rd36015], %rd12811;
	ld.global.u64 	%rd17882, [%rd2];
	ld.global.u64 	%rd17883, [%rd36011];
	ld.global.u64 	%rd17884, [%rd36012];
	ld.global.u64 	%rd17885, [%rd36013];
	ld.global.u64 	%rd17886, [%rd36014];
	// begin inline asm
	add.cc.u64 %rd17882, %rd17882, %rd35996;
	addc.cc.u64 %rd17883, %rd17883, %rd35997;
	addc.cc.u64 %rd17884, %rd17884, %rd35998;
	addc.cc.u64 %rd17885, %rd17885, %rd35999;
	addc.cc.u64 %rd17886, %rd17886, %rd36000;
	addc.u64 %rd12811, %rd12811, %rd36001;
	
	// end inline asm
	st.global.u64 	[%rd2], %rd17882;
	st.global.u64 	[%rd36011], %rd17883;
	st.global.u64 	[%rd36012], %rd17884;
	st.global.u64 	[%rd36013], %rd17885;
	st.global.u64 	[%rd36014], %rd17886;
	st.global.u64 	[%rd36015], %rd12811;
	ld.global.u64 	%rd17900, [%rd2];
	ld.global.u64 	%rd17901, [%rd36011];
	ld.global.u64 	%rd17902, [%rd36012];
	ld.global.u64 	%rd17903, [%rd36013];
	ld.global.u64 	%rd17904, [%rd36014];
	// begin inline asm
	add.cc.u64 %rd17900, %rd17900, %rd35996;
	addc.cc.u64 %rd17901, %rd17901, %rd35997;
	addc.cc.u64 %rd17902, %rd17902, %rd35998;
	addc.cc.u64 %rd17903, %rd17903, %rd35999;
	addc.cc.u64 %rd17904, %rd17904, %rd36000;
	addc.u64 %rd12811, %rd12811, %rd36001;
	
	// end inline asm
	st.global.u64 	[%rd2], %rd17900;
	st.global.u64 	[%rd36011], %rd17901;
	st.global.u64 	[%rd36012], %rd17902;
	st.global.u64 	[%rd36013], %rd17903;
	st.global.u64 	[%rd36014], %rd17904;
	st.global.u64 	[%rd36015], %rd12811;
	ld.global.u64 	%rd17918, [%rd2];
	ld.global.u64 	%rd17919, [%rd36011];
	ld.global.u64 	%rd17920, [%rd36012];
	ld.global.u64 	%rd17921, [%rd36013];
	ld.global.u64 	%rd17922, [%rd36014];
	// begin inline asm
	add.cc.u64 %rd17918, %rd17918, %rd35996;
	addc.cc.u64 %rd17919, %rd17919, %rd35997;
	addc.cc.u64 %rd17920, %rd17920, %rd35998;
	addc.cc.u64 %rd17921, %rd17921, %rd35999;
	addc.cc.u64 %rd17922, %rd17922, %rd36000;
	addc.u64 %rd12811, %rd12811, %rd36001;
	
	// end inline asm
	st.global.u64 	[%rd2], %rd17918;
	st.global.u64 	[%rd36011], %rd17919;
	st.global.u64 	[%rd36012], %rd17920;
	st.global.u64 	[%rd36013], %rd17921;
	st.global.u64 	[%rd36014], %rd17922;
	st.global.u64 	[%rd36015], %rd12811;
	ld.global.u64 	%rd17936, [%rd2];
	ld.global.u64 	%rd17937, [%rd36011];
	ld.global.u64 	%rd17938, [%rd36012];
	ld.global.u64 	%rd17939, [%rd36013];
	ld.global.u64 	%rd17940, [%rd36014];
	// begin inline asm
	add.cc.u64 %rd17936, %rd17936, %rd35996;
	addc.cc.u64 %rd17937, %rd17937, %rd35997;
	addc.cc.u64 %rd17938, %rd17938, %rd35998;
	addc.cc.u64 %rd17939, %rd17939, %rd35999;
	addc.cc.u64 %rd17940, %rd17940, %rd36000;
	addc.u64 %rd12811, %rd12811, %rd36001;
	
	// end inline asm
	st.global.u64 	[%rd2], %rd17936;
	st.global.u64 	[%rd36011], %rd17937;
	st.global.u64 	[%rd36012], %rd17938;
	st.global.u64 	[%rd36013], %rd17939;
	st.global.u64 	[%rd36014], %rd17940;
	st.global.u64 	[%rd36015], %rd12811;
	ld.global.u64 	%rd17954, [%rd2];
	ld.global.u64 	%rd17955, [%rd36011];
	ld.global.u64 	%rd17956, [%rd36012];
	ld.global.u64 	%rd17957, [%rd36013];
	ld.global.u64 	%rd17958, [%rd36014];
	// begin inline asm
	add.cc.u64 %rd17954, %rd17954, %rd35996;
	addc.cc.u64 %rd17955, %rd17955, %rd35997;
	addc.cc.u64 %rd17956, %rd17956, %rd35998;
	addc.cc.u64 %rd17957, %rd17957, %rd35999;
	addc.cc.u64 %rd17958, %rd17958, %rd36000;
	addc.u64 %rd12811, %rd12811, %rd36001;
	
	// end inline asm
	st.global.u64 	[%rd2], %rd17954;
	st.global.u64 	[%rd36011], %rd17955;
	st.global.u64 	[%rd36012], %rd17956;
	st.global.u64 	[%rd36013], %rd17957;
	st.global.u64 	[%rd36014], %rd17958;
	st.global.u64 	[%rd36015], %rd12811;
	ld.global.u64 	%rd17972, [%rd2];
	ld.global.u64 	%rd17973, [%rd36011];
	ld.global.u64 	%rd17974, [%rd36012];
	ld.global.u64 	%rd17975, [%rd36013];
	ld.global.u64 	%rd17976, [%rd36014];
	// begin inline asm
	add.cc.u64 %rd17972, %rd17972, %rd35996;
	addc.cc.u64 %rd17973, %rd17973, %rd35997;
	addc.cc.u64 %rd17974, %rd17974, %rd35998;
	addc.cc.u64 %rd17975, %rd17975, %rd35999;
	addc.cc.u64 %rd17976, %rd17976, %rd36000;
	addc.u64 %rd12811, %rd12811, %rd36001;
	
	// end inline asm
	st.global.u64 	[%rd2], %rd17972;
	st.global.u64 	[%rd36011], %rd17973;
	st.global.u64 	[%rd36012], %rd17974;
	st.global.u64 	[%rd36013], %rd17975;
	st.global.u64 	[%rd36014], %rd17976;
	st.global.u64 	[%rd36015], %rd12811;
	ld.global.u64 	%rd17990, [%rd2];
	ld.global.u64 	%rd17991, [%rd36011];
	ld.global.u64 	%rd17992, [%rd36012];
	ld.global.u64 	%rd17993, [%rd36013];
	ld.global.u64 	%rd17994, [%rd36014];
	// begin inline asm
	add.cc.u64 %rd17990, %rd17990, %rd35996;
	addc.cc.u64 %rd17991, %rd17991, %rd35997;
	addc.cc.u64 %rd17992, %rd17992, %rd35998;
	addc.cc.u64 %rd17993, %rd17993, %rd35999;
	addc.cc.u64 %rd17994, %rd17994, %rd36000;
	addc.u64 %rd12811, %rd12811, %rd36001;
	
	// end inline asm
	st.global.u64 	[%rd2], %rd17990;
	st.global.u64 	[%rd36011], %rd17991;
	st.global.u64 	[%rd36012], %rd17992;
	st.global.u64 	[%rd36013], %rd17993;
	st.global.u64 	[%rd36014], %rd17994;
	st.global.u64 	[%rd36015], %rd12811;
	ld.global.u64 	%rd18008, [%rd2];
	ld.global.u64 	%rd18009, [%rd36011];
	ld.global.u64 	%rd18010, [%rd36012];
	ld.global.u64 	%rd18011, [%rd36013];
	ld.global.u64 	%rd18012, [%rd36014];
	// begin inline asm
	add.cc.u64 %rd18008, %rd18008, %rd35996;
	addc.cc.u64 %rd18009, %rd18009, %rd35997;
	addc.cc.u64 %rd18010, %rd18010, %rd35998;
	addc.cc.u64 %rd18011, %rd18011, %rd35999;
	addc.cc.u64 %rd18012, %rd18012, %rd36000;
	addc.u64 %rd12811, %rd12811, %rd36001;
	
	// end inline asm
	st.global.u64 	[%rd2], %rd18008;
	st.global.u64 	[%rd36011], %rd18009;
	st.global.u64 	[%rd36012], %rd18010;
	st.global.u64 	[%rd36013], %rd18011;
	st.global.u64 	[%rd36014], %rd18012;
	st.global.u64 	[%rd36015], %rd12811;
	ld.global.u64 	%rd18026, [%rd2];
	ld.global.u64 	%rd18027, [%rd36011];
	ld.global.u64 	%rd18028, [%rd36012];
	ld.global.u64 	%rd18029, [%rd36013];
	ld.global.u64 	%rd18030, [%rd36014];
	// begin inline asm
	add.cc.u64 %rd18026, %rd18026, %rd35996;
	addc.cc.u64 %rd18027, %rd18027, %rd35997;
	addc.cc.u64 %rd18028, %rd18028, %rd35998;
	addc.cc.u64 %rd18029, %rd18029, %rd35999;
	addc.cc.u64 %rd18030, %rd18030, %rd36000;
	addc.u64 %rd12811, %rd12811, %rd36001;
	
	// end inline asm
	st.global.u64 	[%rd2], %rd18026;
	st.global.u64 	[%rd36011], %rd18027;
	st.global.u64 	[%rd36012], %rd18028;
	st.global.u64 	[%rd36013], %rd18029;
	st.global.u64 	[%rd36014], %rd18030;
	st.global.u64 	[%rd36015], %rd12811;
	ld.global.u64 	%rd18044, [%rd2];
	ld.global.u64 	%rd18045, [%rd36011];
	ld.global.u64 	%rd18046, [%rd36012];
	ld.global.u64 	%rd18047, [%rd36013];
	ld.global.u64 	%rd18048, [%rd36014];
	// begin inline asm
	add.cc.u64 %rd18044, %rd18044, %rd35996;
	addc.cc.u64 %rd18045, %rd18045, %rd35997;
	addc.cc.u64 %rd18046, %rd18046, %rd35998;
	addc.cc.u64 %rd18047, %rd18047, %rd35999;
	addc.cc.u64 %rd18048, %rd18048, %rd36000;
	addc.u64 %rd12811, %rd12811, %rd36001;
	
	// end inline asm
	st.global.u64 	[%rd2], %rd18044;
	st.global.u64 	[%rd36011], %rd18045;
	st.global.u64 	[%rd36012], %rd18046;
	st.global.u64 	[%rd36013], %rd18047;
	st.global.u64 	[%rd36014], %rd18048;
	st.global.u64 	[%rd36015], %rd12811;
	ld.global.u64 	%rd18062, [%rd2];
	ld.global.u64 	%rd18063, [%rd36011];
	ld.global.u64 	%rd18064, [%rd36012];
	ld.global.u64 	%rd18065, [%rd36013];
	ld.global.u64 	%rd18066, [%rd36014];
	// begin inline asm
	add.cc.u64 %rd18062, %rd18062, %rd35996;
	addc.cc.u64 %rd18063, %rd18063, %rd35997;
	addc.cc.u64 %rd18064, %rd18064, %rd35998;
	addc.cc.u64 %rd18065, %rd18065, %rd35999;
	addc.cc.u64 %rd18066, %rd18066, %rd36000;
	addc.u64 %rd12811, %rd12811, %rd36001;
	
	// end inline asm
	st.global.u64 	[%rd2], %rd18062;
	st.global.u64 	[%rd36011], %rd18063;
	st.global.u64 	[%rd36012], %rd18064;
	st.global.u64 	[%rd36013], %rd18065;
	st.global.u64 	[%rd36014], %rd18066;
	st.global.u64 	[%rd36015], %rd12811;
	ld.global.u64 	%rd18080, [%rd2];
	ld.global.u64 	%rd18081, [%rd36011];
	ld.global.u64 	%rd18082, [%rd36012];
	ld.global.u64 	%rd18083, [%rd36013];
	ld.global.u64 	%rd18084, [%rd36014];
	// begin inline asm
	add.cc.u64 %rd18080, %rd18080, %rd35996;
	addc.cc.u64 %rd18081, %rd18081, %rd35997;
	addc.cc.u64 %rd18082, %rd18082, %rd35998;
	addc.cc.u64 %rd18083, %rd18083, %rd35999;
	addc.cc.u64 %rd18084, %rd18084, %rd36000;
	addc.u64 %rd12811, %rd12811, %rd36001;
	
	// end inline asm
	st.global.u64 	[%rd2], %rd18080;
	st.global.u64 	[%rd36011], %rd18081;
	st.global.u64 	[%rd36012], %rd18082;
	st.global.u64 	[%rd36013], %rd18083;
	st.global.u64 	[%rd36014], %rd18084;
	st.global.u64 	[%rd36015], %rd12811;
	ld.global.u64 	%rd18098, [%rd2];
	ld.global.u64 	%rd18099, [%rd36011];
	ld.global.u64 	%rd18100, [%rd36012];
	ld.global.u64 	%rd18101, [%rd36013];
	ld.global.u64 	%rd18102, [%rd36014];
	// begin inline asm
	add.cc.u64 %rd18098, %rd18098, %rd35996;
	addc.cc.u64 %rd18099, %rd18099, %rd35997;
	addc.cc.u64 %rd18100, %rd18100, %rd35998;
	addc.cc.u64 %rd18101, %rd18101, %rd35999;
	addc.cc.u64 %rd18102, %rd18102, %rd36000;
	addc.u64 %rd12811, %rd12811, %rd36001;
	
	// end inline asm
	st.global.u64 	[%rd2], %rd18098;
	st.global.u64 	[%rd36011], %rd18099;
	st.global.u64 	[%rd36012], %rd18100;
	st.global.u64 	[%rd36013], %rd18101;
	st.global.u64 	[%rd36014], %rd18102;
	st.global.u64 	[%rd36015], %rd12811;
	ld.global.u64 	%rd18116, [%rd2];
	ld.global.u64 	%rd18117, [%rd36011];
	ld.global.u64 	%rd18118, [%rd36012];
	ld.global.u64 	%rd18119, [%rd36013];
	ld.global.u64 	%rd18120, [%rd36014];
	// begin inline asm
	add.cc.u64 %rd18116, %rd18116, %rd35996;
	addc.cc.u64 %rd18117, %rd18117, %rd35997;
	addc.cc.u64 %rd18118, %rd18118, %rd35998;
	addc.cc.u64 %rd18119, %rd18119, %rd35999;
	addc.cc.u64 %rd18120, %rd18120, %rd36000;
	addc.u64 %rd12811, %rd12811, %rd36001;
	
	// end inline asm
	st.global.u64 	[%rd2], %rd18116;
	st.global.u64 	[%rd36011], %rd18117;
	st.global.u64 	[%rd36012], %rd18118;
	st.global.u64 	[%rd36013], %rd18119;
	st.global.u64 	[%rd36014], %rd18120;
	st.global.u64 	[%rd36015], %rd12811;
	ld.global.u64 	%rd18134, [%rd2];
	ld.global.u64 	%rd18135, [%rd36011];
	ld.global.u64 	%rd18136, [%rd36012];
	ld.global.u64 	%rd18137, [%rd36013];
	ld.global.u64 	%rd18138, [%rd36014];
	// begin inline asm
	add.cc.u64 %rd18134, %rd18134, %rd35996;
	addc.cc.u64 %rd18135, %rd18135, %rd35997;
	addc.cc.u64 %rd18136, %rd18136, %rd35998;
	addc.cc.u64 %rd18137, %rd18137, %rd35999;
	addc.cc.u64 %rd18138, %rd18138, %rd36000;
	addc.u64 %rd12811, %rd12811, %rd36001;
	
	// end inline asm
	st.global.u64 	[%rd2], %rd18134;
	st.global.u64 	[%rd36011], %rd18135;
	st.global.u64 	[%rd36012], %rd18136;
	st.global.u64 	[%rd36013], %rd18137;
	st.global.u64 	[%rd36014], %rd18138;
	st.global.u64 	[%rd36015], %rd12811;
	ld.global.u64 	%rd18152, [%rd2];
	ld.global.u64 	%rd18153, [%rd36011];
	ld.global.u64 	%rd18154, [%rd36012];
	ld.global.u64 	%rd18155, [%rd36013];
	ld.global.u64 	%rd18156, [%rd36014];
	// begin inline asm
	add.cc.u64 %rd18152, %rd18152, %rd35996;
	addc.cc.u64 %rd18153, %rd18153, %rd35997;
	addc.cc.u64 %rd18154, %rd18154, %rd35998;
	addc.cc.u64 %rd18155, %rd18155, %rd35999;
	addc.cc.u64 %rd18156, %rd18156, %rd36000;
	addc.u64 %rd12811, %rd12811, %rd36001;
	
	// end inline asm
	st.global.u64 	[%rd2], %rd18152;
	st.global.u64 	[%rd36011], %rd18153;
	st.global.u64 	[%rd36012], %rd18154;
	st.global.u64 	[%rd36013], %rd18155;
	st.global.u64 	[%rd36014], %rd18156;
	st.global.u64 	[%rd36015], %rd12811;
	ld.global.u64 	%rd18170, [%rd2];
	ld.global.u64 	%rd18171, [%rd36011];
	ld.global.u64 	%rd18172, [%rd36012];
	ld.global.u64 	%rd18173, [%rd36013];
	ld.global.u64 	%rd18174, [%rd36014];
	// begin inline asm
	add.cc.u64 %rd18170, %rd18170, %rd35996;
	addc.cc.u64 %rd18171, %rd18171, %rd35997;
	addc.cc.u64 %rd18172, %rd18172, %rd35998;
	addc.cc.u64 %rd18173, %rd18173, %rd35999;
	addc.cc.u64 %rd18174, %rd18174, %rd36000;
	addc.u64 %rd12811, %rd12811, %rd36001;
	
	// end inline asm
	st.global.u64 	[%rd2], %rd18170;
	st.global.u64 	[%rd36011], %rd18171;
	st.global.u64 	[%rd36012], %rd18172;
	st.global.u64 	[%rd36013], %rd18173;
	st.global.u64 	[%rd36014], %rd18174;
	st.global.u64 	[%rd36015], %rd12811;
	ld.global.u64 	%rd18188, [%rd2];
	ld.global.u64 	%rd18189, [%rd36011];
	ld.global.u64 	%rd18190, [%rd36012];
	ld.global.u64 	%rd18191, [%rd36013];
	ld.global.u64 	%rd18192, [%rd36014];
	// begin inline asm
	add.cc.u64 %rd18188, %rd18188, %rd35996;
	addc.cc.u64 %rd18189, %rd18189, %rd35997;
	addc.cc.u64 %rd18190, %rd18190, %rd35998;
	addc.cc.u64 %rd18191, %rd18191, %rd35999;
	addc.cc.u64 %rd18192, %rd18192, %rd36000;
	addc.u64 %rd12811, %rd12811, %rd36001;
	
	// end inline asm
	st.global.u64 	[%rd2], %rd18188;
	st.global.u64 	[%rd36011], %rd18189;
	st.global.u64 	[%rd36012], %rd18190;
	st.global.u64 	[%rd36013], %rd18191;
	st.global.u64 	[%rd36014], %rd18192;
	st.global.u64 	[%rd36015], %rd12811;
	ld.global.u64 	%rd18206, [%rd2];
	ld.global.u64 	%rd18207, [%rd36011];
	ld.global.u64 	%rd18208, [%rd36012];
	ld.global.u64 	%rd18209, [%rd36013];
	ld.global.u64 	%rd18210, [%rd36014];
	// begin inline asm
	add.cc.u64 %rd18206, %rd18206, %rd35996;
	addc.cc.u64 %rd18207, %rd18207, %rd35997;
	addc.cc.u64 %rd18208, %rd18208, %rd35998;
	addc.cc.u64 %rd18209, %rd18209, %rd35999;
	addc.cc.u64 %rd18210, %rd18210, %rd36000;
	addc.u64 %rd12811, %rd12811, %rd36001;
	
	// end inline asm
	st.global.u64 	[%rd2], %rd18206;
	st.global.u64 	[%rd36011], %rd18207;
	st.global.u64 	[%rd36012], %rd18208;
	st.global.u64 	[%rd36013], %rd18209;
	st.global.u64 	[%rd36014], %rd18210;
	st.global.u64 	[%rd36015], %rd12811;
	ld.global.u64 	%rd18224, [%rd2];
	ld.global.u64 	%rd18225, [%rd36011];
	ld.global.u64 	%rd18226, [%rd36012];
	ld.global.u64 	%rd18227, [%rd36013];
	ld.global.u64 	%rd18228, [%rd36014];
	// begin inline asm
	add.cc.u64 %rd18224, %rd18224, %rd35996;
	addc.cc.u64 %rd18225, %rd18225, %rd35997;
	addc.cc.u64 %rd18226, %rd18226, %rd35998;
	addc.cc.u64 %rd18227, %rd18227, %rd35999;
	addc.cc.u64 %rd18228, %rd18228, %rd36000;
	addc.u64 %rd12811, %rd12811, %rd36001;
	
	// end inline asm
	st.global.u64 	[%rd2], %rd18224;
	st.global.u64 	[%rd36011], %rd18225;
	st.global.u64 	[%rd36012], %rd18226;
	st.global.u64 	[%rd36013], %rd18227;
	st.global.u64 	[%rd36014], %rd18228;
	st.global.u64 	[%rd36015], %rd12811;
	ld.global.u64 	%rd18242, [%rd2];
	ld.global.u64 	%rd18243, [%rd36011];
	ld.global.u64 	%rd18244, [%rd36012];
	ld.global.u64 	%rd18245, [%rd36013];
	ld.global.u64 	%rd18246, [%rd36014];
	// begin inline asm
	add.cc.u64 %rd18242, %rd18242, %rd35996;
	addc.cc.u64 %rd18243, %rd18243, %rd35997;
	addc.cc.u64 %rd18244, %rd18244, %rd35998;
	addc.cc.u64 %rd18245, %rd18245, %rd35999;
	addc.cc.u64 %rd18246, %rd18246, %rd36000;
	addc.u64 %rd12811, %rd12811, %rd36001;
	
	// end inline asm
	st.global.u64 	[%rd2], %rd18242;
	st.global.u64 	[%rd36011], %rd18243;
	st.global.u64 	[%rd36012], %rd18244;
	st.global.u64 	[%rd36013], %rd18245;
	st.global.u64 	[%rd36014], %rd18246;
	st.global.u64 	[%rd36015], %rd12811;
	ld.global.u64 	%rd18260, [%rd2];
	ld.global.u64 	%rd18261, [%rd36011];
	ld.global.u64 	%rd18262, [%rd36012];
	ld.global.u64 	%rd18263, [%rd36013];
	ld.global.u64 	%rd18264, [%rd36014];
	// begin inline asm
	add.cc.u64 %rd18260, %rd18260, %rd35996;
	addc.cc.u64 %rd18261, %rd18261, %rd35997;
	addc.cc.u64 %rd18262, %rd18262, %rd35998;
	addc.cc.u64 %rd18263, %rd18263, %rd35999;
	addc.cc.u64 %rd18264, %rd18264, %rd36000;
	addc.u64 %rd12811, %rd12811, %rd36001;
	
	// end inline asm
	st.global.u64 	[%rd2], %rd18260;
	st.global.u64 	[%rd36011], %rd18261;
	st.global.u64 	[%rd36012], %rd18262;
	st.global.u64 	[%rd36013], %rd18263;
	st.global.u64 	[%rd36014], %rd18264;
	st.global.u64 	[%rd36015], %rd12811;
	ld.global.u64 	%rd18278, [%rd2];
	ld.global.u64 	%rd18279, [%rd36011];
	ld.global.u64 	%rd18280, [%rd36012];
	ld.global.u64 	%rd18281, [%rd36013];
	ld.global.u64 	%rd18282, [%rd36014];
	// begin inline asm
	add.cc.u64 %rd18278, %rd18278, %rd35996;
	addc.cc.u64 %rd18279, %rd18279, %rd35997;
	addc.cc.u64 %rd18280, %rd18280, %rd35998;
	addc.cc.u64 %rd18281, %rd18281, %rd35999;
	addc.cc.u64 %rd18282, %rd18282, %rd36000;
	addc.u64 %rd12811, %rd12811, %rd36001;
	
	// end inline asm
	st.global.u64 	[%rd2], %rd18278;
	st.global.u64 	[%rd36011], %rd18279;
	st.global.u64 	[%rd36012], %rd18280;
	st.global.u64 	[%rd36013], %rd18281;
	st.global.u64 	[%rd36014], %rd18282;
	st.global.u64 	[%rd36015], %rd12811;
	ld.global.u64 	%rd18296, [%rd2];
	ld.global.u64 	%rd18297, [%rd36011];
	ld.global.u64 	%rd18298, [%rd36012];
	ld.global.u64 	%rd18299, [%rd36013];
	ld.global.u64 	%rd18300, [%rd36014];
	// begin inline asm
	add.cc.u64 %rd18296, %rd18296, %rd35996;
	addc.cc.u64 %rd18297, %rd18297, %rd35997;
	addc.cc.u64 %rd18298, %rd18298, %rd35998;
	addc.cc.u64 %rd18299, %rd18299, %rd35999;
	addc.cc.u64 %rd18300, %rd18300, %rd36000;
	addc.u64 %rd12811, %rd12811, %rd36001;
	
	// end inline asm
	st.global.u64 	[%rd2], %rd18296;
	st.global.u64 	[%rd36011], %rd18297;
	st.global.u64 	[%rd36012], %rd18298;
	st.global.u64 	[%rd36013], %rd18299;
	st.global.u64 	[%rd36014], %rd18300;
	st.global.u64 	[%rd36015], %rd12811;
	ld.global.u64 	%rd18314, [%rd2];
	ld.global.u64 	%rd18315, [%rd36011];
	ld.global.u64 	%rd18316, [%rd36012];
	ld.global.u64 	%rd18317, [%rd36013];
	ld.global.u64 	%rd18318, [%rd36014];
	// begin inline asm
	add.cc.u64 %rd18314, %rd18314, %rd35996;
	addc.cc.u64 %rd18315, %rd18315, %rd35997;
	addc.cc.u64 %rd18316, %rd18316, %rd35998;
	addc.cc.u64 %rd18317, %rd18317, %rd35999;
	addc.cc.u64 %rd18318, %rd18318, %rd36000;
	addc.u64 %rd12811, %rd12811, %rd36001;
	
	// end inline asm
	st.global.u64 	[%rd2], %rd18314;
	st.global.u64 	[%rd36011], %rd18315;
	st.global.u64 	[%rd36012], %rd18316;
	st.global.u64 	[%rd36013], %rd18317;
	st.global.u64 	[%rd36014], %rd18318;
	st.global.u64 	[%rd36015], %rd12811;
	ld.global.u64 	%rd18332, [%rd2];
	ld.global.u64 	%rd18333, [%rd36011];
	ld.global.u64 	%rd18334, [%rd36012];
	ld.global.u64 	%rd18335, [%rd36013];
	ld.global.u64 	%rd18336, [%rd36014];
	// begin inline asm
	add.cc.u64 %rd18332, %rd18332, %rd35996;
	addc.cc.u64 %rd18333, %rd18333, %rd35997;
	addc.cc.u64 %rd18334, %rd18334, %rd35998;
	addc.cc.u64 %rd18335, %rd18335, %rd35999;
	addc.cc.u64 %rd18336, %rd18336, %rd36000;
	addc.u64 %rd12811, %rd12811, %rd36001;
	
	// end inline asm
	st.global.u64 	[%rd2], %rd18332;
	st.global.u64 	[%rd36011], %rd18333;
	st.global.u64 	[%rd36012], %rd18334;
	st.global.u64 	[%rd36013], %rd18335;
	st.global.u64 	[%rd36014], %rd18336;
	st.global.u64 	[%rd36015], %rd12811;
	ld.global.u64 	%rd18350, [%rd2];
	ld.global.u64 	%rd18351, [%rd36011];
	ld.global.u64 	%rd18352, [%rd36012];
	ld.global.u64 	%rd18353, [%rd36013];
	ld.global.u64 	%rd18354, [%rd36014];
	// begin inline asm
	add.cc.u64 %rd18350, %rd18350, %rd35996;
	addc.cc.u64 %rd18351, %rd18351, %rd35997;
	addc.cc.u64 %rd18352, %rd18352, %rd35998;
	addc.cc.u64 %rd18353, %rd18353, %rd35999;
	addc.cc.u64 %rd18354, %rd18354, %rd36000;
	addc.u64 %rd12811, %rd12811, %rd36001;
	
	// end inline asm
	st.global.u64 	[%rd2], %rd18350;
	st.global.u64 	[%rd36011], %rd18351;
	st.global.u64 	[%rd36012], %rd18352;
	st.global.u64 	[%rd36013], %rd18353;
	st.global.u64 	[%rd36014], %rd18354;
	st.global.u64 	[%rd36015], %rd12811;
	ld.global.u64 	%rd18368, [%rd2];
	ld.global.u64 	%rd18369, [%rd36011];
	ld.global.u64 	%rd18370, [%rd36012];
	ld.global.u64 	%rd18371, [%rd36013];
	ld.global.u64 	%rd18372, [%rd36014];
	// begin inline asm
	add.cc.u64 %rd18368, %rd18368, %rd35996;
	addc.cc.u64 %rd18369, %rd18369, %rd35997;
	addc.cc.u64 %rd18370, %rd18370, %rd35998;
	addc.cc.u64 %rd18371, %rd18371, %rd35999;
	addc.cc.u64 %rd18372, %rd18372, %rd36000;
	addc.u64 %rd12811, %rd12811, %rd36001;
	
	// end inline asm
	st.global.u64 	[%rd2], %rd18368;
	st.global.u64 	[%rd36011], %rd18369;
	st.global.u64 	[%rd36012], %rd18370;
	st.global.u64 	[%rd36013], %rd18371;
	st.global.u64 	[%rd36014], %rd18372;
	st.global.u64 	[%rd36015], %rd12811;
	ld.global.u64 	%rd18386, [%rd2];
	ld.global.u64 	%rd18387, [%rd36011];
	ld.global.u64 	%rd18388, [%rd36012];
	ld.global.u64 	%rd18389, [%rd36013];
	ld.global.u64 	%rd18390, [%rd36014];
	// begin inline asm
	add.cc.u64 %rd18386, %rd18386, %rd35996;
	addc.cc.u64 %rd18387, %rd18387, %rd35997;
	addc.cc.u64 %rd18388, %rd18388, %rd35998;
	addc.cc.u64 %rd18389, %rd18389, %rd35999;
	addc.cc.u64 %rd18390, %rd18390, %rd36000;
	addc.u64 %rd12811, %rd12811, %rd36001;
	
	// end inline asm
	st.global.u64 	[%rd2], %rd18386;
	st.global.u64 	[%rd36011], %rd18387;
	st.global.u64 	[%rd36012], %rd18388;
	st.global.u64 	[%rd36013], %rd18389;
	st.global.u64 	[%rd36014], %rd18390;
	st.global.u64 	[%rd36015], %rd12811;
	ld.global.u64 	%rd18404, [%rd2];
	ld.global.u64 	%rd18405, [%rd36011];
	ld.global.u64 	%rd18406, [%rd36012];
	ld.global.u64 	%rd18407, [%rd36013];
	ld.global.u64 	%rd18408, [%rd36014];
	// begin inline asm
	add.cc.u64 %rd18404, %rd18404, %rd35996;
	addc.cc.u64 %rd18405, %rd18405, %rd35997;
	addc.cc.u64 %rd18406, %rd18406, %rd35998;
	addc.cc.u64 %rd18407, %rd18407, %rd35999;
	addc.cc.u64 %rd18408, %rd18408, %rd36000;
	addc.u64 %rd12811, %rd12811, %rd36001;
	
	// end inline asm
	st.global.u64 	[%rd2], %rd18404;
	st.global.u64 	[%rd36011], %rd18405;
	st.global.u64 	[%rd36012], %rd18406;
	st.global.u64 	[%rd36013], %rd18407;
	st.global.u64 	[%rd36014], %rd18408;
	st.global.u64 	[%rd36015], %rd12811;
	ld.global.u64 	%rd18422, [%rd2];
	ld.global.u64 	%rd18423, [%rd36011];
	ld.global.u64 	%rd18424, [%rd36012];
	ld.global.u64 	%rd18425, [%rd36013];
	ld.global.u64 	%rd18426, [%rd36014];
	// begin inline asm
	add.cc.u64 %rd18422, %rd18422, %rd35996;
	addc.cc.u64 %rd18423, %rd18423, %rd35997;
	addc.cc.u64 %rd18424, %rd18424, %rd35998;
	addc.cc.u64 %rd18425, %rd18425, %rd35999;
	addc.cc.u64 %rd18426, %rd18426, %rd36000;
	addc.u64 %rd12811, %rd12811, %rd36001;
	
	// end inline asm
	st.global.u64 	[%rd2], %rd18422;
	st.global.u64 	[%rd36011], %rd18423;
	st.global.u64 	[%rd36012], %rd18424;
	st.global.u64 	[%rd36013], %rd18425;
	st.global.u64 	[%rd36014], %rd18426;
	st.global.u64 	[%rd36015], %rd12811;
	ld.global.u64 	%rd18440, [%rd2];
	ld.global.u64 	%rd18441, [%rd36011];
	ld.global.u64 	%rd18442, [%rd36012];
	ld.global.u64 	%rd18443, [%rd36013];
	ld.global.u64 	%rd18444, [%rd36014];
	// begin inline asm
	add.cc.u64 %rd18440, %rd18440, %rd35996;
	addc.cc.u64 %rd18441, %rd18441, %rd35997;
	addc.cc.u64 %rd18442, %rd18442, %rd35998;
	addc.cc.u64 %rd18443, %rd18443, %rd35999;
	addc.cc.u64 %rd18444, %rd18444, %rd36000;
	addc.u64 %rd12811, %rd12811, %rd36001;
	
	// end inline asm
	st.global.u64 	[%rd2], %rd18440;
	st.global.u64 	[%rd36011], %rd18441;
	st.global.u64 	[%rd36012], %rd18442;
	st.global.u64 	[%rd36013], %rd18443;
	st.global.u64 	[%rd36014], %rd18444;
	st.global.u64 	[%rd36015], %rd12811;
	ld.global.u64 	%rd18458, [%rd2];
	ld.global.u64 	%rd18459, [%rd36011];
	ld.global.u64 	%rd18460, [%rd36012];
	ld.global.u64 	%rd18461, [%rd36013];
	ld.global.u64 	%rd18462, [%rd36014];
	// begin inline asm
	add.cc.u64 %rd18458, %rd18458, %rd35996;
	addc.cc.u64 %rd18459, %rd18459, %rd35997;
	addc.cc.u64 %rd18460, %rd18460, %rd35998;
	addc.cc.u64 %rd18461, %rd18461, %rd35999;
	addc.cc.u64 %rd18462, %rd18462, %rd36000;
	addc.u64 %rd12811, %rd12811, %rd36001;
	
	// end inline asm
	st.global.u64 	[%rd2], %rd18458;
	st.global.u64 	[%rd36011], %rd18459;
	st.global.u64 	[%rd36012], %rd18460;
	st.global.u64 	[%rd36013], %rd18461;
	st.global.u64 	[%rd36014], %rd18462;
	st.global.u64 	[%rd36015], %rd12811;
	ld.global.u64 	%rd18476, [%rd2];
	ld.global.u64 	%rd18477, [%rd36011];
	ld.global.u64 	%rd18478, [%rd36012];
	ld.global.u64 	%rd18479, [%rd36013];
	ld.global.u64 	%rd18480, [%rd36014];
	// begin inline asm
	add.cc.u64 %rd18476, %rd18476, %rd35996;
	addc.cc.u64 %rd18477, %rd18477, %rd35997;
	addc.cc.u64 %rd18478, %rd18478, %rd35998;
	addc.cc.u64 %rd18479, %rd18479, %rd35999;
	addc.cc.u64 %rd18480, %rd18480, %rd36000;
	addc.u64 %rd12811, %rd12811, %rd36001;
	
	// end inline asm
	st.global.u64 	[%rd2], %rd18476;
	st.global.u64 	[%rd36011], %rd18477;
	st.global.u64 	[%rd36012], %rd18478;
	st.global.u64 	[%rd36013], %rd18479;
	st.global.u64 	[%rd36014], %rd18480;
	st.global.u64 	[%rd36015], %rd12811;
	ld.global.u64 	%rd18494, [%rd2];
	ld.global.u64 	%rd18495, [%rd36011];
	ld.global.u64 	%rd18496, [%rd36012];
	ld.global.u64 	%rd18497, [%rd36013];
	ld.global.u64 	%rd18498, [%rd36014];
	// begin inline asm
	add.cc.u64 %rd18494, %rd18494, %rd35996;
	addc.cc.u64 %rd18495, %rd18495, %rd35997;
	addc.cc.u64 %rd18496, %rd18496, %rd35998;
	addc.cc.u64 %rd18497, %rd18497, %rd35999;
	addc.cc.u64 %rd18498, %rd18498, %rd36000;
	addc.u64 %rd12811, %rd12811, %rd36001;
	
	// end inline asm
	st.global.u64 	[%rd2], %rd18494;
	st.global.u64 	[%rd36011], %rd18495;
	st.global.u64 	[%rd36012], %rd18496;
	st.global.u64 	[%rd36013], %rd18497;
	st.global.u64 	[%rd36014], %rd18498;
	st.global.u64 	[%rd36015], %rd12811;
	ld.global.u64 	%rd18512, [%rd2];
	ld.global.u64 	%rd18513, [%rd36011];
	ld.global.u64 	%rd18514, [%rd36012];
	ld.global.u64 	%rd18515, [%rd36013];
	ld.global.u64 	%rd18516, [%rd36014];
	// begin inline asm
	add.cc.u64 %rd18512, %rd18512, %rd35996;
	addc.cc.u64 %rd18513, %rd18513, %rd35997;
	addc.cc.u64 %rd18514, %rd18514, %rd35998;
	addc.cc.u64 %rd18515, %rd18515, %rd35999;
	addc.cc.u64 %rd18516, %rd18516, %rd36000;
	addc.u64 %rd12811, %rd12811, %rd36001;
	
	// end inline asm
	st.global.u64 	[%rd2], %rd18512;
	st.global.u64 	[%rd36011], %rd18513;
	st.global.u64 	[%rd36012], %rd18514;
	st.global.u64 	[%rd36013], %rd18515;
	st.global.u64 	[%rd36014], %rd18516;
	st.global.u64 	[%rd36015], %rd12811;
	ld.global.u64 	%rd18530, [%rd2];
	ld.global.u64 	%rd18531, [%rd36011];
	ld.global.u64 	%rd18532, [%rd36012];
	ld.global.u64 	%rd18533, [%rd36013];
	ld.global.u64 	%rd18534, [%rd36014];
	// begin inline asm
	add.cc.u64 %rd18530, %rd18530, %rd35996;
	addc.cc.u64 %rd18531, %rd18531, %rd35997;
	addc.cc.u64 %rd18532, %rd18532, %rd35998;
	addc.cc.u64 %rd18533, %rd18533, %rd35999;
	addc.cc.u64 %rd18534, %rd18534, %rd36000;
	addc.u64 %rd12811, %rd12811, %rd36001;
	
	// end inline asm
	st.global.u64 	[%rd2], %rd18530;
	st.global.u64 	[%rd36011], %rd18531;
	st.global.u64 	[%rd36012], %rd18532;
	st.global.u64 	[%rd36013], %rd18533;
	st.global.u64 	[%rd36014], %rd18534;
	st.global.u64 	[%rd36015], %rd12811;
	ld.global.u64 	%rd18548, [%rd2];
	ld.global.u64 	%rd18549, [%rd36011];
	ld.global.u64 	%rd18550, [%rd36012];
	ld.global.u64 	%rd18551, [%rd36013];
	ld.global.u64 	%rd18552, [%rd36014];
	// begin inline asm
	add.cc.u64 %rd18548, %rd18548, %rd35996;
	addc.cc.u64 %rd18549, %rd18549, %rd35997;
	addc.cc.u64 %rd18550, %rd18550, %rd35998;
	addc.cc.u64 %rd18551, %rd18551, %rd35999;
	addc.cc.u64 %rd18552, %rd18552, %rd36000;
	addc.u64 %rd12811, %rd12811, %rd36001;
	
	// end inline asm
	st.global.u64 	[%rd2], %rd18548;
	st.global.u64 	[%rd36011], %rd18549;
	st.global.u64 	[%rd36012], %rd18550;
	st.global.u64 	[%rd36013], %rd18551;
	st.global.u64 	[%rd36014], %rd18552;
	st.global.u64 	[%rd36015], %rd12811;
	ld.global.u64 	%rd18566, [%rd2];
	ld.global.u64 	%rd18567, [%rd36011];
	ld.global.u64 	%rd18568, [%rd36012];
	ld.global.u64 	%rd18569, [%rd36013];
	ld.global.u64 	%rd18570, [%rd36014];
	// begin inline asm
	add.cc.u64 %rd18566, %rd18566, %rd35996;
	addc.cc.u64 %rd18567, %rd18567, %rd35997;
	addc.cc.u64 %rd18568, %rd18568, %rd35998;
	addc.cc.u64 %rd18569, %rd18569, %rd35999;
	addc.cc.u64 %rd18570, %rd18570, %rd36000;
	addc.u64 %rd12811, %rd12811, %rd36001;
	
	// end inline asm
	st.global.u64 	[%rd2], %rd18566;
	st.global.u64 	[%rd36011], %rd18567;
	st.global.u64 	[%rd36012], %rd18568;
	st.global.u64 	[%rd36013], %rd18569;
	st.global.u64 	[%rd36014], %rd18570;
	st.global.u64 	[%rd36015], %rd12811;
	ld.global.u64 	%rd18584, [%rd2];
	ld.global.u64 	%rd18585, [%rd36011];
	ld.global.u64 	%rd18586, [%rd36012];
	ld.global.u64 	%rd18587, [%rd36013];
	ld.global.u64 	%rd18588, [%rd36014];
	// begin inline asm
	add.cc.u64 %rd18584, %rd18584, %rd35996;
	addc.cc.u64 %rd18585, %rd18585, %rd35997;
	addc.cc.u64 %rd18586, %rd18586, %rd35998;
	addc.cc.u64 %rd18587, %rd18587, %rd35999;
	addc.cc.u64 %rd18588, %rd18588, %rd36000;
	addc.u64 %rd12811, %rd12811, %rd36001;
	
	// end inline asm
	st.global.u64 	[%rd2], %rd18584;
	st.global.u64 	[%rd36011], %rd18585;
	st.global.u64 	[%rd36012], %rd18586;
	st.global.u64 	[%rd36013], %rd18587;
	st.global.u64 	[%rd36014], %rd18588;
	st.global.u64 	[%rd36015], %rd12811;
	ld.global.u64 	%rd18602, [%rd2];
	ld.global.u64 	%rd18603, [%rd36011];
	ld.global.u64 	%rd18604, [%rd36012];
	ld.global.u64 	%rd18605, [%rd36013];
	ld.global.u64 	%rd18606, [%rd36014];
	// begin inline asm
	add.cc.u64 %rd18602, %rd18602, %rd35996;
	addc.cc.u64 %rd18603, %rd18603, %rd35997;
	addc.cc.u64 %rd18604, %rd18604, %rd35998;
	addc.cc.u64 %rd18605, %rd18605, %rd35999;
	addc.cc.u64 %rd18606, %rd18606, %rd36000;
	addc.u64 %rd12811, %rd12811, %rd36001;
	
	// end inline asm
	st.global.u64 	[%rd2], %rd18602;
	st.global.u64 	[%rd36011], %rd18603;
	st.global.u64 	[%rd36012], %rd18604;
	st.global.u64 	[%rd36013], %rd18605;
	st.global.u64 	[%rd36014], %rd18606;
	st.global.u64 	[%rd36015], %rd12811;
	ld.global.u64 	%rd18620, [%rd2];
	ld.global.u64 	%rd18621, [%rd36011];
	ld.global.u64 	%rd18622, [%rd36012];
	ld.global.u64 	%rd18623, [%rd36013];
	ld.global.u64 	%rd18624, [%rd36014];
	// begin inline asm
	add.cc.u64 %rd18620, %rd18620, %rd35996;
	addc.cc.u64 %rd18621, %rd18621, %rd35997;
	addc.cc.u64 %rd18622, %rd18622, %rd35998;
	addc.cc.u64 %rd18623, %rd18623, %rd35999;
	addc.cc.u64 %rd18624, %rd18624, %rd36000;
	addc.u64 %rd12811, %rd12811, %rd36001;
	
	// end inline asm
	st.global.u64 	[%rd2], %rd18620;
	st.global.u64 	[%rd36011], %rd18621;
	st.global.u64 	[%rd36012], %rd18622;
	st.global.u64 	[%rd36013], %rd18623;
	st.global.u64 	[%rd36014], %rd18624;
	st.global.u64 	[%rd36015], %rd12811;
	ld.global.u64 	%rd18638, [%rd2];
	ld.global.u64 	%rd18639, [%rd36011];
	ld.global.u64 	%rd18640, [%rd36012];
	ld.global.u64 	%rd18641, [%rd36013];
	ld.global.u64 	%rd18642, [%rd36014];
	// begin inline asm
	add.cc.u64 %rd18638, %rd18638, %rd35996;
	addc.cc.u64 %rd18639, %rd18639, %rd35997;
	addc.cc.u64 %rd18640, %rd18640, %rd35998;
	addc.cc.u64 %rd18641, %rd18641, %rd35999;
	addc.cc.u64 %rd18642, %rd18642, %rd36000;
	addc.u64 %rd12811, %rd12811, %rd36001;
	
	// end inline asm
	st.global.u64 	[%rd2], %rd18638;
	st.global.u64 	[%rd36011], %rd18639;
	st.global.u64 	[%rd36012], %rd18640;
	st.global.u64 	[%rd36013], %rd18641;
	st.global.u64 	[%rd36014], %rd18642;
	st.global.u64 	[%rd36015], %rd12811;
	ld.global.u64 	%rd18656, [%rd2];
	ld.global.u64 	%rd18657, [%rd36011];
	ld.global.u64 	%rd18658, [%rd36012];
	ld.global.u64 	%rd18659, [%rd36013];
	ld.global.u64 	%rd18660, [%rd36014];
	// begin inline asm
	add.cc.u64 %rd18656, %rd18656, %rd35996;
	addc.cc.u64 %rd18657, %rd18657, %rd35997;
	addc.cc.u64 %rd18658, %rd18658, %rd35998;
	addc.cc.u64 %rd18659, %rd18659, %rd35999;
	addc.cc.u64 %rd18660, %rd18660, %rd36000;
	addc.u64 %rd12811, %rd12811, %rd36001;
	
	// end inline asm
	st.global.u64 	[%rd2], %rd18656;
	st.global.u64 	[%rd36011], %rd18657;
	st.global.u64 	[%rd36012], %rd18658;
	st.global.u64 	[%rd36013], %rd18659;
	st.global.u64 	[%rd36014], %rd18660;
	st.global.u64 	[%rd36015], %rd12811;
	ld.global.u64 	%rd18674, [%rd2];
	ld.global.u64 	%rd18675, [%rd36011];
	ld.global.u64 	%rd18676, [%rd36012];
	ld.global.u64 	%rd18677, [%rd36013];
	ld.global.u64 	%rd18678, [%rd36014];
	// begin inline asm
	add.cc.u64 %rd18674, %rd18674, %rd35996;
	addc.cc.u64 %rd18675, %rd18675, %rd35997;
	addc.cc.u64 %rd18676, %rd18676, %rd35998;
	addc.cc.u64 %rd18677, %rd18677, %rd35999;
	addc.cc.u64 %rd18678, %rd18678, %rd36000;
	addc.u64 %rd12811, %rd12811, %rd36001;
	
	// end inline asm
	st.global.u64 	[%rd2], %rd18674;
	st.global.u64 	[%rd36011], %rd18675;
	st.global.u64 	[%rd36012], %rd18676;
	st.global.u64 	[%rd36013], %rd18677;
	st.global.u64 	[%rd36014], %rd18678;
	st.global.u64 	[%rd36015], %rd12811;
	ld.global.u64 	%rd18692, [%rd2];
	ld.global.u64 	%rd18693, [%rd36011];
	ld.global.u64 	%rd18694, [%rd36012];
	ld.global.u64 	%rd18695, [%rd36013];
	ld.global.u64 	%rd18696, [%rd36014];
	// begin inline asm
	add.cc.u64 %rd18692, %rd18692, %rd35996;
	addc.cc.u64 %rd18693, %rd18693, %rd35997;
	addc.cc.u64 %rd18694, %rd18694, %rd35998;
	addc.cc.u64 %rd18695, %rd18695, %rd35999;
	addc.cc.u64 %rd18696, %rd18696, %rd36000;
	addc.u64 %rd12811, %rd12811, %rd36001;
	
	// end inline asm
	st.global.u64 	[%rd2], %rd18692;
	st.global.u64 	[%rd36011], %rd18693;
	st.global.u64 	[%rd36012], %rd18694;
	st.global.u64 	[%rd36013], %rd18695;
	st.global.u64 	[%rd36014], %rd18696;
	st.global.u64 	[%rd36015], %rd12811;
	ld.global.u64 	%rd18710, [%rd2];
	ld.global.u64 	%rd18711, [%rd36011];
	ld.global.u64 	%rd18712, [%rd36012];
	ld.global.u64 	%rd18713, [%rd36013];
	ld.global.u64 	%rd18714, [%rd36014];
	// begin inline asm
	add.cc.u64 %rd18710, %rd18710, %rd35996;
	addc.cc.u64 %rd18711, %rd18711, %rd35997;
	addc.cc.u64 %rd18712, %rd18712, %rd35998;
	addc.cc.u64 %rd18713, %rd18713, %rd35999;
	addc.cc.u64 %rd18714, %rd18714, %rd36000;
	addc.u64 %rd12811, %rd12811, %rd36001;
	
	// end inline asm
	st.global.u64 	[%rd2], %rd18710;
	st.global.u64 	[%rd36011], %rd18711;
	st.global.u64 	[%rd36012], %rd18712;
	st.global.u64 	[%rd36013], %rd18713;
	st.global.u64 	[%rd36014], %rd18714;
	st.global.u64 	[%rd36015], %rd12811;
	ld.global.u64 	%rd18728, [%rd2];
	ld.global.u64 	%rd18729, [%rd36011];
	ld.global.u64 	%rd18730, [%rd36012];
	ld.global.u64 	%rd18731, [%rd36013];
	ld.global.u64 	%rd18732, [%rd36014];
	// begin inline asm
	add.cc.u64 %rd18728, %rd18728, %rd35996;
	addc.cc.u64 %rd18729, %rd18729, %rd35997;
	addc.cc.u64 %rd18730, %rd18730, %rd35998;
	addc.cc.u64 %rd18731, %rd18731, %rd35999;
	addc.cc.u64 %rd18732, %rd18732, %rd36000;
	addc.u64 %rd12811, %rd12811, %rd36001;
	
	// end inline asm
	st.global.u64 	[%rd2], %rd18728;
	st.global.u64 	[%rd36011], %rd18729;
	st.global.u64 	[%rd36012], %rd18730;
	st.global.u64 	[%rd36013], %rd18731;
	st.global.u64 	[%rd36014], %rd18732;
	st.global.u64 	[%rd36015], %rd12811;
	ld.global.u64 	%rd18746, [%rd2];
	ld.global.u64 	%rd18747, [%rd36011];
	ld.global.u64 	%rd18748, [%rd36012];
	ld.global.u64 	%rd18749, [%rd36013];
	ld.global.u64 	%rd18750, [%rd36014];
	// begin inline asm
	add.cc.u64 %rd18746, %rd18746, %rd35996;
	addc.cc.u64 %rd18747, %rd18747, %rd35997;
	addc.cc.u64 %rd18748, %rd18748, %rd35998;
	addc.cc.u64 %rd18749, %rd18749, %rd35999;
	addc.cc.u64 %rd18750, %rd18750, %rd36000;
	addc.u64 %rd12811, %rd12811, %rd36001;
	
	// end inline asm
	st.global.u64 	[%rd2], %rd18746;
	st.global.u64 	[%rd36011], %rd18747;
	st.global.u64 	[%rd36012], %rd18748;
	st.global.u64 	[%rd36013], %rd18749;
	st.global.u64 	[%rd36014], %rd18750;
	st.global.u64 	[%rd36015], %rd12811;
	ld.global.u64 	%rd18764, [%rd2];
	ld.global.u64 	%rd18765, [%rd36011];
	ld.global.u64 	%rd18766, [%rd36012];
	ld.global.u64 	%rd18767, [%rd36013];
	ld.global.u64 	%rd18768, [%rd36014];
	// begin inline asm
	add.cc.u64 %rd18764, %rd18764, %rd35996;
	addc.cc.u64 %rd18765, %rd18765, %rd35997;
	addc.cc.u64 %rd18766, %rd18766, %rd35998;
	addc.cc.u64 %rd18767, %rd18767, %rd35999;
	addc.cc.u64 %rd18768, %rd18768, %rd36000;
	addc.u64 %rd12811, %rd12811, %rd36001;
	
	// end inline asm
	st.global.u64 	[%rd2], %rd18764;
	st.global.u64 	[%rd36011], %rd18765;
	st.global.u64 	[%rd36012], %rd18766;
	st.global.u64 	[%rd36013], %rd18767;
	st.global.u64 	[%rd36014], %rd18768;
	st.global.u64 	[%rd36015], %rd12811;
	ld.global.u64 	%rd18782, [%rd2];
	ld.global.u64 	%rd18783, [%rd36011];
	ld.global.u64 	%rd18784, [%rd36012];
	ld.global.u64 	%rd18785, [%rd36013];
	ld.global.u64 	%rd18786, [%rd36014];
	// begin inline asm
	add.cc.u64 %rd18782, %rd18782, %rd35996;
	addc.cc.u64 %rd18783, %rd18783, %rd35997;
	addc.cc.u64 %rd18784, %rd18784, %rd35998;
	addc.cc.u64 %rd18785, %rd18785, %rd35999;
	addc.cc.u64 %rd18786, %rd18786, %rd36000;
	addc.u64 %rd12811, %rd12811, %rd36001;
	
	// end inline asm
	st.global.u64 	[%rd2], %rd18782;
	st.global.u64 	[%rd36011], %rd18783;
	st.global.u64 	[%rd36012], %rd18784;
	st.global.u64 	[%rd36013], %rd18785;
	st.global.u64 	[%rd36014], %rd18786;
	st.global.u64 	[%rd36015], %rd12811;
	ld.global.u64 	%rd18800, [%rd2];
	ld.global.u64 	%rd18801, [%rd36011];
	ld.global.u64 	%rd18802, [%rd36012];
	ld.global.u64 	%rd18803, [%rd36013];
	ld.global.u64 	%rd18804, [%rd36014];
	// begin inline asm
	add.cc.u64 %rd18800, %rd18800, %rd35996;
	addc.cc.u64 %rd18801, %rd18801, %rd35997;
	addc.cc.u64 %rd18802, %rd18802, %rd35998;
	addc.cc.u64 %rd18803, %rd18803, %rd35999;
	addc.cc.u64 %rd18804, %rd18804, %rd36000;
	addc.u64 %rd12811, %rd12811, %rd36001;
	
	// end inline asm
	st.global.u64 	[%rd2], %rd18800;
	st.global.u64 	[%rd36011], %rd18801;
	st.global.u64 	[%rd36012], %rd18802;
	st.global.u64 	[%rd36013], %rd18803;
	st.global.u64 	[%rd36014], %rd18804;
	st.global.u64 	[%rd36015], %rd12811;
	ld.global.u64 	%rd18818, [%rd2];
	ld.global.u64 	%rd18819, [%rd36011];
	ld.global.u64 	%rd18820, [%rd36012];
	ld.global.u64 	%rd18821, [%rd36013];
	ld.global.u64 	%rd18822, [%rd36014];
	// begin inline asm
	add.cc.u64 %rd18818, %rd18818, %rd35996;
	addc.cc.u64 %rd18819, %rd18819, %rd35997;
	addc.cc.u64 %rd18820, %rd18820, %rd35998;
	addc.cc.u64 %rd18821, %rd18821, %rd35999;
	addc.cc.u64 %rd18822, %rd18822, %rd36000;
	addc.u64 %rd12811, %rd12811, %rd36001;
	
	// end inline asm
	st.global.u64 	[%rd2], %rd18818;
	st.global.u64 	[%rd36011], %rd18819;
	st.global.u64 	[%rd36012], %rd18820;
	st.global.u64 	[%rd36013], %rd18821;
	st.global.u64 	[%rd36014], %rd18822;
	st.global.u64 	[%rd36015], %rd12811;
	ld.global.u64 	%rd18836, [%rd2];
	ld.global.u64 	%rd18837, [%rd36011];
	ld.global.u64 	%rd18838, [%rd36012];
	ld.global.u64 	%rd18839, [%rd36013];
	ld.global.u64 	%rd18840, [%rd36014];
	// begin inline asm
	add.cc.u64 %rd18836, %rd18836, %rd35996;
	addc.cc.u64 %rd18837, %rd18837, %rd35997;
	addc.cc.u64 %rd18838, %rd18838, %rd35998;
	addc.cc.u64 %rd18839, %rd18839, %rd35999;
	addc.cc.u64 %rd18840, %rd18840, %rd36000;
	addc.u64 %rd12811, %rd12811, %rd36001;
	
	// end inline asm
	st.global.u64 	[%rd2], %rd18836;
	st.global.u64 	[%rd36011], %rd18837;
	st.global.u64 	[%rd36012], %rd18838;
	st.global.u64 	[%rd36013], %rd18839;
	st.global.u64 	[%rd36014], %rd18840;
	st.global.u64 	[%rd36015], %rd12811;
	ld.global.u64 	%rd18854, [%rd2];
	ld.global.u64 	%rd18855, [%rd36011];
	ld.global.u64 	%rd18856, [%rd36012];
	ld.global.u64 	%rd18857, [%rd36013];
	ld.global.u64 	%rd18858, [%rd36014];
	// begin inline asm
	add.cc.u64 %rd18854, %rd18854, %rd35996;
	addc.cc.u64 %rd18855, %rd18855, %rd35997;
	addc.cc.u64 %rd18856, %rd18856, %rd35998;
	addc.cc.u64 %rd18857, %rd18857, %rd35999;
	addc.cc.u64 %rd18858, %rd18858, %rd36000;
	addc.u64 %rd12811, %rd12811, %rd36001;
	
	// end inline asm
	st.global.u64 	[%rd2], %rd18854;
	st.global.u64 	[%rd36011], %rd18855;
	st.global.u64 	[%rd36012], %rd18856;
	st.global.u64 	[%rd36013], %rd18857;
	st.global.u64 	[%rd36014], %rd18858;
	st.global.u64 	[%rd36015], %rd12811;
	ld.global.u64 	%rd18872, [%rd2];
	ld.global.u64 	%rd18873, [%rd36011];
	ld.global.u64 	%rd18874, [%rd36012];
	ld.global.u64 	%rd18875, [%rd36013];
	ld.global.u64 	%rd18876, [%rd36014];
	// begin inline asm
	add.cc.u64 %rd18872, %rd18872, %rd35996;
	addc.cc.u64 %rd18873, %rd18873, %rd35997;
	addc.cc.u64 %rd18874, %rd18874, %rd35998;
	addc.cc.u64 %rd18875, %rd18875, %rd35999;
	addc.cc.u64 %rd18876, %rd18876, %rd36000;
	addc.u64 %rd12811, %rd12811, %rd36001;
	
	// end inline asm
	st.global.u64 	[%rd2], %rd18872;
	st.global.u64 	[%rd36011], %rd18873;
	st.global.u64 	[%rd36012], %rd18874;
	st.global.u64 	[%rd36013], %rd18875;
	st.global.u64 	[%rd36014], %rd18876;
	st.global.u64 	[%rd36015], %rd12811;
	ld.global.u64 	%rd18890, [%rd2];
	ld.global.u64 	%rd18891, [%rd36011];
	ld.global.u64 	%rd18892, [%rd36012];
	ld.global.u64 	%rd18893, [%rd36013];
	ld.global.u64 	%rd18894, [%rd36014];
	// begin inline asm
	add.cc.u64 %rd18890, %rd18890, %rd35996;
	addc.cc.u64 %rd18891, %rd18891, %rd35997;
	addc.cc.u64 %rd18892, %rd18892, %rd35998;
	addc.cc.u64 %rd18893, %rd18893, %rd35999;
	addc.cc.u64 %rd18894, %rd18894, %rd36000;
	addc.u64 %rd12811, %rd12811, %rd36001;
	
	// end inline asm
	st.global.u64 	[%rd2], %rd18890;
	st.global.u64 	[%rd36011], %rd18891;
	st.global.u64 	[%rd36012], %rd18892;
	st.global.u64 	[%rd36013], %rd18893;
	st.global.u64 	[%rd36014], %rd18894;
	st.global.u64 	[%rd36015], %rd12811;
	ld.global.u64 	%rd18908, [%rd2];
	ld.global.u64 	%rd18909, [%rd36011];
	ld.global.u64 	%rd18910, [%rd36012];
	ld.global.u64 	%rd18911, [%rd36013];
	ld.global.u64 	%rd18912, [%rd36014];
	// begin inline asm
	add.cc.u64 %rd18908, %rd18908, %rd35996;
	addc.cc.u64 %rd18909, %rd18909, %rd35997;
	addc.cc.u64 %rd18910, %rd18910, %rd35998;
	addc.cc.u64 %rd18911, %rd18911, %rd35999;
	addc.cc.u64 %rd18912, %rd18912, %rd36000;
	addc.u64 %rd12811, %rd12811, %rd36001;
	
	// end inline asm
	st.global.u64 	[%rd2], %rd18908;
	st.global.u64 	[%rd36011], %rd18909;
	st.global.u64 	[%rd36012], %rd18910;
	st.global.u64 	[%rd36013], %rd18911;
	st.global.u64 	[%rd36014], %rd18912;
	st.global.u64 	[%rd36015], %rd12811;
	ld.global.u64 	%rd18926, [%rd2];
	ld.global.u64 	%rd18927, [%rd36011];
	ld.global.u64 	%rd18928, [%rd36012];
	ld.global.u64 	%rd18929, [%rd36013];
	ld.global.u64 	%rd18930, [%rd36014];
	// begin inline asm
	add.cc.u64 %rd18926, %rd18926, %rd35996;
	addc.cc.u64 %rd18927, %rd18927, %rd35997;
	addc.cc.u64 %rd18928, %rd18928, %rd35998;
	addc.cc.u64 %rd18929, %rd18929, %rd35999;
	addc.cc.u64 %rd18930, %rd18930, %rd36000;
	addc.u64 %rd12811, %rd12811, %rd36001;
	
	// end inline asm
	st.global.u64 	[%rd2], %rd18926;
	st.global.u64 	[%rd36011], %rd18927;
	st.global.u64 	[%rd36012], %rd18928;
	st.global.u64 	[%rd36013], %rd18929;
	st.global.u64 	[%rd36014], %rd18930;
	st.global.u64 	[%rd36015], %rd12811;
	ld.global.u64 	%rd18944, [%rd2];
	ld.global.u64 	%rd18945, [%rd36011];
	ld.global.u64 	%rd18946, [%rd36012];
	ld.global.u64 	%rd18947, [%rd36013];
	ld.global.u64 	%rd18948, [%rd36014];
	// begin inline asm
	add.cc.u64 %rd18944, %rd18944, %rd35996;
	addc.cc.u64 %rd18945, %rd18945, %rd35997;
	addc.cc.u64 %rd18946, %rd18946, %rd35998;
	addc.cc.u64 %rd18947, %rd18947, %rd35999;
	addc.cc.u64 %rd18948, %rd18948, %rd36000;
	addc.u64 %rd12811, %rd12811, %rd36001;
	
	// end inline asm
	st.global.u64 	[%rd2], %rd18944;
	st.global.u64 	[%rd36011], %rd18945;
	st.global.u64 	[%rd36012], %rd18946;
	st.global.u64 	[%rd36013], %rd18947;
	st.global.u64 	[%rd36014], %rd18948;
	st.global.u64 	[%rd36015], %rd12811;
	ld.global.u64 	%rd18962, [%rd2];
	ld.global.u64 	%rd18963, [%rd36011];
	ld.global.u64 	%rd18964, [%rd36012];
	ld.global.u64 	%rd18965, [%rd36013];
	ld.global.u64 	%rd18966, [%rd36014];
	// begin inline asm
	add.cc.u64 %rd18962, %rd18962, %rd35996;
	addc.cc.u64 %rd18963, %rd18963, %rd35997;
	addc.cc.u64 %rd18964, %rd18964, %rd35998;
	addc.cc.u64 %rd18965, %rd18965, %rd35999;
	addc.cc.u64 %rd18966, %rd18966, %rd36000;
	addc.u64 %rd12811, %rd12811, %rd36001;
	
	// end inline asm
	st.global.u64 	[%rd2], %rd18962;
	st.global.u64 	[%rd36011], %rd18963;
	st.global.u64 	[%rd36012], %rd18964;
	st.global.u64 	[%rd36013], %rd18965;
	st.global.u64 	[%rd36014], %rd18966;
	st.global.u64 	[%rd36015], %rd12811;
	ld.global.u64 	%rd18980, [%rd2];
	ld.global.u64 	%rd18981, [%rd36011];
	ld.global.u64 	%rd18982, [%rd36012];
	ld.global.u64 	%rd18983, [%rd36013];
	ld.global.u64 	%rd18984, [%rd36014];
	// begin inline asm
	add.cc.u64 %rd18980, %rd18980, %rd35996;
	addc.cc.u64 %rd18981, %rd18981, %rd35997;
	addc.cc.u64 %rd18982, %rd18982, %rd35998;
	addc.cc.u64 %rd18983, %rd18983, %rd35999;
	addc.cc.u64 %rd18984, %rd18984, %rd36000;
	addc.u64 %rd12811, %rd12811, %rd36001;
	
	// end inline asm
	st.global.u64 	[%rd2], %rd18980;
	st.global.u64 	[%rd36011], %rd18981;
	st.global.u64 	[%rd36012], %rd18982;
	st.global.u64 	[%rd36013], %rd18983;
	st.global.u64 	[%rd36014], %rd18984;
	st.global.u64 	[%rd36015], %rd12811;
	ld.global.u64 	%rd18998, [%rd2];
	ld.global.u64 	%rd18999, [%rd36011];
	ld.global.u64 	%rd19000, [%rd36012];
	ld.global.u64 	%rd19001, [%rd36013];
	ld.global.u64 	%rd19002, [%rd36014];
	// begin inline asm
	add.cc.u64 %rd18998, %rd18998, %rd35996;
	addc.cc.u64 %rd18999, %rd18999, %rd35997;
	addc.cc.u64 %rd19000, %rd19000, %rd35998;
	addc.cc.u64 %rd19001, %rd19001, %rd35999;
	addc.cc.u64 %rd19002, %rd19002, %rd36000;
	addc.u64 %rd12811, %rd12811, %rd36001;
	
	// end inline asm
	st.global.u64 	[%rd2], %rd18998;
	st.global.u64 	[%rd36011], %rd18999;
	st.global.u64 	[%rd36012], %rd19000;
	st.global.u64 	[%rd36013], %rd19001;
	st.global.u64 	[%rd36014], %rd19002;
	st.global.u64 	[%rd36015], %rd12811;
	ld.global.u64 	%rd19016, [%rd2];
	ld.global.u64 	%rd19017, [%rd36011];
	ld.global.u64 	%rd19018, [%rd36012];
	ld.global.u64 	%rd19019, [%rd36013];
	ld.global.u64 	%rd19020, [%rd36014];
	// begin inline asm
	add.cc.u64 %rd19016, %rd19016, %rd35996;
	addc.cc.u64 %rd19017, %rd19017, %rd35997;
	addc.cc.u64 %rd19018, %rd19018, %rd35998;
	addc.cc.u64 %rd19019, %rd19019, %rd35999;
	addc.cc.u64 %rd19020, %rd19020, %rd36000;
	addc.u64 %rd12811, %rd12811, %rd36001;
	
	// end inline asm
	st.global.u64 	[%rd2], %rd19016;
	st.global.u64 	[%rd36011], %rd19017;
	st.global.u64 	[%rd36012], %rd19018;
	st.global.u64 	[%rd36013], %rd19019;
	st.global.u64 	[%rd36014], %rd19020;
	st.global.u64 	[%rd36015], %rd12811;
	ld.global.u64 	%rd19034, [%rd2];
	ld.global.u64 	%rd19035, [%rd36011];
	ld.global.u64 	%rd19036, [%rd36012];
	ld.global.u64 	%rd19037, [%rd36013];
	ld.global.u64 	%rd19038, [%rd36014];
	// begin inline asm
	add.cc.u64 %rd19034, %rd19034, %rd35996;
	addc.cc.u64 %rd19035, %rd19035, %rd35997;
	addc.cc.u64 %rd19036, %rd19036, %rd35998;
	addc.cc.u64 %rd19037, %rd19037, %rd35999;
	addc.cc.u64 %rd19038, %rd19038, %rd36000;
	addc.u64 %rd12811, %rd12811, %rd36001;
	
	// end inline asm
	st.global.u64 	[%rd2], %rd19034;
	st.global.u64 	[%rd36011], %rd19035;
	st.global.u64 	[%rd36012], %rd19036;
	st.global.u64 	[%rd36013], %rd19037;
	st.global.u64 	[%rd36014], %rd19038;
	st.global.u64 	[%rd36015], %rd12811;
	ld.global.u64 	%rd19052, [%rd2];
	ld.global.u64 	%rd19053, [%rd36011];
	ld.global.u64 	%rd19054, [%rd36012];
	ld.global.u64 	%rd19055, [%rd36013];
	ld.global.u64 	%rd19056, [%rd36014];
	// begin inline asm
	add.cc.u64 %rd19052, %rd19052, %rd35996;
	addc.cc.u64 %rd19053, %rd19053, %rd35997;
	addc.cc.u64 %rd19054, %rd19054, %rd35998;
	addc.cc.u64 %rd19055, %rd19055, %rd35999;
	addc.cc.u64 %rd19056, %rd19056, %rd36000;
	addc.u64 %rd12811, %rd12811, %rd36001;
	
	// end inline asm
	st.global.u64 	[%rd2], %rd19052;
	st.global.u64 	[%rd36011], %rd19053;
	st.global.u64 	[%rd36012], %rd19054;
	st.global.u64 	[%rd36013], %rd19055;
	st.global.u64 	[%rd36014], %rd19056;
	st.global.u64 	[%rd36015], %rd12811;
	ld.global.u64 	%rd19070, [%rd2];
	ld.global.u64 	%rd19071, [%rd36011];
	ld.global.u64 	%rd19072, [%rd36012];
	ld.global.u64 	%rd19073, [%rd36013];
	ld.global.u64 	%rd19074, [%rd36014];
	// begin inline asm
	add.cc.u64 %rd19070, %rd19070, %rd35996;
	addc.cc.u64 %rd19071, %rd19071, %rd35997;
	addc.cc.u64 %rd19072, %rd19072, %rd35998;
	addc.cc.u64 %rd19073, %rd19073, %rd35999;
	addc.cc.u64 %rd19074, %rd19074, %rd36000;
	addc.u64 %rd12811, %rd12811, %rd36001;
	
	// end inline asm
	st.global.u64 	[%rd2], %rd19070;
	st.global.u64 	[%rd36011], %rd19071;
	st.global.u64 	[%rd36012], %rd19072;
	st.global.u64 	[%rd36013], %rd19073;
	st.global.u64 	[%rd36014], %rd19074;
	st.global.u64 	[%rd36015], %rd12811;
	ld.global.u64 	%rd19088, [%rd2];
	ld.global.u64 	%rd19089, [%rd36011];
	ld.global.u64 	%rd19090, [%rd36012];
	ld.global.u64 	%rd19091, [%rd36013];
	ld.global.u64 	%rd19092, [%rd36014];
	// begin inline asm
	add.cc.u64 %rd19088, %rd19088, %rd35996;
	addc.cc.u64 %rd19089, %rd19089, %rd35997;
	addc.cc.u64 %rd19090, %rd19090, %rd35998;
	addc.cc.u64 %rd19091, %rd19091, %rd35999;
	addc.cc.u64 %rd19092, %rd19092, %rd36000;
	addc.u64 %rd12811, %rd12811, %rd36001;
	
	// end inline asm
	st.global.u64 	[%rd2], %rd19088;
	st.global.u64 	[%rd36011], %rd19089;
	st.global.u64 	[%rd36012], %rd19090;
	st.global.u64 	[%rd36013], %rd19091;
	st.global.u64 	[%rd36014], %rd19092;
	st.global.u64 	[%rd36015], %rd12811;
	ld.global.u64 	%rd19106, [%rd2];
	ld.global.u64 	%rd19107, [%rd36011];
	ld.global.u64 	%rd19108, [%rd36012];
	ld.global.u64 	%rd19109, [%rd36013];
	ld.global.u64 	%rd19110, [%rd36014];
	// begin inline asm
	add.cc.u64 %rd19106, %rd19106, %rd35996;
	addc.cc.u64 %rd19107, %rd19107, %rd35997;
	addc.cc.u64 %rd19108, %rd19108, %rd35998;
	addc.cc.u64 %rd19109, %rd19109, %rd35999;
	addc.cc.u64 %rd19110, %rd19110, %rd36000;
	addc.u64 %rd12811, %rd12811, %rd36001;
	
	// end inline asm
	st.global.u64 	[%rd2], %rd19106;
	st.global.u64 	[%rd36011], %rd19107;
	st.global.u64 	[%rd36012], %rd19108;
	st.global.u64 	[%rd36013], %rd19109;
	st.global.u64 	[%rd36014], %rd19110;
	st.global.u64 	[%rd36015], %rd12811;
	ld.global.u64 	%rd19124, [%rd2];
	ld.global.u64 	%rd19125, [%rd36011];
	ld.global.u64 	%rd19126, [%rd36012];
	ld.global.u64 	%rd19127, [%rd36013];
	ld.global.u64 	%rd19128, [%rd36014];
	// begin inline asm
	add.cc.u64 %rd19124, %rd19124, %rd35996;
	addc.cc.u64 %rd19125, %rd19125, %rd35997;
	addc.cc.u64 %rd19126, %rd19126, %rd35998;
	addc.cc.u64 %rd19127, %rd19127, %rd35999;
	addc.cc.u64 %rd19128, %rd19128, %rd36000;
	addc.u64 %rd12811, %rd12811, %rd36001;
	
	// end inline asm
	st.global.u64 	[%rd2], %rd19124;
	st.global.u64 	[%rd36011], %rd19125;
	st.global.u64 	[%rd36012], %rd19126;
	st.global.u64 	[%rd36013], %rd19127;
	st.global.u64 	[%rd36014], %rd19128;
	st.global.u64 	[%rd36015], %rd12811;
	ld.global.u64 	%rd19142, [%rd2];
	ld.global.u64 	%rd19143, [%rd36011];
	ld.global.u64 	%rd19144, [%rd36012];
	ld.global.u64 	%rd19145, [%rd36013];
	ld.global.u64 	%rd19146, [%rd36014];
	// begin inline asm
	add.cc.u64 %rd19142, %rd19142, %rd35996;
	addc.cc.u64 %rd19143, %rd19143, %rd35997;
	addc.cc.u64 %rd19144, %rd19144, %rd35998;
	addc.cc.u64 %rd19145, %rd19145, %rd35999;
	addc.cc.u64 %rd19146, %rd19146, %rd36000;
	addc.u64 %rd12811, %rd12811, %rd36001;
	
	// end inline asm
	st.global.u64 	[%rd2], %rd19142;
	st.global.u64 	[%rd36011], %rd19143;
	st.global.u64 	[%rd36012], %rd19144;
	st.global.u64 	[%rd36013], %rd19145;
	st.global.u64 	[%rd36014], %rd19146;
	st.global.u64 	[%rd36015], %rd12811;
	ld.global.u64 	%rd19160, [%rd2];
	ld.global.u64 	%rd19161, [%rd36011];
	ld.global.u64 	%rd19162, [%rd36012];
	ld.global.u64 	%rd19163, [%rd36013];
	ld.global.u64 	%rd19164, [%rd36014];
	// begin inline asm
	add.cc.u64 %rd19160, %rd19160, %rd35996;
	addc.cc.u64 %rd19161, %rd19161, %rd35997;
	addc.cc.u64 %rd19162, %rd19162, %rd35998;
	addc.cc.u64 %rd19163, %rd19163, %rd35999;
	addc.cc.u64 %rd19164, %rd19164, %rd36000;
	addc.u64 %rd12811, %rd12811, %rd36001;
	
	// end inline asm
	st.global.u64 	[%rd2], %rd19160;
	st.global.u64 	[%rd36011], %rd19161;
	st.global.u64 	[%rd36012], %rd19162;
	st.global.u64 	[%rd36013], %rd19163;
	st.global.u64 	[%rd36014], %rd19164;
	st.global.u64 	[%rd36015], %rd12811;
	ld.global.u64 	%rd19178, [%rd2];
	ld.global.u64 	%rd19179, [%rd36011];
	ld.global.u64 	%rd19180, [%rd36012];
	ld.global.u64 	%rd19181, [%rd36013];
	ld.global.u64 	%rd19182, [%rd36014];
	mov.u64 	%rd19201, %rd12811;
	// begin inline asm
	add.cc.u64 %rd19178, %rd19178, %rd35996;
	addc.cc.u64 %rd19179, %rd19179, %rd35997;
	addc.cc.u64 %rd19180, %rd19180, %rd35998;
	addc.cc.u64 %rd19181, %rd19181, %rd35999;
	addc.cc.u64 %rd19182, %rd19182, %rd36000;
	addc.u64 %rd19201, %rd19201, %rd36001;
	
	// end inline asm
	st.global.u64 	[%rd2], %rd19178;
	st.global.u64 	[%rd36011], %rd19179;
	st.global.u64 	[%rd36012], %rd19180;
	st.global.u64 	[%rd36013], %rd19181;
	st.global.u64 	[%rd36014], %rd19182;
	st.global.u64 	[%rd36015], %rd19201;
	ld.global.u64 	%rd19196, [%rd2];
	ld.global.u64 	%rd19197, [%rd36011];
	ld.global.u64 	%rd19198, [%rd36012];
	ld.global.u64 	%rd19199, [%rd36013];
	ld.global.u64 	%rd19200, [%rd36014];
	// begin inline asm
	add.cc.u64 %rd19196, %rd19196, %rd35996;
	addc.cc.u64 %rd19197, %rd19197, %rd35997;
	addc.cc.u64 %rd19198, %rd19198, %rd35998;
	addc.cc.u64 %rd19199, %rd19199, %rd35999;
	addc.cc.u64 %rd19200, %rd19200, %rd36000;
	addc.u64 %rd19201, %rd19201, %rd36001;
	
	// end inline asm
	st.global.u64 	[%rd2], %rd19196;
	st.global.u64 	[%rd36011], %rd19197;
	st.global.u64 	[%rd36012], %rd19198;
	st.global.u64 	[%rd36013], %rd19199;
	st.global.u64 	[%rd36014], %rd19200;
	st.global.u64 	[%rd36015], %rd19201;
	ld.global.u64 	%rd19214, [%rd2];
	ld.global.u64 	%rd19215, [%rd36011];
	ld.global.u64 	%rd19216, [%rd36012];
	ld.global.u64 	%rd19217, [%rd36013];
	ld.global.u64 	%rd19218, [%rd36014];
	// begin inline asm
	add.cc.u64 %rd19214, %rd19214, %rd35996;
	addc.cc.u64 %rd19215, %rd19215, %rd35997;
	addc.cc.u64 %rd19216, %rd19216, %rd35998;
	addc.cc.u64 %rd19217, %rd19217, %rd35999;
	addc.cc.u64 %rd19218, %rd19218, %rd36000;
	addc.u64 %rd19201, %rd19201, %rd36001;
	
	// end inline asm
	st.global.u64 	[%rd2], %rd19214;
	st.global.u64 	[%rd36011], %rd19215;
	st.global.u64 	[%rd36012], %rd19216;
	st.global.u64 	[%rd36013], %rd19217;
	st.global.u64 	[%rd36014], %rd19218;
	st.global.u64 	[%rd36015], %rd19201;
	ld.global.u64 	%rd19232, [%rd2];
	ld.global.u64 	%rd19233, [%rd36011];
	ld.global.u64 	%rd19234, [%rd36012];
	ld.global.u64 	%rd19235, [%rd36013];
	ld.global.u64 	%rd19236, [%rd36014];
	// begin inline asm
	add.cc.u64 %rd19232, %rd19232, %rd35996;
	addc.cc.u64 %rd19233, %rd19233, %rd35997;
	addc.cc.u64 %rd19234, %rd19234, %rd35998;
	addc.cc.u64 %rd19235, %rd19235, %rd35999;
	addc.cc.u64 %rd19236, %rd19236, %rd36000;
	addc.u64 %rd19201, %rd19201, %rd36001;
	
	// end inline asm
	st.global.u64 	[%rd2], %rd19232;
	st.global.u64 	[%rd36011], %rd19233;
	st.global.u64 	[%rd36012], %rd19234;
	st.global.u64 	[%rd36013], %rd19235;
	st.global.u64 	[%rd36014], %rd19236;
	st.global.u64 	[%rd36015], %rd19201;
	ld.global.u64 	%rd19250, [%rd2];
	ld.global.u64 	%rd19251, [%rd36011];
	ld.global.u64 	%rd19252, [%rd36012];
	ld.global.u64 	%rd19253, [%rd36013];
	ld.global.u64 	%rd19254, [%rd36014];
	// begin inline asm
	add.cc.u64 %rd19250, %rd19250, %rd35996;
	addc.cc.u64 %rd19251, %rd19251, %rd35997;
	addc.cc.u64 %rd19252, %rd19252, %rd35998;
	addc.cc.u64 %rd19253, %rd19253, %rd35999;
	addc.cc.u64 %rd19254, %rd19254, %rd36000;
	addc.u64 %rd19201, %rd19201, %rd36001;
	
	// end inline asm
	st.global.u64 	[%rd2], %rd19250;
	st.global.u64 	[%rd36011], %rd19251;
	st.global.u64 	[%rd36012], %rd19252;
	st.global.u64 	[%rd36013], %rd19253;
	st.global.u64 	[%rd36014], %rd19254;
	st.global.u64 	[%rd36015], %rd19201;
	ld.global.u64 	%rd19268, [%rd2];
	ld.global.u64 	%rd19269, [%rd36011];
	ld.global.u64 	%rd19270, [%rd36012];
	ld.global.u64 	%rd19271, [%rd36013];
	ld.global.u64 	%rd19272, [%rd36014];
	// begin inline asm
	add.cc.u64 %rd19268, %rd19268, %rd35996;
	addc.cc.u64 %rd19269, %rd19269, %rd35997;
	addc.cc.u64 %rd19270, %rd19270, %rd35998;
	addc.cc.u64 %rd19271, %rd19271, %rd35999;
	addc.cc.u64 %rd19272, %rd19272, %rd36000;
	addc.u64 %rd19201, %rd19201, %rd36001;
	
	// end inline asm
	st.global.u64 	[%rd2], %rd19268;
	st.global.u64 	[%rd36011], %rd19269;
	st.global.u64 	[%rd36012], %rd19270;
	st.global.u64 	[%rd36013], %rd19271;
	st.global.u64 	[%rd36014], %rd19272;
	st.global.u64 	[%rd36015], %rd19201;
	ld.global.u64 	%rd19286, [%rd2];
	ld.global.u64 	%rd19287, [%rd36011];
	ld.global.u64 	%rd19288, [%rd36012];
	ld.global.u64 	%rd19289, [%rd36013];
	ld.global.u64 	%rd19290, [%rd36014];
	// begin inline asm
	add.cc.u64 %rd19286, %rd19286, %rd35996;
	addc.cc.u64 %rd19287, %rd19287, %rd35997;
	addc.cc.u64 %rd19288, %rd19288, %rd35998;
	addc.cc.u64 %rd19289, %rd19289, %rd35999;
	addc.cc.u64 %rd19290, %rd19290, %rd36000;
	addc.u64 %rd19201, %rd19201, %rd36001;
	
	// end inline asm
	st.global.u64 	[%rd2], %rd19286;
	st.global.u64 	[%rd36011], %rd19287;
	st.global.u64 	[%rd36012], %rd19288;
	st.global.u64 	[%rd36013], %rd19289;
	st.global.u64 	[%rd36014], %rd19290;
	st.global.u64 	[%rd36015], %rd19201;
	ld.global.u64 	%rd19304, [%rd2];
	ld.global.u64 	%rd19305, [%rd36011];
	ld.global.u64 	%rd19306, [%rd36012];
	ld.global.u64 	%rd19307, [%rd36013];
	ld.global.u64 	%rd19308, [%rd36014];
	// begin inline asm
	add.cc.u64 %rd19304, %rd19304, %rd35996;
	addc.cc.u64 %rd19305, %rd19305, %rd35997;
	addc.cc.u64 %rd19306, %rd19306, %rd35998;
	addc.cc.u64 %rd19307, %rd19307, %rd35999;
	addc.cc.u64 %rd19308, %rd19308, %rd36000;
	addc.u64 %rd19201, %rd19201, %rd36001;
	
	// end inline asm
	st.global.u64 	[%rd2], %rd19304;
	st.global.u64 	[%rd36011], %rd19305;
	st.global.u64 	[%rd36012], %rd19306;
	st.global.u64 	[%rd36013], %rd19307;
	st.global.u64 	[%rd36014], %rd19308;
	st.global.u64 	[%rd36015], %rd19201;
	ld.global.u64 	%rd19322, [%rd2];
	ld.global.u64 	%rd19323, [%rd36011];
	ld.global.u64 	%rd19324, [%rd36012];
	ld.global.u64 	%rd19325, [%rd36013];
	ld.global.u64 	%rd19326, [%rd36014];
	// begin inline asm
	add.cc.u64 %rd19322, %rd19322, %rd35996;
	addc.cc.u64 %rd19323, %rd19323, %rd35997;
	addc.cc.u64 %rd19324, %rd19324, %rd35998;
	addc.cc.u64 %rd19325, %rd19325, %rd35999;
	addc.cc.u64 %rd19326, %rd19326, %rd36000;
	addc.u64 %rd19201, %rd19201, %rd36001;
	
	// end inline asm
	st.global.u64 	[%rd2], %rd19322;
	st.global.u64 	[%rd36011], %rd19323;
	st.global.u64 	[%rd36012], %rd19324;
	st.global.u64 	[%rd36013], %rd19325;
	st.global.u64 	[%rd36014], %rd19326;
	st.global.u64 	[%rd36015], %rd19201;
	ld.global.u64 	%rd19340, [%rd2];
	ld.global.u64 	%rd19341, [%rd36011];
	ld.global.u64 	%rd19342, [%rd36012];
	ld.global.u64 	%rd19343, [%rd36013];
	ld.global.u64 	%rd19344, [%rd36014];
	// begin inline asm
	add.cc.u64 %rd19340, %rd19340, %rd35996;
	addc.cc.u64 %rd19341, %rd19341, %rd35997;
	addc.cc.u64 %rd19342, %rd19342, %rd35998;
	addc.cc.u64 %rd19343, %rd19343, %rd35999;
	addc.cc.u64 %rd19344, %rd19344, %rd36000;
	addc.u64 %rd19201, %rd19201, %rd36001;
	
	// end inline asm
	st.global.u64 	[%rd2], %rd19340;
	st.global.u64 	[%rd36011], %rd19341;
	st.global.u64 	[%rd36012], %rd19342;
	st.global.u64 	[%rd36013], %rd19343;
	st.global.u64 	[%rd36014], %rd19344;
	st.global.u64 	[%rd36015], %rd19201;
	ld.global.u64 	%rd19358, [%rd2];
	ld.global.u64 	%rd19359, [%rd36011];
	ld.global.u64 	%rd19360, [%rd36012];
	ld.global.u64 	%rd19361, [%rd36013];
	ld.global.u64 	%rd19362, [%rd36014];
	// begin inline asm
	add.cc.u64 %rd19358, %rd19358, %rd35996;
	addc.cc.u64 %rd19359, %rd19359, %rd35997;
	addc.cc.u64 %rd19360, %rd19360, %rd35998;
	addc.cc.u64 %rd19361, %rd19361, %rd35999;
	addc.cc.u64 %rd19362, %rd19362, %rd36000;
	addc.u64 %rd19201, %rd19201, %rd36001;
	
	// end inline asm
	st.global.u64 	[%rd2], %rd19358;
	st.global.u64 	[%rd36011], %rd19359;
	st.global.u64 	[%rd36012], %rd19360;
	st.global.u64 	[%rd36013], %rd19361;
	st.global.u64 	[%rd36014], %rd19362;
	st.global.u64 	[%rd36015], %rd19201;
	ld.global.u64 	%rd19376, [%rd2];
	ld.global.u64 	%rd19377, [%rd36011];
	ld.global.u64 	%rd19378, [%rd36012];
	ld.global.u64 	%rd19379, [%rd36013];
	ld.global.u64 	%rd19380, [%rd36014];
	// begin inline asm
	add.cc.u64 %rd19376, %rd19376, %rd35996;
	addc.cc.u64 %rd19377, %rd19377, %rd35997;
	addc.cc.u64 %rd19378, %rd19378, %rd35998;
	addc.cc.u64 %rd19379, %rd19379, %rd35999;
	addc.cc.u64 %rd19380, %rd19380, %rd36000;
	addc.u64 %rd19201, %rd19201, %rd36001;
	
	// end inline asm
	st.global.u64 	[%rd2], %rd19376;
	st.global.u64 	[%rd36011], %rd19377;
	st.global.u64 	[%rd36012], %rd19378;
	st.global.u64 	[%rd36013], %rd19379;
	st.global.u64 	[%rd36014], %rd19380;
	st.global.u64 	[%rd36015], %rd19201;
	ld.global.u64 	%rd19394, [%rd2];
	ld.global.u64 	%rd19395, [%rd36011];
	ld.global.u64 	%rd19396, [%rd36012];
	ld.global.u64 	%rd19397, [%rd36013];
	ld.global.u64 	%rd19398, [%rd36014];
	// begin inline asm
	add.cc.u64 %rd19394, %rd19394, %rd35996;
	addc.cc.u64 %rd19395, %rd19395, %rd35997;
	addc.cc.u64 %rd19396, %rd19396, %rd35998;
	addc.cc.u64 %rd19397, %rd19397, %rd35999;
	addc.cc.u64 %rd19398, %rd19398, %rd36000;
	addc.u64 %rd19201, %rd19201, %rd36001;
	
	// end inline asm
	st.global.u64 	[%rd2], %rd19394;
	st.global.u64 	[%rd36011], %rd19395;
	st.global.u64 	[%rd36012], %rd19396;
	st.global.u64 	[%rd36013], %rd19397;
	st.global.u64 	[%rd36014], %rd19398;
	st.global.u64 	[%rd36015], %rd19201;
	ld.global.u64 	%rd19412, [%rd2];
	ld.global.u64 	%rd19413, [%rd36011];
	ld.global.u64 	%rd19414, [%rd36012];
	ld.global.u64 	%rd19415, [%rd36013];
	ld.global.u64 	%rd19416, [%rd36014];
	// begin inline asm
	add.cc.u64 %rd19412, %rd19412, %rd35996;
	addc.cc.u64 %rd19413, %rd19413, %rd35997;
	addc.cc.u64 %rd19414, %rd19414, %rd35998;
	addc.cc.u64 %rd19415, %rd19415, %rd35999;
	addc.cc.u64 %rd19416, %rd19416, %rd36000;
	addc.u64 %rd19201, %rd19201, %rd36001;
	
	// end inline asm
	st.global.u64 	[%rd2], %rd19412;
	st.global.u64 	[%rd36011], %rd19413;
	st.global.u64 	[%rd36012], %rd19414;
	st.global.u64 	[%rd36013], %rd19415;
	st.global.u64 	[%rd36014], %rd19416;
	st.global.u64 	[%rd36015], %rd19201;
	ld.global.u64 	%rd19430, [%rd2];
	ld.global.u64 	%rd19431, [%rd36011];
	ld.global.u64 	%rd19432, [%rd36012];
	ld.global.u64 	%rd19433, [%rd36013];
	ld.global.u64 	%rd19434, [%rd36014];
	// begin inline asm
	add.cc.u64 %rd19430, %rd19430, %rd35996;
	addc.cc.u64 %rd19431, %rd19431, %rd35997;
	addc.cc.u64 %rd19432, %rd19432, %rd35998;
	addc.cc.u64 %rd19433, %rd19433, %rd35999;
	addc.cc.u64 %rd19434, %rd19434, %rd36000;
	addc.u64 %rd19201, %rd19201, %rd36001;
	
	// end inline asm
	st.global.u64 	[%rd2], %rd19430;
	st.global.u64 	[%rd36011], %rd19431;
	st.global.u64 	[%rd36012], %rd19432;
	st.global.u64 	[%rd36013], %rd19433;
	st.global.u64 	[%rd36014], %rd19434;
	st.global.u64 	[%rd36015], %rd19201;
	ld.global.u64 	%rd19448, [%rd2];
	ld.global.u64 	%rd19449, [%rd36011];
	ld.global.u64 	%rd19450, [%rd36012];
	ld.global.u64 	%rd19451, [%rd36013];
	ld.global.u64 	%rd19452, [%rd36014];
	// begin inline asm
	add.cc.u64 %rd19448, %rd19448, %rd35996;
	addc.cc.u64 %rd19449, %rd19449, %rd35997;
	addc.cc.u64 %rd19450, %rd19450, %rd35998;
	addc.cc.u64 %rd19451, %rd19451, %rd35999;
	addc.cc.u64 %rd19452, %rd19452, %rd36000;
	addc.u64 %rd19201, %rd19201, %rd36001;
	
	// end inline asm
	st.global.u64 	[%rd2], %rd19448;
	st.global.u64 	[%rd36011], %rd19449;
	st.global.u64 	[%rd36012], %rd19450;
	st.global.u64 	[%rd36013], %rd19451;
	st.global.u64 	[%rd36014], %rd19452;
	st.global.u64 	[%rd36015], %rd19201;
	ld.global.u64 	%rd19466, [%rd2];
	ld.global.u64 	%rd19467, [%rd36011];
	ld.global.u64 	%rd19468, [%rd36012];
	ld.global.u64 	%rd19469, [%rd36013];
	ld.global.u64 	%rd19470, [%rd36014];
	// begin inline asm
	add.cc.u64 %rd19466, %rd19466, %rd35996;
	addc.cc.u64 %rd19467, %rd19467, %rd35997;
	addc.cc.u64 %rd19468, %rd19468, %rd35998;
	addc.cc.u64 %rd19469, %rd19469, %rd35999;
	addc.cc.u64 %rd19470, %rd19470, %rd36000;
	addc.u64 %rd19201, %rd19201, %rd36001;
	
	// end inline asm
	st.global.u64 	[%rd2], %rd19466;
	st.global.u64 	[%rd36011], %rd19467;
	st.global.u64 	[%rd36012], %rd19468;
	st.global.u64 	[%rd36013], %rd19469;
	st.global.u64 	[%rd36014], %rd19470;
	st.global.u64 	[%rd36015], %rd19201;
	ld.global.u64 	%rd19484, [%rd2];
	ld.global.u64 	%rd19485, [%rd36011];
	ld.global.u64 	%rd19486, [%rd36012];
	ld.global.u64 	%rd19487, [%rd36013];
	ld.global.u64 	%rd19488, [%rd36014];
	// begin inline asm
	add.cc.u64 %rd19484, %rd19484, %rd35996;
	addc.cc.u64 %rd19485, %rd19485, %rd35997;
	addc.cc.u64 %rd19486, %rd19486, %rd35998;
	addc.cc.u64 %rd19487, %rd19487, %rd35999;
	addc.cc.u64 %rd19488, %rd19488, %rd36000;
	addc.u64 %rd19201, %rd19201, %rd36001;
	
	// end inline asm
	st.global.u64 	[%rd2], %rd19484;
	st.global.u64 	[%rd36011], %rd19485;
	st.global.u64 	[%rd36012], %rd19486;
	st.global.u64 	[%rd36013], %rd19487;
	st.global.u64 	[%rd36014], %rd19488;
	st.global.u64 	[%rd36015], %rd19201;
	ld.global.u64 	%rd19502, [%rd2];
	ld.global.u64 	%rd19503, [%rd36011];
	ld.global.u64 	%rd19504, [%rd36012];
	ld.global.u64 	%rd19505, [%rd36013];
	ld.global.u64 	%rd19506, [%rd36014];
	// begin inline asm
	add.cc.u64 %rd19502, %rd19502, %rd35996;
	addc.cc.u64 %rd19503, %rd19503, %rd35997;
	addc.cc.u64 %rd19504, %rd19504, %rd35998;
	addc.cc.u64 %rd19505, %rd19505, %rd35999;
	addc.cc.u64 %rd19506, %rd19506, %rd36000;
	addc.u64 %rd19201, %rd19201, %rd36001;
	
	// end inline asm
	st.global.u64 	[%rd2], %rd19502;
	st.global.u64 	[%rd36011], %rd19503;
	st.global.u64 	[%rd36012], %rd19504;
	st.global.u64 	[%rd36013], %rd19505;
	st.global.u64 	[%rd36014], %rd19506;
	st.global.u64 	[%rd36015], %rd19201;
	ld.global.u64 	%rd19520, [%rd2];
	ld.global.u64 	%rd19521, [%rd36011];
	ld.global.u64 	%rd19522, [%rd36012];
	ld.global.u64 	%rd19523, [%rd36013];
	ld.global.u64 	%rd19524, [%rd36014];
	// begin inline asm
	add.cc.u64 %rd19520, %rd19520, %rd35996;
	addc.cc.u64 %rd19521, %rd19521, %rd35997;
	addc.cc.u64 %rd19522, %rd19522, %rd35998;
	addc.cc.u64 %rd19523, %rd19523, %rd35999;
	addc.cc.u64 %rd19524, %rd19524, %rd36000;
	addc.u64 %rd19201, %rd19201, %rd36001;
	
	// end inline asm
	st.global.u64 	[%rd2], %rd19520;
	st.global.u64 	[%rd36011], %rd19521;
	st.global.u64 	[%rd36012], %rd19522;
	st.global.u64 	[%rd36013], %rd19523;
	st.global.u64 	[%rd36014], %rd19524;
	st.global.u64 	[%rd36015], %rd19201;
	ld.global.u64 	%rd19538, [%rd2];
	ld.global.u64 	%rd19539, [%rd36011];
	ld.global.u64 	%rd19540, [%rd36012];
	ld.global.u64 	%rd19541, [%rd36013];
	ld.global.u64 	%rd19542, [%rd36014];
	// begin inline asm
	add.cc.u64 %rd19538, %rd19538, %rd35996;
	addc.cc.u64 %rd19539, %rd19539, %rd35997;
	addc.cc.u64 %rd19540, %rd19540, %rd35998;
	addc.cc.u64 %rd19541, %rd19541, %rd35999;
	addc.cc.u64 %rd19542, %rd19542, %rd36000;
	addc.u64 %rd19201, %rd19201, %rd36001;
	
	// end inline asm
	st.global.u64 	[%rd2], %rd19538;
	st.global.u64 	[%rd36011], %rd19539;
	st.global.u64 	[%rd36012], %rd19540;
	st.global.u64 	[%rd36013], %rd19541;
	st.global.u64 	[%rd36014], %rd19542;
	st.global.u64 	[%rd36015], %rd19201;
	ld.global.u64 	%rd19556, [%rd2];
	ld.global.u64 	%rd19557, [%rd36011];
	ld.global.u64 	%rd19558, [%rd36012];
	ld.global.u64 	%rd19559, [%rd36013];
	ld.global.u64 	%rd19560, [%rd36014];
	// begin inline asm
	add.cc.u64 %rd19556, %rd19556, %rd35996;
	addc.cc.u64 %rd19557, %rd19557, %rd35997;
	addc.cc.u64 %rd19558, %rd19558, %rd35998;
	addc.cc.u64 %rd19559, %rd19559, %rd35999;
	addc.cc.u64 %rd19560, %rd19560, %rd36000;
	addc.u64 %rd19201, %rd19201, %rd36001;
	
	// end inline asm
	st.global.u64 	[%rd2], %rd19556;
	st.global.u64 	[%rd36011], %rd19557;
	st.global.u64 	[%rd36012], %rd19558;
	st.global.u64 	[%rd36013], %rd19559;
	st.global.u64 	[%rd36014], %rd19560;
	st.global.u64 	[%rd36015], %rd19201;
	ld.global.u64 	%rd19574, [%rd2];
	ld.global.u64 	%rd19575, [%rd36011];
	ld.global.u64 	%rd19576, [%rd36012];
	ld.global.u64 	%rd19577, [%rd36013];
	ld.global.u64 	%rd19578, [%rd36014];
	// begin inline asm
	add.cc.u64 %rd19574, %rd19574, %rd35996;
	addc.cc.u64 %rd19575, %rd19575, %rd35997;
	addc.cc.u64 %rd19576, %rd19576, %rd35998;
	addc.cc.u64 %rd19577, %rd19577, %rd35999;
	addc.cc.u64 %rd19578, %rd19578, %rd36000;
	addc.u64 %rd19201, %rd19201, %rd36001;
	
	// end inline asm
	st.global.u64 	[%rd2], %rd19574;
	st.global.u64 	[%rd36011], %rd19575;
	st.global.u64 	[%rd36012], %rd19576;
	st.global.u64 	[%rd36013], %rd19577;
	st.global.u64 	[%rd36014], %rd19578;
	st.global.u64 	[%rd36015], %rd19201;
	ld.global.u64 	%rd19592, [%rd2];
	ld.global.u64 	%rd19593, [%rd36011];
	ld.global.u64 	%rd19594, [%rd36012];
	ld.global.u64 	%rd19595, [%rd36013];
	ld.global.u64 	%rd19596, [%rd36014];
	// begin inline asm
	add.cc.u64 %rd19592, %rd19592, %rd35996;
	addc.cc.u64 %rd19593, %rd19593, %rd35997;
	addc.cc.u64 %rd19594, %rd19594, %rd35998;
	addc.cc.u64 %rd19595, %rd19595, %rd35999;
	addc.cc.u64 %rd19596, %rd19596, %rd36000;
	addc.u64 %rd19201, %rd19201, %rd36001;
	
	// end inline asm
	st.global.u64 	[%rd2], %rd19592;
	st.global.u64 	[%rd36011], %rd19593;
	st.global.u64 	[%rd36012], %rd19594;
	st.global.u64 	[%rd36013], %rd19595;
	st.global.u64 	[%rd36014], %rd19596;
	st.global.u64 	[%rd36015], %rd19201;
	ld.global.u64 	%rd19610, [%rd2];
	ld.global.u64 	%rd19611, [%rd36011];
	ld.global.u64 	%rd19612, [%rd36012];
	ld.global.u64 	%rd19613, [%rd36013];
	ld.global.u64 	%rd19614, [%rd36014];
	// begin inline asm
	add.cc.u64 %rd19610, %rd19610, %rd35996;
	addc.cc.u64 %rd19611, %rd19611, %rd35997;
	addc.cc.u64 %rd19612, %rd19612, %rd35998;
	addc.cc.u64 %rd19613, %rd19613, %rd35999;
	addc.cc.u64 %rd19614, %rd19614, %rd36000;
	addc.u64 %rd19201, %rd19201, %rd36001;
	
	// end inline asm
	st.global.u64 	[%rd2], %rd19610;
	st.global.u64 	[%rd36011], %rd19611;
	st.global.u64 	[%rd36012], %rd19612;
	st.global.u64 	[%rd36013], %rd19613;
	st.global.u64 	[%rd36014], %rd19614;
	st.global.u64 	[%rd36015], %rd19201;
	ld.global.u64 	%rd19628, [%rd2];
	ld.global.u64 	%rd19629, [%rd36011];
	ld.global.u64 	%rd19630, [%rd36012];
	ld.global.u64 	%rd19631, [%rd36013];
	ld.global.u64 	%rd19632, [%rd36014];
	// begin inline asm
	add.cc.u64 %rd19628, %rd19628, %rd35996;
	addc.cc.u64 %rd19629, %rd19629, %rd35997;
	addc.cc.u64 %rd19630, %rd19630, %rd35998;
	addc.cc.u64 %rd19631, %rd19631, %rd35999;
	addc.cc.u64 %rd19632, %rd19632, %rd36000;
	addc.u64 %rd19201, %rd19201, %rd36001;
	
	// end inline asm
	st.global.u64 	[%rd2], %rd19628;
	st.global.u64 	[%rd36011], %rd19629;
	st.global.u64 	[%rd36012], %rd19630;
	st.global.u64 	[%rd36013], %rd19631;
	st.global.u64 	[%rd36014], %rd19632;
	st.global.u64 	[%rd36015], %rd19201;
	ld.global.u64 	%rd19646, [%rd2];
	ld.global.u64 	%rd19647, [%rd36011];
	ld.global.u64 	%rd19648, [%rd36012];
	ld.global.u64 	%rd19649, [%rd36013];
	ld.global.u64 	%rd19650, [%rd36014];
	// begin inline asm
	add.cc.u64 %rd19646, %rd19646, %rd35996;
	addc.cc.u64 %rd19647, %rd19647, %rd35997;
	addc.cc.u64 %rd19648, %rd19648, %rd35998;
	addc.cc.u64 %rd19649, %rd19649, %rd35999;
	addc.cc.u64 %rd19650, %rd19650, %rd36000;
	addc.u64 %rd19201, %rd19201, %rd36001;
	
	// end inline asm
	st.global.u64 	[%rd2], %rd19646;
	st.global.u64 	[%rd36011], %rd19647;
	st.global.u64 	[%rd36012], %rd19648;
	st.global.u64 	[%rd36013], %rd19649;
	st.global.u64 	[%rd36014], %rd19650;
	st.global.u64 	[%rd36015], %rd19201;
	ld.global.u64 	%rd19664, [%rd2];
	ld.global.u64 	%rd19665, [%rd36011];
	ld.global.u64 	%rd19666, [%rd36012];
	ld.global.u64 	%rd19667, [%rd36013];
	ld.global.u64 	%rd19668, [%rd36014];
	// begin inline asm
	add.cc.u64 %rd19664, %rd19664, %rd35996;
	addc.cc.u64 %rd19665, %rd19665, %rd35997;
	addc.cc.u64 %rd19666, %rd19666, %rd35998;
	addc.cc.u64 %rd19667, %rd19667, %rd35999;
	addc.cc.u64 %rd19668, %rd19668, %rd36000;
	addc.u64 %rd19201, %rd19201, %rd36001;
	
	// end inline asm
	st.global.u64 	[%rd2], %rd19664;
	st.global.u64 	[%rd36011], %rd19665;
	st.global.u64 	[%rd36012], %rd19666;
	st.global.u64 	[%rd36013], %rd19667;
	st.global.u64 	[%rd36014], %rd19668;
	st.global.u64 	[%rd36015], %rd19201;
	ld.global.u64 	%rd19682, [%rd2];
	ld.global.u64 	%rd19683, [%rd36011];
	ld.global.u64 	%rd19684, [%rd36012];
	ld.global.u64 	%rd19685, [%rd36013];
	ld.global.u64 	%rd19686, [%rd36014];
	// begin inline asm
	add.cc.u64 %rd19682, %rd19682, %rd35996;
	addc.cc.u64 %rd19683, %rd19683, %rd35997;
	addc.cc.u64 %rd19684, %rd19684, %rd35998;
	addc.cc.u64 %rd19685, %rd19685, %rd35999;
	addc.cc.u64 %rd19686, %rd19686, %rd36000;
	addc.u64 %rd19201, %rd19201, %rd36001;
	
	// end inline asm
	st.global.u64 	[%rd2], %rd19682;
	st.global.u64 	[%rd36011], %rd19683;
	st.global.u64 	[%rd36012], %rd19684;
	st.global.u64 	[%rd36013], %rd19685;
	st.global.u64 	[%rd36014], %rd19686;
	st.global.u64 	[%rd36015], %rd19201;
	ld.global.u64 	%rd19700, [%rd2];
	ld.global.u64 	%rd19701, [%rd36011];
	ld.global.u64 	%rd19702, [%rd36012];
	ld.global.u64 	%rd19703, [%rd36013];
	ld.global.u64 	%rd19704, [%rd36014];
	// begin inline asm
	add.cc.u64 %rd19700, %rd19700, %rd35996;
	addc.cc.u64 %rd19701, %rd19701, %rd35997;
	addc.cc.u64 %rd19702, %rd19702, %rd35998;
	addc.cc.u64 %rd19703, %rd19703, %rd35999;
	addc.cc.u64 %rd19704, %rd19704, %rd36000;
	addc.u64 %rd19201, %rd19201, %rd36001;
	
	// end inline asm
	st.global.u64 	[%rd2], %rd19700;
	st.global.u64 	[%rd36011], %rd19701;
	st.global.u64 	[%rd36012], %rd19702;
	st.global.u64 	[%rd36013], %rd19703;
	st.global.u64 	[%rd36014], %rd19704;
	st.global.u64 	[%rd36015], %rd19201;
	ld.global.u64 	%rd19718, [%rd2];
	ld.global.u64 	%rd19719, [%rd36011];
	ld.global.u64 	%rd19720, [%rd36012];
	ld.global.u64 	%rd19721, [%rd36013];
	ld.global.u64 	%rd19722, [%rd36014];
	// begin inline asm
	add.cc.u64 %rd19718, %rd19718, %rd35996;
	addc.cc.u64 %rd19719, %rd19719, %rd35997;
	addc.cc.u64 %rd19720, %rd19720, %rd35998;
	addc.cc.u64 %rd19721, %rd19721, %rd35999;
	addc.cc.u64 %rd19722, %rd19722, %rd36000;
	addc.u64 %rd19201, %rd19201, %rd36001;
	
	// end inline asm
	st.global.u64 	[%rd2], %rd19718;
	st.global.u64 	[%rd36011], %rd19719;
	st.global.u64 	[%rd36012], %rd19720;
	st.global.u64 	[%rd36013], %rd19721;
	st.global.u64 	[%rd36014], %rd19722;
	st.global.u64 	[%rd36015], %rd19201;
	ld.global.u64 	%rd19736, [%rd2];
	ld.global.u64 	%rd19737, [%rd36011];
	ld.global.u64 	%rd19738, [%rd36012];
	ld.global.u64 	%rd19739, [%rd36013];
	ld.global.u64 	%rd19740, [%rd36014];
	// begin inline asm
	add.cc.u64 %rd19736, %rd19736, %rd35996;
	addc.cc.u64 %rd19737, %rd19737, %rd35997;
	addc.cc.u64 %rd19738, %rd19738, %rd35998;
	addc.cc.u64 %rd19739, %rd19739, %rd35999;
	addc.cc.u64 %rd19740, %rd19740, %rd36000;
	addc.u64 %rd19201, %rd19201, %rd36001;
	
	// end inline asm
	st.global.u64 	[%rd2], %rd19736;
	st.global.u64 	[%rd36011], %rd19737;
	st.global.u64 	[%rd36012], %rd19738;
	st.global.u64 	[%rd36013], %rd19739;
	st.global.u64 	[%rd36014], %rd19740;
	st.global.u64 	[%rd36015], %rd19201;
	ld.global.u64 	%rd19754, [%rd2];
	ld.global.u64 	%rd19755, [%rd36011];
	ld.global.u64 	%rd19756, [%rd36012];
	ld.global.u64 	%rd19757, [%rd36013];
	ld.global.u64 	%rd19758, [%rd36014];
	// begin inline asm
	add.cc.u64 %rd19754, %rd19754, %rd35996;
	addc.cc.u64 %rd19755, %rd19755, %rd35997;
	addc.cc.u64 %rd19756, %rd19756, %rd35998;
	addc.cc.u64 %rd19757, %rd19757, %rd35999;
	addc.cc.u64 %rd19758, %rd19758, %rd36000;
	addc.u64 %rd19201, %rd19201, %rd36001;
	
	// end inline asm
	st.global.u64 	[%rd2], %rd19754;
	st.global.u64 	[%rd36011], %rd19755;
	st.global.u64 	[%rd36012], %rd19756;
	st.global.u64 	[%rd36013], %rd19757;
	st.global.u64 	[%rd36014], %rd19758;
	st.global.u64 	[%rd36015], %rd19201;
	ld.global.u64 	%rd19772, [%rd2];
	ld.global.u64 	%rd19773, [%rd36011];
	ld.global.u64 	%rd19774, [%rd36012];
	ld.global.u64 	%rd19775, [%rd36013];
	ld.global.u64 	%rd19776, [%rd36014];
	// begin inline asm
	add.cc.u64 %rd19772, %rd19772, %rd35996;
	addc.cc.u64 %rd19773, %rd19773, %rd35997;
	addc.cc.u64 %rd19774, %rd19774, %rd35998;
	addc.cc.u64 %rd19775, %rd19775, %rd35999;
	addc.cc.u64 %rd19776, %rd19776, %rd36000;
	addc.u64 %rd19201, %rd19201, %rd36001;
	
	// end inline asm
	st.global.u64 	[%rd2], %rd19772;
	st.global.u64 	[%rd36011], %rd19773;
	st.global.u64 	[%rd36012], %rd19774;
	st.global.u64 	[%rd36013], %rd19775;
	st.global.u64 	[%rd36014], %rd19776;
	st.global.u64 	[%rd36015], %rd19201;
	ld.global.u64 	%rd19790, [%rd2];
	ld.global.u64 	%rd19791, [%rd36011];
	ld.global.u64 	%rd19792, [%rd36012];
	ld.global.u64 	%rd19793, [%rd36013];
	ld.global.u64 	%rd19794, [%rd36014];
	// begin inline asm
	add.cc.u64 %rd19790, %rd19790, %rd35996;
	addc.cc.u64 %rd19791, %rd19791, %rd35997;
	addc.cc.u64 %rd19792, %rd19792, %rd35998;
	addc.cc.u64 %rd19793, %rd19793, %rd35999;
	addc.cc.u64 %rd19794, %rd19794, %rd36000;
	addc.u64 %rd19201, %rd19201, %rd36001;
	
	// end inline asm
	st.global.u64 	[%rd2], %rd19790;
	st.global.u64 	[%rd36011], %rd19791;
	st.global.u64 	[%rd36012], %rd19792;
	st.global.u64 	[%rd36013], %rd19793;
	st.global.u64 	[%rd36014], %rd19794;
	st.global.u64 	[%rd36015], %rd19201;
	ld.global.u64 	%rd19808, [%rd2];
	ld.global.u64 	%rd19809, [%rd36011];
	ld.global.u64 	%rd19810, [%rd36012];
	ld.global.u64 	%rd19811, [%rd36013];
	ld.global.u64 	%rd19812, [%rd36014];
	// begin inline asm
	add.cc.u64 %rd19808, %rd19808, %rd35996;
	addc.cc.u64 %rd19809, %rd19809, %rd35997;
	addc.cc.u64 %rd19810, %rd19810, %rd35998;
	addc.cc.u64 %rd19811, %rd19811, %rd35999;
	addc.cc.u64 %rd19812, %rd19812, %rd36000;
	addc.u64 %rd19201, %rd19201, %rd36001;
	
	// end inline asm
	st.global.u64 	[%rd2], %rd19808;
	st.global.u64 	[%rd36011], %rd19809;
	st.global.u64 	[%rd36012], %rd19810;
	st.global.u64 	[%rd36013], %rd19811;
	st.global.u64 	[%rd36014], %rd19812;
	st.global.u64 	[%rd36015], %rd19201;
	ld.global.u64 	%rd19826, [%rd2];
	ld.global.u64 	%rd19827, [%rd36011];
	ld.global.u64 	%rd19828, [%rd36012];
	ld.global.u64 	%rd19829, [%rd36013];
	ld.global.u64 	%rd19830, [%rd36014];
	// begin inline asm
	add.cc.u64 %rd19826, %rd19826, %rd35996;
	addc.cc.u64 %rd19827, %rd19827, %rd35997;
	addc.cc.u64 %rd19828, %rd19828, %rd35998;
	addc.cc.u64 %rd19829, %rd19829, %rd35999;
	addc.cc.u64 %rd19830, %rd19830, %rd36000;
	addc.u64 %rd19201, %rd19201, %rd36001;
	
	// end inline asm
	st.global.u64 	[%rd2], %rd19826;
	st.global.u64 	[%rd36011], %rd19827;
	st.global.u64 	[%rd36012], %rd19828;
	st.global.u64 	[%rd36013], %rd19829;
	st.global.u64 	[%rd36014], %rd19830;
	st.global.u64 	[%rd36015], %rd19201;
	ld.global.u64 	%rd19844, [%rd2];
	ld.global.u64 	%rd19845, [%rd36011];
	ld.global.u64 	%rd19846, [%rd36012];
	ld.global.u64 	%rd19847, [%rd36013];
	ld.global.u64 	%rd19848, [%rd36014];
	// begin inline asm
	add.cc.u64 %rd19844, %rd19844, %rd35996;
	addc.cc.u64 %rd19845, %rd19845, %rd35997;
	addc.cc.u64 %rd19846, %rd19846, %rd35998;
	addc.cc.u64 %rd19847, %rd19847, %rd35999;
	addc.cc.u64 %rd19848, %rd19848, %rd36000;
	addc.u64 %rd19201, %rd19201, %rd36001;
	
	// end inline asm
	st.global.u64 	[%rd2], %rd19844;
	st.global.u64 	[%rd36011], %rd19845;
	st.global.u64 	[%rd36012], %rd19846;
	st.global.u64 	[%rd36013], %rd19847;
	st.global.u64 	[%rd36014], %rd19848;
	st.global.u64 	[%rd36015], %rd19201;
	ld.global.u64 	%rd19862, [%rd2];
	ld.global.u64 	%rd19863, [%rd36011];
	ld.global.u64 	%rd19864, [%rd36012];
	ld.global.u64 	%rd19865, [%rd36013];
	ld.global.u64 	%rd19866, [%rd36014];
	// begin inline asm
	add.cc.u64 %rd19862, %rd19862, %rd35996;
	addc.cc.u64 %rd19863, %rd19863, %rd35997;
	addc.cc.u64 %rd19864, %rd19864, %rd35998;
	addc.cc.u64 %rd19865, %rd19865, %rd35999;
	addc.cc.u64 %rd19866, %rd19866, %rd36000;
	addc.u64 %rd19201, %rd19201, %rd36001;
	
	// end inline asm
	st.global.u64 	[%rd2], %rd19862;
	st.global.u64 	[%rd36011], %rd19863;
	st.global.u64 	[%rd36012], %rd19864;
	st.global.u64 	[%rd36013], %rd19865;
	st.global.u64 	[%rd36014], %rd19866;
	st.global.u64 	[%rd36015], %rd19201;
	ld.global.u64 	%rd19880, [%rd2];
	ld.global.u64 	%rd19881, [%rd36011];
	ld.global.u64 	%rd19882, [%rd36012];
	ld.global.u64 	%rd19883, [%rd36013];
	ld.global.u64 	%rd19884, [%rd36014];
	// begin inline asm
	add.cc.u64 %rd19880, %rd19880, %rd35996;
	addc.cc.u64 %rd19881, %rd19881, %rd35997;
	addc.cc.u64 %rd19882, %rd19882, %rd35998;
	addc.cc.u64 %rd19883, %rd19883, %rd35999;
	addc.cc.u64 %rd19884, %rd19884, %rd36000;
	addc.u64 %rd19201, %rd19201, %rd36001;
	
	// end inline asm
	st.global.u64 	[%rd2], %rd19880;
	st.global.u64 	[%rd36011], %rd19881;
	st.global.u64 	[%rd36012], %rd19882;
	st.global.u64 	[%rd36013], %rd19883;
	st.global.u64 	[%rd36014], %rd19884;
	st.global.u64 	[%rd36015], %rd19201;
	ld.global.u64 	%rd19898, [%rd2];
	ld.global.u64 	%rd19899, [%rd36011];
	ld.global.u64 	%rd19900, [%rd36012];
	ld.global.u64 	%rd19901, [%rd36013];
	ld.global.u64 	%rd19902, [%rd36014];
	// begin inline asm
	add.cc.u64 %rd19898, %rd19898, %rd35996;
	addc.cc.u64 %rd19899, %rd19899, %rd35997;
	addc.cc.u64 %rd19900, %rd19900, %rd35998;
	addc.cc.u64 %rd19901, %rd19901, %rd35999;
	addc.cc.u64 %rd19902, %rd19902, %rd36000;
	addc.u64 %rd19201, %rd19201, %rd36001;
	
	// end inline asm
	st.global.u64 	[%rd2], %rd19898;
	st.global.u64 	[%rd36011], %rd19899;
	st.global.u64 	[%rd36012], %rd19900;
	st.global.u64 	[%rd36013], %rd19901;
	st.global.u64 	[%rd36014], %rd19902;
	st.global.u64 	[%rd36015], %rd19201;
	ld.global.u64 	%rd19916, [%rd2];
	ld.global.u64 	%rd19917, [%rd36011];
	ld.global.u64 	%rd19918, [%rd36012];
	ld.global.u64 	%rd19919, [%rd36013];
	ld.global.u64 	%rd19920, [%rd36014];
	// begin inline asm
	add.cc.u64 %rd19916, %rd19916, %rd35996;
	addc.cc.u64 %rd19917, %rd19917, %rd35997;
	addc.cc.u64 %rd19918, %rd19918, %rd35998;
	addc.cc.u64 %rd19919, %rd19919, %rd35999;
	addc.cc.u64 %rd19920, %rd19920, %rd36000;
	addc.u64 %rd19201, %rd19201, %rd36001;
	
	// end inline asm
	st.global.u64 	[%rd2], %rd19916;
	st.global.u64 	[%rd36011], %rd19917;
	st.global.u64 	[%rd36012], %rd19918;
	st.global.u64 	[%rd36013], %rd19919;
	st.global.u64 	[%rd36014], %rd19920;
	st.global.u64 	[%rd36015], %rd19201;
	ld.global.u64 	%rd19934, [%rd2];
	ld.global.u64 	%rd19935, [%rd36011];
	ld.global.u64 	%rd19936, [%rd36012];
	ld.global.u64 	%rd19937, [%rd36013];
	ld.global.u64 	%rd19938, [%rd36014];
	// begin inline asm
	add.cc.u64 %rd19934, %rd19934, %rd35996;
	addc.cc.u64 %rd19935, %rd19935, %rd35997;
	addc.cc.u64 %rd19936, %rd19936, %rd35998;
	addc.cc.u64 %rd19937, %rd19937, %rd35999;
	addc.cc.u64 %rd19938, %rd19938, %rd36000;
	addc.u64 %rd19201, %rd19201, %rd36001;
	
	// end inline asm
	st.global.u64 	[%rd2], %rd19934;
	st.global.u64 	[%rd36011], %rd19935;
	st.global.u64 	[%rd36012], %rd19936;
	st.global.u64 	[%rd36013], %rd19937;
	st.global.u64 	[%rd36014], %rd19938;
	st.global.u64 	[%rd36015], %rd19201;
	ld.global.u64 	%rd19952, [%rd2];
	ld.global.u64 	%rd19953, [%rd36011];
	ld.global.u64 	%rd19954, [%rd36012];
	ld.global.u64 	%rd19955, [%rd36013];
	ld.global.u64 	%rd19956, [%rd36014];
	// begin inline asm
	add.cc.u64 %rd19952, %rd19952, %rd35996;
	addc.cc.u64 %rd19953, %rd19953, %rd35997;
	addc.cc.u64 %rd19954, %rd19954, %rd35998;
	addc.cc.u64 %rd19955, %rd19955, %rd35999;
	addc.cc.u64 %rd19956, %rd19956, %rd36000;
	addc.u64 %rd19201, %rd19201, %rd36001;
	
	// end inline asm
	st.global.u64 	[%rd2], %rd19952;
	st.global.u64 	[%rd36011], %rd19953;
	st.global.u64 	[%rd36012], %rd19954;
	st.global.u64 	[%rd36013], %rd19955;
	st.global.u64 	[%rd36014], %rd19956;
	st.global.u64 	[%rd36015], %rd19201;
	ld.global.u64 	%rd19970, [%rd2];
	ld.global.u64 	%rd19971, [%rd36011];
	ld.global.u64 	%rd19972, [%rd36012];
	ld.global.u64 	%rd19973, [%rd36013];
	ld.global.u64 	%rd19974, [%rd36014];
	// begin inline asm
	add.cc.u64 %rd19970, %rd19970, %rd35996;
	addc.cc.u64 %rd19971, %rd19971, %rd35997;
	addc.cc.u64 %rd19972, %rd19972, %rd35998;
	addc.cc.u64 %rd19973, %rd19973, %rd35999;
	addc.cc.u64 %rd19974, %rd19974, %rd36000;
	addc.u64 %rd19201, %rd19201, %rd36001;
	
	// end inline asm
	st.global.u64 	[%rd2], %rd19970;
	st.global.u64 	[%rd36011], %rd19971;
	st.global.u64 	[%rd36012], %rd19972;
	st.global.u64 	[%rd36013], %rd19973;
	st.global.u64 	[%rd36014], %rd19974;
	st.global.u64 	[%rd36015], %rd19201;
	ld.global.u64 	%rd19988, [%rd2];
	ld.global.u64 	%rd19989, [%rd36011];
	ld.global.u64 	%rd19990, [%rd36012];
	ld.global.u64 	%rd19991, [%rd36013];
	ld.global.u64 	%rd19992, [%rd36014];
	// begin inline asm
	add.cc.u64 %rd19988, %rd19988, %rd35996;
	addc.cc.u64 %rd19989, %rd19989, %rd35997;
	addc.cc.u64 %rd19990, %rd19990, %rd35998;
	addc.cc.u64 %rd19991, %rd19991, %rd35999;
	addc.cc.u64 %rd19992, %rd19992, %rd36000;
	addc.u64 %rd19201, %rd19201, %rd36001;
	
	// end inline asm
	st.global.u64 	[%rd2], %rd19988;
	st.global.u64 	[%rd36011], %rd19989;
	st.global.u64 	[%rd36012], %rd19990;
	st.global.u64 	[%rd36013], %rd19991;
	st.global.u64 	[%rd36014], %rd19992;
	st.global.u64 	[%rd36015], %rd19201;
	ld.global.u64 	%rd20006, [%rd2];
	ld.global.u64 	%rd20007, [%rd36011];
	ld.global.u64 	%rd20008, [%rd36012];
	ld.global.u64 	%rd20009, [%rd36013];
	ld.global.u64 	%rd20010, [%rd36014];
	// begin inline asm
	add.cc.u64 %rd20006, %rd20006, %rd35996;
	addc.cc.u64 %rd20007, %rd20007, %rd35997;
	addc.cc.u64 %rd20008, %rd20008, %rd35998;
	addc.cc.u64 %rd20009, %rd20009, %rd35999;
	addc.cc.u64 %rd20010, %rd20010, %rd36000;
	addc.u64 %rd19201, %rd19201, %rd36001;
	
	// end inline asm
	st.global.u64 	[%rd2], %rd20006;
	st.global.u64 	[%rd36011], %rd20007;
	st.global.u64 	[%rd36012], %rd20008;
	st.global.u64 	[%rd36013], %rd20009;
	st.global.u64 	[%rd36014], %rd20010;
	st.global.u64 	[%rd36015], %rd19201;
	ld.global.u64 	%rd20024, [%rd2];
	ld.global.u64 	%rd20025, [%rd36011];
	ld.global.u64 	%rd20026, [%rd36012];
	ld.global.u64 	%rd20027, [%rd36013];
	ld.global.u64 	%rd20028, [%rd36014];
	// begin inline asm
	add.cc.u64 %rd20024, %rd20024, %rd35996;
	addc.cc.u64 %rd20025, %rd20025, %rd35997;
	addc.cc.u64 %rd20026, %rd20026, %rd35998;
	addc.cc.u64 %rd20027, %rd20027, %rd35999;
	addc.cc.u64 %rd20028, %rd20028, %rd36000;
	addc.u64 %rd19201, %rd19201, %rd36001;
	
	// end inline asm
	st.global.u64 	[%rd2], %rd20024;
	st.global.u64 	[%rd36011], %rd20025;
	st.global.u64 	[%rd36012], %rd20026;
	st.global.u64 	[%rd36013], %rd20027;
	st.global.u64 	[%rd36014], %rd20028;
	st.global.u64 	[%rd36015], %rd19201;
	ld.global.u64 	%rd20042, [%rd2];
	ld.global.u64 	%rd20043, [%rd36011];
	ld.global.u64 	%rd20044, [%rd36012];
	ld.global.u64 	%rd20045, [%rd36013];
	ld.global.u64 	%rd20046, [%rd36014];
	// begin inline asm
	add.cc.u64 %rd20042, %rd20042, %rd35996;
	addc.cc.u64 %rd20043, %rd20043, %rd35997;
	addc.cc.u64 %rd20044, %rd20044, %rd35998;
	addc.cc.u64 %rd20045, %rd20045, %rd35999;
	addc.cc.u64 %rd20046, %rd20046, %rd36000;
	addc.u64 %rd19201, %rd19201, %rd36001;
	
	// end inline asm
	st.global.u64 	[%rd2], %rd20042;
	st.global.u64 	[%rd36011], %rd20043;
	st.global.u64 	[%rd36012], %rd20044;
	st.global.u64 	[%rd36013], %rd20045;
	st.global.u64 	[%rd36014], %rd20046;
	st.global.u64 	[%rd36015], %rd19201;
	ld.global.u64 	%rd20060, [%rd2];
	ld.global.u64 	%rd20061, [%rd36011];
	ld.global.u64 	%rd20062, [%rd36012];
	ld.global.u64 	%rd20063, [%rd36013];
	ld.global.u64 	%rd20064, [%rd36014];
	// begin inline asm
	add.cc.u64 %rd20060, %rd20060, %rd35996;
	addc.cc.u64 %rd20061, %rd20061, %rd35997;
	addc.cc.u64 %rd20062, %rd20062, %rd35998;
	addc.cc.u64 %rd20063, %rd20063, %rd35999;
	addc.cc.u64 %rd20064, %rd20064, %rd36000;
	addc.u64 %rd19201, %rd19201, %rd36001;
	
	// end inline asm
	st.global.u64 	[%rd2], %rd20060;
	st.global.u64 	[%rd36011], %rd20061;
	st.global.u64 	[%rd36012], %rd20062;
	st.global.u64 	[%rd36013], %rd20063;
	st.global.u64 	[%rd36014], %rd20064;
	st.global.u64 	[%rd36015], %rd19201;
	ld.global.u64 	%rd20078, [%rd2];
	ld.global.u64 	%rd20079, [%rd36011];
	ld.global.u64 	%rd20080, [%rd36012];
	ld.global.u64 	%rd20081, [%rd36013];
	ld.global.u64 	%rd20082, [%rd36014];
	// begin inline asm
	add.cc.u64 %rd20078, %rd20078, %rd35996;
	addc.cc.u64 %rd20079, %rd20079, %rd35997;
	addc.cc.u64 %rd20080, %rd20080, %rd35998;
	addc.cc.u64 %rd20081, %rd20081, %rd35999;
	addc.cc.u64 %rd20082, %rd20082, %rd36000;
	addc.u64 %rd19201, %rd19201, %rd36001;
	
	// end inline asm
	st.global.u64 	[%rd2], %rd20078;
	st.global.u64 	[%rd36011], %rd20079;
	st.global.u64 	[%rd36012], %rd20080;
	st.global.u64 	[%rd36013], %rd20081;
	st.global.u64 	[%rd36014], %rd20082;
	st.global.u64 	[%rd36015], %rd19201;
	ld.global.u64 	%rd20096, [%rd2];
	ld.global.u64 	%rd20097, [%rd36011];
	ld.global.u64 	%rd20098, [%rd36012];
	ld.global.u64 	%rd20099, [%rd36013];
	ld.global.u64 	%rd20100, [%rd36014];
	// begin inline asm
	add.cc.u64 %rd20096, %rd20096, %rd35996;
	addc.cc.u64 %rd20097, %rd20097, %rd35997;
	addc.cc.u64 %rd20098, %rd20098, %rd35998;
	addc.cc.u64 %rd20099, %rd20099, %rd35999;
	addc.cc.u64 %rd20100, %rd20100, %rd36000;
	addc.u64 %rd19201, %rd19201, %rd36001;
	
	// end inline asm
	st.global.u64 	[%rd2], %rd20096;
	st.global.u64 	[%rd36011], %rd20097;
	st.global.u64 	[%rd36012], %rd20098;
	st.global.u64 	[%rd36013], %rd20099;
	st.global.u64 	[%rd36014], %rd20100;
	st.global.u64 	[%rd36015], %rd19201;
	ld.global.u64 	%rd20114, [%rd2];
	ld.global.u64 	%rd20115, [%rd36011];
	ld.global.u64 	%rd20116, [%rd36012];
	ld.global.u64 	%rd20117, [%rd36013];
	ld.global.u64 	%rd20118, [%rd36014];
	// begin inline asm
	add.cc.u64 %rd20114, %rd20114, %rd35996;
	addc.cc.u64 %rd20115, %rd20115, %rd35997;
	addc.cc.u64 %rd20116, %rd20116, %rd35998;
	addc.cc.u64 %rd20117, %rd20117, %rd35999;
	addc.cc.u64 %rd20118, %rd20118, %rd36000;
	addc.u64 %rd19201, %rd19201, %rd36001;
	
	// end inline asm
	st.global.u64 	[%rd2], %rd20114;
	st.global.u64 	[%rd36011], %rd20115;
	st.global.u64 	[%rd36012], %rd20116;
	st.global.u64 	[%rd36013], %rd20117;
	st.global.u64 	[%rd36014], %rd20118;
	st.global.u64 	[%rd36015], %rd19201;
	ld.global.u64 	%rd20132, [%rd2];
	ld.global.u64 	%rd20133, [%rd36011];
	ld.global.u64 	%rd20134, [%rd36012];
	ld.global.u64 	%rd20135, [%rd36013];
	ld.global.u64 	%rd20136, [%rd36014];
	// begin inline asm
	add.cc.u64 %rd20132, %rd20132, %rd35996;
	addc.cc.u64 %rd20133, %rd20133, %rd35997;
	addc.cc.u64 %rd20134, %rd20134, %rd35998;
	addc.cc.u64 %rd20135, %rd20135, %rd35999;
	addc.cc.u64 %rd20136, %rd20136, %rd36000;
	addc.u64 %rd19201, %rd19201, %rd36001;
	
	// end inline asm
	st.global.u64 	[%rd2], %rd20132;
	st.global.u64 	[%rd36011], %rd20133;
	st.global.u64 	[%rd36012], %rd20134;
	st.global.u64 	[%rd36013], %rd20135;
	st.global.u64 	[%rd36014], %rd20136;
	st.global.u64 	[%rd36015], %rd19201;
	ld.global.u64 	%rd20150, [%rd2];
	ld.global.u64 	%rd20151, [%rd36011];
	ld.global.u64 	%rd20152, [%rd36012];
	ld.global.u64 	%rd20153, [%rd36013];
	ld.global.u64 	%rd20154, [%rd36014];
	// begin inline asm
	add.cc.u64 %rd20150, %rd20150, %rd35996;
	addc.cc.u64 %rd20151, %rd20151, %rd35997;
	addc.cc.u64 %rd20152, %rd20152, %rd35998;
	addc.cc.u64 %rd20153, %rd20153, %rd35999;
	addc.cc.u64 %rd20154, %rd20154, %rd36000;
	addc.u64 %rd19201, %rd19201, %rd36001;
	
	// end inline asm
	st.global.u64 	[%rd2], %rd20150;
	st.global.u64 	[%rd36011], %rd20151;
	st.global.u64 	[%rd36012], %rd20152;
	st.global.u64 	[%rd36013], %rd20153;
	st.global.u64 	[%rd36014], %rd20154;
	st.global.u64 	[%rd36015], %rd19201;
	ld.global.u64 	%rd20168, [%rd2];
	ld.global.u64 	%rd20169, [%rd36011];
	ld.global.u64 	%rd20170, [%rd36012];
	ld.global.u64 	%rd20171, [%rd36013];
	ld.global.u64 	%rd20172, [%rd36014];
	// begin inline asm
	add.cc.u64 %rd20168, %rd20168, %rd35996;
	addc.cc.u64 %rd20169, %rd20169, %rd35997;
	addc.cc.u64 %rd20170, %rd20170, %rd35998;
	addc.cc.u64 %rd20171, %rd20171, %rd35999;
	addc.cc.u64 %rd20172, %rd20172, %rd36000;
	addc.u64 %rd19201, %rd19201, %rd36001;
	
	// end inline asm
	st.global.u64 	[%rd2], %rd20168;
	st.global.u64 	[%rd36011], %rd20169;
	st.global.u64 	[%rd36012], %rd20170;
	st.global.u64 	[%rd36013], %rd20171;
	st.global.u64 	[%rd36014], %rd20172;
	st.global.u64 	[%rd36015], %rd19201;
	ld.global.u64 	%rd20186, [%rd2];
	ld.global.u64 	%rd20187, [%rd36011];
	ld.global.u64 	%rd20188, [%rd36012];
	ld.global.u64 	%rd20189, [%rd36013];
	ld.global.u64 	%rd20190, [%rd36014];
	// begin inline asm
	add.cc.u64 %rd20186, %rd20186, %rd35996;
	addc.cc.u64 %rd20187, %rd20187, %rd35997;
	addc.cc.u64 %rd20188, %rd20188, %rd35998;
	addc.cc.u64 %rd20189, %rd20189, %rd35999;
	addc.cc.u64 %rd20190, %rd20190, %rd36000;
	addc.u64 %rd19201, %rd19201, %rd36001;
	
	// end inline asm
	st.global.u64 	[%rd2], %rd20186;
	st.global.u64 	[%rd36011], %rd20187;
	st.global.u64 	[%rd36012], %rd20188;
	st.global.u64 	[%rd36013], %rd20189;
	st.global.u64 	[%rd36014], %rd20190;
	st.global.u64 	[%rd36015], %rd19201;
	ld.global.u64 	%rd20204, [%rd2];
	ld.global.u64 	%rd20205, [%rd36011];
	ld.global.u64 	%rd20206, [%rd36012];
	ld.global.u64 	%rd20207, [%rd36013];
	ld.global.u64 	%rd20208, [%rd36014];
	// begin inline asm
	add.cc.u64 %rd20204, %rd20204, %rd35996;
	addc.cc.u64 %rd20205, %rd20205, %rd35997;
	addc.cc.u64 %rd20206, %rd20206, %rd35998;
	addc.cc.u64 %rd20207, %rd20207, %rd35999;
	addc.cc.u64 %rd20208, %rd20208, %rd36000;
	addc.u64 %rd19201, %rd19201, %rd36001;
	
	// end inline asm
	st.global.u64 	[%rd2], %rd20204;
	st.global.u64 	[%rd36011], %rd20205;
	st.global.u64 	[%rd36012], %rd20206;
	st.global.u64 	[%rd36013], %rd20207;
	st.global.u64 	[%rd36014], %rd20208;
	st.global.u64 	[%rd36015], %rd19201;
	ld.global.u64 	%rd20222, [%rd2];
	ld.global.u64 	%rd20223, [%rd36011];
	ld.global.u64 	%rd20224, [%rd36012];
	ld.global.u64 	%rd20225, [%rd36013];
	ld.global.u64 	%rd20226, [%rd36014];
	// begin inline asm
	add.cc.u64 %rd20222, %rd20222, %rd35996;
	addc.cc.u64 %rd20223, %rd20223, %rd35997;
	addc.cc.u64 %rd20224, %rd20224, %rd35998;
	addc.cc.u64 %rd20225, %rd20225, %rd35999;
	addc.cc.u64 %rd20226, %rd20226, %rd36000;
	addc.u64 %rd19201, %rd19201, %rd36001;
	
	// end inline asm
	st.global.u64 	[%rd2], %rd20222;
	st.global.u64 	[%rd36011], %rd20223;
	st.global.u64 	[%rd36012], %rd20224;
	st.global.u64 	[%rd36013], %rd20225;
	st.global.u64 	[%rd36014], %rd20226;
	st.global.u64 	[%rd36015], %rd19201;
	ld.global.u64 	%rd20240, [%rd2];
	ld.global.u64 	%rd20241, [%rd36011];
	ld.global.u64 	%rd20242, [%rd36012];
	ld.global.u64 	%rd20243, [%rd36013];
	ld.global.u64 	%rd20244, [%rd36014];
	// begin inline asm
	add.cc.u64 %rd20240, %rd20240, %rd35996;
	addc.cc.u64 %rd20241, %rd20241, %rd35997;
	addc.cc.u64 %rd20242, %rd20242, %rd35998;
	addc.cc.u64 %rd20243, %rd20243, %rd35999;
	addc.cc.u64 %rd20244, %rd20244, %rd36000;
	addc.u64 %rd19201, %rd19201, %rd36001;
	
	// end inline asm
	st.global.u64 	[%rd2], %rd20240;
	st.global.u64 	[%rd36011], %rd20241;
	st.global.u64 	[%rd36012], %rd20242;
	st.global.u64 	[%rd36013], %rd20243;
	st.global.u64 	[%rd36014], %rd20244;
	st.global.u64 	[%rd36015], %rd19201;
	ld.global.u64 	%rd20258, [%rd2];
	ld.global.u64 	%rd20259, [%rd36011];
	ld.global.u64 	%rd20260, [%rd36012];
	ld.global.u64 	%rd20261, [%rd36013];
	ld.global.u64 	%rd20262, [%rd36014];
	// begin inline asm
	add.cc.u64 %rd20258, %rd20258, %rd35996;
	addc.cc.u64 %rd20259, %rd20259, %rd35997;
	addc.cc.u64 %rd20260, %rd20260, %rd35998;
	addc.cc.u64 %rd20261, %rd20261, %rd35999;
	addc.cc.u64 %rd20262, %rd20262, %rd36000;
	addc.u64 %rd19201, %rd19201, %rd36001;
	
	// end inline asm
	st.global.u64 	[%rd2], %rd20258;
	st.global.u64 	[%rd36011], %rd20259;
	st.global.u64 	[%rd36012], %rd20260;
	st.global.u64 	[%rd36013], %rd20261;
	st.global.u64 	[%rd36014], %rd20262;
	st.global.u64 	[%rd36015], %rd19201;
	ld.global.u64 	%rd20276, [%rd2];
	ld.global.u64 	%rd20277, [%rd36011];
	ld.global.u64 	%rd20278, [%rd36012];
	ld.global.u64 	%rd20279, [%rd36013];
	ld.global.u64 	%rd20280, [%rd36014];
	// begin inline asm
	add.cc.u64 %rd20276, %rd20276, %rd35996;
	addc.cc.u64 %rd20277, %rd20277, %rd35997;
	addc.cc.u64 %rd20278, %rd20278, %rd35998;
	addc.cc.u64 %rd20279, %rd20279, %rd35999;
	addc.cc.u64 %rd20280, %rd20280, %rd36000;
	addc.u64 %rd19201, %rd19201, %rd36001;
	
	// end inline asm
	st.global.u64 	[%rd2], %rd20276;
	st.global.u64 	[%rd36011], %rd20277;
	st.global.u64 	[%rd36012], %rd20278;
	st.global.u64 	[%rd36013], %rd20279;
	st.global.u64 	[%rd36014], %rd20280;
	st.global.u64 	[%rd36015], %rd19201;
	ld.global.u64 	%rd20294, [%rd2];
	ld.global.u64 	%rd20295, [%rd36011];
	ld.global.u64 	%rd20296, [%rd36012];
	ld.global.u64 	%rd20297, [%rd36013];
	ld.global.u64 	%rd20298, [%rd36014];
	// begin inline asm
	add.cc.u64 %rd20294, %rd20294, %rd35996;
	addc.cc.u64 %rd20295, %rd20295, %rd35997;
	addc.cc.u64 %rd20296, %rd20296, %rd35998;
	addc.cc.u64 %rd20297, %rd20297, %rd35999;
	addc.cc.u64 %rd20298, %rd20298, %rd36000;
	addc.u64 %rd19201, %rd19201, %rd36001;
	
	// end inline asm
	st.global.u64 	[%rd2], %rd20294;
	st.global.u64 	[%rd36011], %rd20295;
	st.global.u64 	[%rd36012], %rd20296;
	st.global.u64 	[%rd36013], %rd20297;
	st.global.u64 	[%rd36014], %rd20298;
	st.global.u64 	[%rd36015], %rd19201;
	ld.global.u64 	%rd20312, [%rd2];
	ld.global.u64 	%rd20313, [%rd36011];
	ld.global.u64 	%rd20314, [%rd36012];
	ld.global.u64 	%rd20315, [%rd36013];
	ld.global.u64 	%rd20316, [%rd36014];
	// begin inline asm
	add.cc.u64 %rd20312, %rd20312, %rd35996;
	addc.cc.u64 %rd20313, %rd20313, %rd35997;
	addc.cc.u64 %rd20314, %rd20314, %rd35998;
	addc.cc.u64 %rd20315, %rd20315, %rd35999;
	addc.cc.u64 %rd20316, %rd20316, %rd36000;
	addc.u64 %rd19201, %rd19201, %rd36001;
	
	// end inline asm
	st.global.u64 	[%rd2], %rd20312;
	st.global.u64 	[%rd36011], %rd20313;
	st.global.u64 	[%rd36012], %rd20314;
	st.global.u64 	[%rd36013], %rd20315;
	st.global.u64 	[%rd36014], %rd20316;
	st.global.u64 	[%rd36015], %rd19201;
	ld.global.u64 	%rd20330, [%rd2];
	ld.global.u64 	%rd20331, [%rd36011];
	ld.global.u64 	%rd20332, [%rd36012];
	ld.global.u64 	%rd20333, [%rd36013];
	ld.global.u64 	%rd20334, [%rd36014];
	// begin inline asm
	add.cc.u64 %rd20330, %rd20330, %rd35996;
	addc.cc.u64 %rd20331, %rd20331, %rd35997;
	addc.cc.u64 %rd20332, %rd20332, %rd35998;
	addc.cc.u64 %rd20333, %rd20333, %rd35999;
	addc.cc.u64 %rd20334, %rd20334, %rd36000;
	addc.u64 %rd19201, %rd19201, %rd36001;
	
	// end inline asm
	st.global.u64 	[%rd2], %rd20330;
	st.global.u64 	[%rd36011], %rd20331;
	st.global.u64 	[%rd36012], %rd20332;
	st.global.u64 	[%rd36013], %rd20333;
	st.global.u64 	[%rd36014], %rd20334;
	st.global.u64 	[%rd36015], %rd19201;
	ld.global.u64 	%rd20348, [%rd2];
	ld.global.u64 	%rd20349, [%rd36011];
	ld.global.u64 	%rd20350, [%rd36012];
	ld.global.u64 	%rd20351, [%rd36013];
	ld.global.u64 	%rd20352, [%rd36014];
	// begin inline asm
	add.cc.u64 %rd20348, %rd20348, %rd35996;
	addc.cc.u64 %rd20349, %rd20349, %rd35997;
	addc.cc.u64 %rd20350, %rd20350, %rd35998;
	addc.cc.u64 %rd20351, %rd20351, %rd35999;
	addc.cc.u64 %rd20352, %rd20352, %rd36000;
	addc.u64 %rd19201, %rd19201, %rd36001;
	
	// end inline asm
	st.global.u64 	[%rd2], %rd20348;
	st.global.u64 	[%rd36011], %rd20349;
	st.global.u64 	[%rd36012], %rd20350;
	st.global.u64 	[%rd36013], %rd20351;
	st.global.u64 	[%rd36014], %rd20352;
	st.global.u64 	[%rd36015], %rd19201;
	ld.global.u64 	%rd20366, [%rd2];
	ld.global.u64 	%rd20367, [%rd36011];
	ld.global.u64 	%rd20368, [%rd36012];
	ld.global.u64 	%rd20369, [%rd36013];
	ld.global.u64 	%rd20370, [%rd36014];
	// begin inline asm
	add.cc.u64 %rd20366, %rd20366, %rd35996;
	addc.cc.u64 %rd20367, %rd20367, %rd35997;
	addc.cc.u64 %rd20368, %rd20368, %rd35998;
	addc.cc.u64 %rd20369, %rd20369, %rd35999;
	addc.cc.u64 %rd20370, %rd20370, %rd36000;
	addc.u64 %rd19201, %rd19201, %rd36001;
	
	// end inline asm
	st.global.u64 	[%rd2], %rd20366;
	st.global.u64 	[%rd36011], %rd20367;
	st.global.u64 	[%rd36012], %rd20368;
	st.global.u64 	[%rd36013], %rd20369;
	st.global.u64 	[%rd36014], %rd20370;
	st.global.u64 	[%rd36015], %rd19201;
	ld.global.u64 	%rd20384, [%rd2];
	ld.global.u64 	%rd20385, [%rd36011];
	ld.global.u64 	%rd20386, [%rd36012];
	ld.global.u64 	%rd20387, [%rd36013];
	ld.global.u64 	%rd20388, [%rd36014];
	// begin inline asm
	add.cc.u64 %rd20384, %rd20384, %rd35996;
	addc.cc.u64 %rd20385, %rd20385, %rd35997;
	addc.cc.u64 %rd20386, %rd20386, %rd35998;
	addc.cc.u64 %rd20387, %rd20387, %rd35999;
	addc.cc.u64 %rd20388, %rd20388, %rd36000;
	addc.u64 %rd19201, %rd19201, %rd36001;
	
	// end inline asm
	st.global.u64 	[%rd2], %rd20384;
	st.global.u64 	[%rd36011], %rd20385;
	st.global.u64 	[%rd36012], %rd20386;
	st.global.u64 	[%rd36013], %rd20387;
	st.global.u64 	[%rd36014], %rd20388;
	st.global.u64 	[%rd36015], %rd19201;
	ld.global.u64 	%rd20402, [%rd2];
	ld.global.u64 	%rd20403, [%rd36011];
	ld.global.u64 	%rd20404, [%rd36012];
	ld.global.u64 	%rd20405, [%rd36013];
	ld.global.u64 	%rd20406, [%rd36014];
	// begin inline asm
	add.cc.u64 %rd20402, %rd20402, %rd35996;
	addc.cc.u64 %rd20403, %rd20403, %rd35997;
	addc.cc.u64 %rd20404, %rd20404, %rd35998;
	addc.cc.u64 %rd20405, %rd20405, %rd35999;
	addc.cc.u64 %rd20406, %rd20406, %rd36000;
	addc.u64 %rd19201, %rd19201, %rd36001;
	
	// end inline asm
	st.global.u64 	[%rd2], %rd20402;
	st.global.u64 	[%rd36011], %rd20403;
	st.global.u64 	[%rd36012], %rd20404;
	st.global.u64 	[%rd36013], %rd20405;
	st.global.u64 	[%rd36014], %rd20406;
	st.global.u64 	[%rd36015], %rd19201;
	ld.global.u64 	%rd20420, [%rd2];
	ld.global.u64 	%rd20421, [%rd36011];
	ld.global.u64 	%rd20422, [%rd36012];
	ld.global.u64 	%rd20423, [%rd36013];
	ld.global.u64 	%rd20424, [%rd36014];
	// begin inline asm
	add.cc.u64 %rd20420, %rd20420, %rd35996;
	addc.cc.u64 %rd20421, %rd20421, %rd35997;
	addc.cc.u64 %rd20422, %rd20422, %rd35998;
	addc.cc.u64 %rd20423, %rd20423, %rd35999;
	addc.cc.u64 %rd20424, %rd20424, %rd36000;
	addc.u64 %rd19201, %rd19201, %rd36001;
	
	// end inline asm
	st.global.u64 	[%rd2], %rd20420;
	st.global.u64 	[%rd36011], %rd20421;
	st.global.u64 	[%rd36012], %rd20422;
	st.global.u64 	[%rd36013], %rd20423;
	st.global.u64 	[%rd36014], %rd20424;
	st.global.u64 	[%rd36015], %rd19201;
	ld.global.u64 	%rd20438, [%rd2];
	ld.global.u64 	%rd20439, [%rd36011];
	ld.global.u64 	%rd20440, [%rd36012];
	ld.global.u64 	%rd20441, [%rd36013];
	ld.global.u64 	%rd20442, [%rd36014];
	// begin inline asm
	add.cc.u64 %rd20438, %rd20438, %rd35996;
	addc.cc.u64 %rd20439, %rd20439, %rd35997;
	addc.cc.u64 %rd20440, %rd20440, %rd35998;
	addc.cc.u64 %rd20441, %rd20441, %rd35999;
	addc.cc.u64 %rd20442, %rd20442, %rd36000;
	addc.u64 %rd19201, %rd19201, %rd36001;
	
	// end inline asm
	st.global.u64 	[%rd2], %rd20438;
	st.global.u64 	[%rd36011], %rd20439;
	st.global.u64 	[%rd36012], %rd20440;
	st.global.u64 	[%rd36013], %rd20441;
	st.global.u64 	[%rd36014], %rd20442;
	st.global.u64 	[%rd36015], %rd19201;
	ld.global.u64 	%rd20456, [%rd2];
	ld.global.u64 	%rd20457, [%rd36011];
	ld.global.u64 	%rd20458, [%rd36012];
	ld.global.u64 	%rd20459, [%rd36013];
	ld.global.u64 	%rd20460, [%rd36014];
	// begin inline asm
	add.cc.u64 %rd20456, %rd20456, %rd35996;
	addc.cc.u64 %rd20457, %rd20457, %rd35997;
	addc.cc.u64 %rd20458, %rd20458, %rd35998;
	addc.cc.u64 %rd20459, %rd20459, %rd35999;
	addc.cc.u64 %rd20460, %rd20460, %rd36000;
	addc.u64 %rd19201, %rd19201, %rd36001;
	
	// end inline asm
	st.global.u64 	[%rd2], %rd20456;
	st.global.u64 	[%rd36011], %rd20457;
	st.global.u64 	[%rd36012], %rd20458;
	st.global.u64 	[%rd36013], %rd20459;
	st.global.u64 	[%rd36014], %rd20460;
	st.global.u64 	[%rd36015], %rd19201;
	ld.global.u64 	%rd20474, [%rd2];
	ld.global.u64 	%rd20475, [%rd36011];
	ld.global.u64 	%rd20476, [%rd36012];
	ld.global.u64 	%rd20477, [%rd36013];
	ld.global.u64 	%rd20478, [%rd36014];
	// begin inline asm
	add.cc.u64 %rd20474, %rd20474, %rd35996;
	addc.cc.u64 %rd20475, %rd20475, %rd35997;
	addc.cc.u64 %rd20476, %rd20476, %rd35998;
	addc.cc.u64 %rd20477, %rd20477, %rd35999;
	addc.cc.u64 %rd20478, %rd20478, %rd36000;
	addc.u64 %rd19201, %rd19201, %rd36001;
	
	// end inline asm
	st.global.u64 	[%rd2], %rd20474;
	st.global.u64 	[%rd36011], %rd20475;
	st.global.u64 	[%rd36012], %rd20476;
	st.global.u64 	[%rd36013], %rd20477;
	st.global.u64 	[%rd36014], %rd20478;
	st.global.u64 	[%rd36015], %rd19201;
	ld.global.u64 	%rd20492, [%rd2];
	ld.global.u64 	%rd20493, [%rd36011];
	ld.global.u64 	%rd20494, [%rd36012];
	ld.global.u64 	%rd20495, [%rd36013];
	ld.global.u64 	%rd20496, [%rd36014];
	// begin inline asm
	add.cc.u64 %rd20492, %rd20492, %rd35996;
	addc.cc.u64 %rd20493, %rd20493, %rd35997;
	addc.cc.u64 %rd20494, %rd20494, %rd35998;
	addc.cc.u64 %rd20495, %rd20495, %rd35999;
	addc.cc.u64 %rd20496, %rd20496, %rd36000;
	addc.u64 %rd19201, %rd19201, %rd36001;
	
	// end inline asm
	st.global.u64 	[%rd2], %rd20492;
	st.global.u64 	[%rd36011], %rd20493;
	st.global.u64 	[%rd36012], %rd20494;
	st.global.u64 	[%rd36013], %rd20495;
	st.global.u64 	[%rd36014], %rd20496;
	st.global.u64 	[%rd36015], %rd19201;
	ld.global.u64 	%rd20510, [%rd2];
	ld.global.u64 	%rd20511, [%rd36011];
	ld.global.u64 	%rd20512, [%rd36012];
	ld.global.u64 	%rd20513, [%rd36013];
	ld.global.u64 	%rd20514, [%rd36014];
	// begin inline asm
	add.cc.u64 %rd20510, %rd20510, %rd35996;
	addc.cc.u64 %rd20511, %rd20511, %rd35997;
	addc.cc.u64 %rd20512, %rd20512, %rd35998;
	addc.cc.u64 %rd20513, %rd20513, %rd35999;
	addc.cc.u64 %rd20514, %rd20514, %rd36000;
	addc.u64 %rd19201, %rd19201, %rd36001;
	
	// end inline asm
	st.global.u64 	[%rd2], %rd20510;
	st.global.u64 	[%rd36011], %rd20511;
	st.global.u64 	[%rd36012], %rd20512;
	st.global.u64 	[%rd36013], %rd20513;
	st.global.u64 	[%rd36014], %rd20514;
	st.global.u64 	[%rd36015], %rd19201;
	ld.global.u64 	%rd20528, [%rd2];
	ld.global.u64 	%rd20529, [%rd36011];
	ld.global.u64 	%rd20530, [%rd36012];
	ld.global.u64 	%rd20531, [%rd36013];
	ld.global.u64 	%rd20532, [%rd36014];
	// begin inline asm
	add.cc.u64 %rd20528, %rd20528, %rd35996;
	addc.cc.u64 %rd20529, %rd20529, %rd35997;
	addc.cc.u64 %rd20530, %rd20530, %rd35998;
	addc.cc.u64 %rd20531, %rd20531, %rd35999;
	addc.cc.u64 %rd20532, %rd20532, %rd36000;
	addc.u64 %rd19201, %rd19201, %rd36001;
	
	// end inline asm
	st.global.u64 	[%rd2], %rd20528;
	st.global.u64 	[%rd36011], %rd20529;
	st.global.u64 	[%rd36012], %rd20530;
	st.global.u64 	[%rd36013], %rd20531;
	st.global.u64 	[%rd36014], %rd20532;
	st.global.u64 	[%rd36015], %rd19201;
	ld.global.u64 	%rd20546, [%rd2];
	ld.global.u64 	%rd20547, [%rd36011];
	ld.global.u64 	%rd20548, [%rd36012];
	ld.global.u64 	%rd20549, [%rd36013];
	ld.global.u64 	%rd20550, [%rd36014];
	// begin inline asm
	add.cc.u64 %rd20546, %rd20546, %rd35996;
	addc.cc.u64 %rd20547, %rd20547, %rd35997;
	addc.cc.u64 %rd20548, %rd20548, %rd35998;
	addc.cc.u64 %rd20549, %rd20549, %rd35999;
	addc.cc.u64 %rd20550, %rd20550, %rd36000;
	addc.u64 %rd19201, %rd19201, %rd36001;
	
	// end inline asm
	st.global.u64 	[%rd2], %rd20546;
	st.global.u64 	[%rd36011], %rd20547;
	st.global.u64 	[%rd36012], %rd20548;
	st.global.u64 	[%rd36013], %rd20549;
	st.global.u64 	[%rd36014], %rd20550;
	st.global.u64 	[%rd36015], %rd19201;
	ld.global.u64 	%rd20564, [%rd2];
	ld.global.u64 	%rd20565, [%rd36011];
	ld.global.u64 	%rd20566, [%rd36012];
	ld.global.u64 	%rd20567, [%rd36013];
	ld.global.u64 	%rd20568, [%rd36014];
	// begin inline asm
	add.cc.u64 %rd20564, %rd20564, %rd35996;
	addc.cc.u64 %rd20565, %rd20565, %rd35997;
	addc.cc.u64 %rd20566, %rd20566, %rd35998;
	addc.cc.u64 %rd20567, %rd20567, %rd35999;
	addc.cc.u64 %rd20568, %rd20568, %rd36000;
	addc.u64 %rd19201, %rd19201, %rd36001;
	
	// end inline asm
	st.global.u64 	[%rd2], %rd20564;
	st.global.u64 	[%rd36011], %rd20565;
	st.global.u64 	[%rd36012], %rd20566;
	st.global.u64 	[%rd36013], %rd20567;
	st.global.u64 	[%rd36014], %rd20568;
	st.global.u64 	[%rd36015], %rd19201;
	ld.global.u64 	%rd20582, [%rd2];
	ld.global.u64 	%rd20583, [%rd36011];
	ld.global.u64 	%rd20584, [%rd36012];
	ld.global.u64 	%rd20585, [%rd36013];
	ld.global.u64 	%rd20586, [%rd36014];
	// begin inline asm
	add.cc.u64 %rd20582, %rd20582, %rd35996;
	addc.cc.u64 %rd20583, %rd20583, %rd35997;
	addc.cc.u64 %rd20584, %rd20584, %rd35998;
	addc.cc.u64 %rd20585, %rd20585, %rd35999;
	addc.cc.u64 %rd20586, %rd20586, %rd36000;
	addc.u64 %rd19201, %rd19201, %rd36001;
	
	// end inline asm
	st.global.u64 	[%rd2], %rd20582;
	st.global.u64 	[%rd36011], %rd20583;
	st.global.u64 	[%rd36012], %rd20584;
	st.global.u64 	[%rd36013], %rd20585;
	st.global.u64 	[%rd36014], %rd20586;
	st.global.u64 	[%rd36015], %rd19201;
	ld.global.u64 	%rd20600, [%rd2];
	ld.global.u64 	%rd20601, [%rd36011];
	ld.global.u64 	%rd20602, [%rd36012];
	ld.global.u64 	%rd20603, [%rd36013];
	ld.global.u64 	%rd20604, [%rd36014];
	// begin inline asm
	add.cc.u64 %rd20600, %rd20600, %rd35996;
	addc.cc.u64 %rd20601, %rd20601, %rd35997;
	addc.cc.u64 %rd20602, %rd20602, %rd35998;
	addc.cc.u64 %rd20603, %rd20603, %rd35999;
	addc.cc.u64 %rd20604, %rd20604, %rd36000;
	addc.u64 %rd19201, %rd19201, %rd36001;
	
	// end inline asm
	st.global.u64 	[%rd2], %rd20600;
	st.global.u64 	[%rd36011], %rd20601;
	st.global.u64 	[%rd36012], %rd20602;
	st.global.u64 	[%rd36013], %rd20603;
	st.global.u64 	[%rd36014], %rd20604;
	st.global.u64 	[%rd36015], %rd19201;
	ld.global.u64 	%rd20618, [%rd2];
	ld.global.u64 	%rd20619, [%rd36011];
	ld.global.u64 	%rd20620, [%rd36012];
	ld.global.u64 	%rd20621, [%rd36013];
	ld.global.u64 	%rd20622, [%rd36014];
	// begin inline asm
	add.cc.u64 %rd20618, %rd20618, %rd35996;
	addc.cc.u64 %rd20619, %rd20619, %rd35997;
	addc.cc.u64 %rd20620, %rd20620, %rd35998;
	addc.cc.u64 %rd20621, %rd20621, %rd35999;
	addc.cc.u64 %rd20622, %rd20622, %rd36000;
	addc.u64 %rd19201, %rd19201, %rd36001;
	
	// end inline asm
	st.global.u64 	[%rd2], %rd20618;
	st.global.u64 	[%rd36011], %rd20619;
	st.global.u64 	[%rd36012], %rd20620;
	st.global.u64 	[%rd36013], %rd20621;
	st.global.u64 	[%rd36014], %rd20622;
	st.global.u64 	[%rd36015], %rd19201;
	ld.global.u64 	%rd20636, [%rd2];
	ld.global.u64 	%rd20637, [%rd36011];
	ld.global.u64 	%rd20638, [%rd36012];
	ld.global.u64 	%rd20639, [%rd36013];
	ld.global.u64 	%rd20640, [%rd36014];
	// begin inline asm
	add.cc.u64 %rd20636, %rd20636, %rd35996;
	addc.cc.u64 %rd20637, %rd20637, %rd35997;
	addc.cc.u64 %rd20638, %rd20638, %rd35998;
	addc.cc.u64 %rd20639, %rd20639, %rd35999;
	addc.cc.u64 %rd20640, %rd20640, %rd36000;
	addc.u64 %rd19201, %rd19201, %rd36001;
	
	// end inline asm
	st.global.u64 	[%rd2], %rd20636;
	st.global.u64 	[%rd36011], %rd20637;
	st.global.u64 	[%rd36012], %rd20638;
	st.global.u64 	[%rd36013], %rd20639;
	st.global.u64 	[%rd36014], %rd20640;
	st.global.u64 	[%rd36015], %rd19201;
	ld.global.u64 	%rd20654, [%rd2];
	ld.global.u64 	%rd20655, [%rd36011];
	ld.global.u64 	%rd20656, [%rd36012];
	ld.global.u64 	%rd20657, [%rd36013];
	ld.global.u64 	%rd20658, [%rd36014];
	// begin inline asm
	add.cc.u64 %rd20654, %rd20654, %rd35996;
	addc.cc.u64 %rd20655, %rd20655, %rd35997;
	addc.cc.u64 %rd20656, %rd20656, %rd35998;
	addc.cc.u64 %rd20657, %rd20657, %rd35999;
	addc.cc.u64 %rd20658, %rd20658, %rd36000;
	addc.u64 %rd19201, %rd19201, %rd36001;
	
	// end inline asm
	st.global.u64 	[%rd2], %rd20654;
	st.global.u64 	[%rd36011], %rd20655;
	st.global.u64 	[%rd36012], %rd20656;
	st.global.u64 	[%rd36013], %rd20657;
	st.global.u64 	[%rd36014], %rd20658;
	st.global.u64 	[%rd36015], %rd19201;
	ld.global.u64 	%rd20672, [%rd2];
	ld.global.u64 	%rd20673, [%rd36011];
	ld.global.u64 	%rd20674, [%rd36012];
	ld.global.u64 	%rd20675, [%rd36013];
	ld.global.u64 	%rd20676, [%rd36014];
	// begin inline asm
	add.cc.u64 %rd20672, %rd20672, %rd35996;
	addc.cc.u64 %rd20673, %rd20673, %rd35997;
	addc.cc.u64 %rd20674, %rd20674, %rd35998;
	addc.cc.u64 %rd20675, %rd20675, %rd35999;
	addc.cc.u64 %rd20676, %rd20676, %rd36000;
	addc.u64 %rd19201, %rd19201, %rd36001;
	
	// end inline asm
	st.global.u64 	[%rd2], %rd20672;
	st.global.u64 	[%rd36011], %rd20673;
	st.global.u64 	[%rd36012], %rd20674;
	st.global.u64 	[%rd36013], %rd20675;
	st.global.u64 	[%rd36014], %rd20676;
	st.global.u64 	[%rd36015], %rd19201;
	ld.global.u64 	%rd20690, [%rd2];
	ld.global.u64 	%rd20691, [%rd36011];
	ld.global.u64 	%rd20692, [%rd36012];
	ld.global.u64 	%rd20693, [%rd36013];
	ld.global.u64 	%rd20694, [%rd36014];
	// begin inline asm
	add.cc.u64 %rd20690, %rd20690, %rd35996;
	addc.cc.u64 %rd20691, %rd20691, %rd35997;
	addc.cc.u64 %rd20692, %rd20692, %rd35998;
	addc.cc.u64 %rd20693, %rd20693, %rd35999;
	addc.cc.u64 %rd20694, %rd20694, %rd36000;
	addc.u64 %rd19201, %rd19201, %rd36001;
	
	// end inline asm
	st.global.u64 	[%rd2], %rd20690;
	st.global.u64 	[%rd36011], %rd20691;
	st.global.u64 	[%rd36012], %rd20692;
	st.global.u64 	[%rd36013], %rd20693;
	st.global.u64 	[%rd36014], %rd20694;
	st.global.u64 	[%rd36015], %rd19201;
	ld.global.u64 	%rd20708, [%rd2];
	ld.global.u64 	%rd20709, [%rd36011];
	ld.global.u64 	%rd20710, [%rd36012];
	ld.global.u64 	%rd20711, [%rd36013];
	ld.global.u64 	%rd20712, [%rd36014];
	// begin inline asm
	add.cc.u64 %rd20708, %rd20708, %rd35996;
	addc.cc.u64 %rd20709, %rd20709, %rd35997;
	addc.cc.u64 %rd20710, %rd20710, %rd35998;
	addc.cc.u64 %rd20711, %rd20711, %rd35999;
	addc.cc.u64 %rd20712, %rd20712, %rd36000;
	addc.u64 %rd19201, %rd19201, %rd36001;
	
	// end inline asm
	st.global.u64 	[%rd2], %rd20708;
	st.global.u64 	[%rd36011], %rd20709;
	st.global.u64 	[%rd36012], %rd20710;
	st.global.u64 	[%rd36013], %rd20711;
	st.global.u64 	[%rd36014], %rd20712;
	st.global.u64 	[%rd36015], %rd19201;
	ld.global.u64 	%rd20726, [%rd2];
	ld.global.u64 	%rd20727, [%rd36011];
	ld.global.u64 	%rd20728, [%rd36012];
	ld.global.u64 	%rd20729, [%rd36013];
	ld.global.u64 	%rd20730, [%rd36014];
	// begin inline asm
	add.cc.u64 %rd20726, %rd20726, %rd35996;
	addc.cc.u64 %rd20727, %rd20727, %rd35997;
	addc.cc.u64 %rd20728, %rd20728, %rd35998;
	addc.cc.u64 %rd20729, %rd20729, %rd35999;
	addc.cc.u64 %rd20730, %rd20730, %rd36000;
	addc.u64 %rd19201, %rd19201, %rd36001;
	
	// end inline asm
	st.global.u64 	[%rd2], %rd20726;
	st.global.u64 	[%rd36011], %rd20727;
	st.global.u64 	[%rd36012], %rd20728;
	st.global.u64 	[%rd36013], %rd20729;
	st.global.u64 	[%rd36014], %rd20730;
	st.global.u64 	[%rd36015], %rd19201;
	ld.global.u64 	%rd20744, [%rd2];
	ld.global.u64 	%rd20745, [%rd36011];
	ld.global.u64 	%rd20746, [%rd36012];
	ld.global.u64 	%rd20747, [%rd36013];
	ld.global.u64 	%rd20748, [%rd36014];
	// begin inline asm
	add.cc.u64 %rd20744, %rd20744, %rd35996;
	addc.cc.u64 %rd20745, %rd20745, %rd35997;
	addc.cc.u64 %rd20746, %rd20746, %rd35998;
	addc.cc.u64 %rd20747, %rd20747, %rd35999;
	addc.cc.u64 %rd20748, %rd20748, %rd36000;
	addc.u64 %rd19201, %rd19201, %rd36001;
	
	// end inline asm
	st.global.u64 	[%rd2], %rd20744;
	st.global.u64 	[%rd36011], %rd20745;
	st.global.u64 	[%rd36012], %rd20746;
	st.global.u64 	[%rd36013], %rd20747;
	st.global.u64 	[%rd36014], %rd20748;
	st.global.u64 	[%rd36015], %rd19201;
	ld.global.u64 	%rd20762, [%rd2];
	ld.global.u64 	%rd20763, [%rd36011];
	ld.global.u64 	%rd20764, [%rd36012];
	ld.global.u64 	%rd20765, [%rd36013];
	ld.global.u64 	%rd20766, [%rd36014];
	// begin inline asm
	add.cc.u64 %rd20762, %rd20762, %rd35996;
	addc.cc.u64 %rd20763, %rd20763, %rd35997;
	addc.cc.u64 %rd20764, %rd20764, %rd35998;
	addc.cc.u64 %rd20765, %rd20765, %rd35999;
	addc.cc.u64 %rd20766, %rd20766, %rd36000;
	addc.u64 %rd19201, %rd19201, %rd36001;
	
	// end inline asm
	st.global.u64 	[%rd2], %rd20762;
	st.global.u64 	[%rd36011], %rd20763;
	st.global.u64 	[%rd36012], %rd20764;
	st.global.u64 	[%rd36013], %rd20765;
	st.global.u64 	[%rd36014], %rd20766;
	st.global.u64 	[%rd36015], %rd19201;
	ld.global.u64 	%rd20780, [%rd2];
	ld.global.u64 	%rd20781, [%rd36011];
	ld.global.u64 	%rd20782, [%rd36012];
	ld.global.u64 	%rd20783, [%rd36013];
	ld.global.u64 	%rd20784, [%rd36014];
	// begin inline asm
	add.cc.u64 %rd20780, %rd20780, %rd35996;
	addc.cc.u64 %rd20781, %rd20781, %rd35997;
	addc.cc.u64 %rd20782, %rd20782, %rd35998;
	addc.cc.u64 %rd20783, %rd20783, %rd35999;
	addc.cc.u64 %rd20784, %rd20784, %rd36000;
	addc.u64 %rd19201, %rd19201, %rd36001;
	
	// end inline asm
	st.global.u64 	[%rd2], %rd20780;
	st.global.u64 	[%rd36011], %rd20781;
	st.global.u64 	[%rd36012], %rd20782;
	st.global.u64 	[%rd36013], %rd20783;
	st.global.u64 	[%rd36014], %rd20784;
	st.global.u64 	[%rd36015], %rd19201;
	ld.global.u64 	%rd20798, [%rd2];
	ld.global.u64 	%rd20799, [%rd36011];
	ld.global.u64 	%rd20800, [%rd36012];
	ld.global.u64 	%rd20801, [%rd36013];
	ld.global.u64 	%rd20802, [%rd36014];
	// begin inline asm
	add.cc.u64 %rd20798, %rd20798, %rd35996;
	addc.cc.u64 %rd20799, %rd20799, %rd35997;
	addc.cc.u64 %rd20800, %rd20800, %rd35998;
	addc.cc.u64 %rd20801, %rd20801, %rd35999;
	addc.cc.u64 %rd20802, %rd20802, %rd36000;
	addc.u64 %rd19201, %rd19201, %rd36001;
	
	// end inline asm
	st.global.u64 	[%rd2], %rd20798;
	st.global.u64 	[%rd36011], %rd20799;
	st.global.u64 	[%rd36012], %rd20800;
	st.global.u64 	[%rd36013], %rd20801;
	st.global.u64 	[%rd36014], %rd20802;
	st.global.u64 	[%rd36015], %rd19201;
	ld.global.u64 	%rd20816, [%rd2];
	ld.global.u64 	%rd20817, [%rd36011];
	ld.global.u64 	%rd20818, [%rd36012];
	ld.global.u64 	%rd20819, [%rd36013];
	ld.global.u64 	%rd20820, [%rd36014];
	// begin inline asm
	add.cc.u64 %rd20816, %rd20816, %rd35996;
	addc.cc.u64 %rd20817, %rd20817, %rd35997;
	addc.cc.u64 %rd20818, %rd20818, %rd35998;
	addc.cc.u64 %rd20819, %rd20819, %rd35999;
	addc.cc.u64 %rd20820, %rd20820, %rd36000;
	addc.u64 %rd19201, %rd19201, %rd36001;
	
	// end inline asm
	st.global.u64 	[%rd2], %rd20816;
	st.global.u64 	[%rd36011], %rd20817;
	st.global.u64 	[%rd36012], %rd20818;
	st.global.u64 	[%rd36013], %rd20819;
	st.global.u64 	[%rd36014], %rd20820;
	st.global.u64 	[%rd36015], %rd19201;
	ld.global.u64 	%rd20834, [%rd2];
	ld.global.u64 	%rd20835, [%rd36011];
	ld.global.u64 	%rd20836, [%rd36012];
	ld.global.u64 	%rd20837, [%rd36013];
	ld.global.u64 	%rd20838, [%rd36014];
	// begin inline asm
	add.cc.u64 %rd20834, %rd20834, %rd35996;
	addc.cc.u64 %rd20835, %rd20835, %rd35997;
	addc.cc.u64 %rd20836, %rd20836, %rd35998;
	addc.cc.u64 %rd20837, %rd20837, %rd35999;
	addc.cc.u64 %rd20838, %rd20838, %rd36000;
	addc.u64 %rd19201, %rd19201, %rd36001;
	
	// end inline asm
	st.global.u64 	[%rd2], %rd20834;
	st.global.u64 	[%rd36011], %rd20835;
	st.global.u64 	[%rd36012], %rd20836;
	st.global.u64 	[%rd36013], %rd20837;
	st.global.u64 	[%rd36014], %rd20838;
	st.global.u64 	[%rd36015], %rd19201;
	ld.global.u64 	%rd20852, [%rd2];
	ld.global.u64 	%rd20853, [%rd36011];
	ld.global.u64 	%rd20854, [%rd36012];
	ld.global.u64 	%rd20855, [%rd36013];
	ld.global.u64 	%rd20856, [%rd36014];
	// begin inline asm
	add.cc.u64 %rd20852, %rd20852, %rd35996;
	addc.cc.u64 %rd20853, %rd20853, %rd35997;
	addc.cc.u64 %rd20854, %rd20854, %rd35998;
	addc.cc.u64 %rd20855, %rd20855, %rd35999;
	addc.cc.u64 %rd20856, %rd20856, %rd36000;
	addc.u64 %rd19201, %rd19201, %rd36001;
	
	// end inline asm
	st.global.u64 	[%rd2], %rd20852;
	st.global.u64 	[%rd36011], %rd20853;
	st.global.u64 	[%rd36012], %rd20854;
	st.global.u64 	[%rd36013], %rd20855;
	st.global.u64 	[%rd36014], %rd20856;
	st.global.u64 	[%rd36015], %rd19201;
	ld.global.u64 	%rd20870, [%rd2];
	ld.global.u64 	%rd20871, [%rd36011];
	ld.global.u64 	%rd20872, [%rd36012];
	ld.global.u64 	%rd20873, [%rd36013];
	ld.global.u64 	%rd20874, [%rd36014];
	// begin inline asm
	add.cc.u64 %rd20870, %rd20870, %rd35996;
	addc.cc.u64 %rd20871, %rd20871, %rd35997;
	addc.cc.u64 %rd20872, %rd20872, %rd35998;
	addc.cc.u64 %rd20873, %rd20873, %rd35999;
	addc.cc.u64 %rd20874, %rd20874, %rd36000;
	addc.u64 %rd19201, %rd19201, %rd36001;
	
	// end inline asm
	st.global.u64 	[%rd2], %rd20870;
	st.global.u64 	[%rd36011], %rd20871;
	st.global.u64 	[%rd36012], %rd20872;
	st.global.u64 	[%rd36013], %rd20873;
	st.global.u64 	[%rd36014], %rd20874;
	st.global.u64 	[%rd36015], %rd19201;
	ld.global.u64 	%rd20888, [%rd2];
	ld.global.u64 	%rd20889, [%rd36011];
	ld.global.u64 	%rd20890, [%rd36012];
	ld.global.u64 	%rd20891, [%rd36013];
	ld.global.u64 	%rd20892, [%rd36014];
	// begin inline asm
	add.cc.u64 %rd20888, %rd20888, %rd35996;
	addc.cc.u64 %rd20889, %rd20889, %rd35997;
	addc.cc.u64 %rd20890, %rd20890, %rd35998;
	addc.cc.u64 %rd20891, %rd20891, %rd35999;
	addc.cc.u64 %rd20892, %rd20892, %rd36000;
	addc.u64 %rd19201, %rd19201, %rd36001;
	
	// end inline asm
	st.global.u64 	[%rd2], %rd20888;
	st.global.u64 	[%rd36011], %rd20889;
	st.global.u64 	[%rd36012], %rd20890;
	st.global.u64 	[%rd36013], %rd20891;
	st.global.u64 	[%rd36014], %rd20892;
	st.global.u64 	[%rd36015], %rd19201;
	ld.global.u64 	%rd20906, [%rd2];
	ld.global.u64 	%rd20907, [%rd36011];
	ld.global.u64 	%rd20908, [%rd36012];
	ld.global.u64 	%rd20909, [%rd36013];
	ld.global.u64 	%rd20910, [%rd36014];
	// begin inline asm
	add.cc.u64 %rd20906, %rd20906, %rd35996;
	addc.cc.u64 %rd20907, %rd20907, %rd35997;
	addc.cc.u64 %rd20908, %rd20908, %rd35998;
	addc.cc.u64 %rd20909, %rd20909, %rd35999;
	addc.cc.u64 %rd20910, %rd20910, %rd36000;
	addc.u64 %rd19201, %rd19201, %rd36001;
	
	// end inline asm
	st.global.u64 	[%rd2], %rd20906;
	st.global.u64 	[%rd36011], %rd20907;
	st.global.u64 	[%rd36012], %rd20908;
	st.global.u64 	[%rd36013], %rd20909;
	st.global.u64 	[%rd36014], %rd20910;
	st.global.u64 	[%rd36015], %rd19201;
	ld.global.u64 	%rd20924, [%rd2];
	ld.global.u64 	%rd20925, [%rd36011];
	ld.global.u64 	%rd20926, [%rd36012];
	ld.global.u64 	%rd20927, [%rd36013];
	ld.global.u64 	%rd20928, [%rd36014];
	// begin inline asm
	add.cc.u64 %rd20924, %rd20924, %rd35996;
	addc.cc.u64 %rd20925, %rd20925, %rd35997;
	addc.cc.u64 %rd20926, %rd20926, %rd35998;
	addc.cc.u64 %rd20927, %rd20927, %rd35999;
	addc.cc.u64 %rd20928, %rd20928, %rd36000;
	addc.u64 %rd19201, %rd19201, %rd36001;
	
	// end inline asm
	st.global.u64 	[%rd2], %rd20924;
	st.global.u64 	[%rd36011], %rd20925;
	st.global.u64 	[%rd36012], %rd20926;
	st.global.u64 	[%rd36013], %rd20927;
	st.global.u64 	[%rd36014], %rd20928;
	st.global.u64 	[%rd36015], %rd19201;
	ld.global.u64 	%rd20942, [%rd2];
	ld.global.u64 	%rd20943, [%rd36011];
	ld.global.u64 	%rd20944, [%rd36012];
	ld.global.u64 	%rd20945, [%rd36013];
	ld.global.u64 	%rd20946, [%rd36014];
	// begin inline asm
	add.cc.u64 %rd20942, %rd20942, %rd35996;
	addc.cc.u64 %rd20943, %rd20943, %rd35997;
	addc.cc.u64 %rd20944, %rd20944, %rd35998;
	addc.cc.u64 %rd20945, %rd20945, %rd35999;
	addc.cc.u64 %rd20946, %rd20946, %rd36000;
	addc.u64 %rd19201, %rd19201, %rd36001;
	
	// end inline asm
	st.global.u64 	[%rd2], %rd20942;
	st.global.u64 	[%rd36011], %rd20943;
	st.global.u64 	[%rd36012], %rd20944;
	st.global.u64 	[%rd36013], %rd20945;
	st.global.u64 	[%rd36014], %rd20946;
	st.global.u64 	[%rd36015], %rd19201;
	ld.global.u64 	%rd20960, [%rd2];
	ld.global.u64 	%rd20961, [%rd36011];
	ld.global.u64 	%rd20962, [%rd36012];
	ld.global.u64 	%rd20963, [%rd36013];
	ld.global.u64 	%rd20964, [%rd36014];
	// begin inline asm
	add.cc.u64 %rd20960, %rd20960, %rd35996;
	addc.cc.u64 %rd20961, %rd20961, %rd35997;
	addc.cc.u64 %rd20962, %rd20962, %rd35998;
	addc.cc.u64 %rd20963, %rd20963, %rd35999;
	addc.cc.u64 %rd20964, %rd20964, %rd36000;
	addc.u64 %rd19201, %rd19201, %rd36001;
	
	// end inline asm
	st.global.u64 	[%rd2], %rd20960;
	st.global.u64 	[%rd36011], %rd20961;
	st.global.u64 	[%rd36012], %rd20962;
	st.global.u64 	[%rd36013], %rd20963;
	st.global.u64 	[%rd36014], %rd20964;
	st.global.u64 	[%rd36015], %rd19201;
	ld.global.u64 	%rd20978, [%rd2];
	ld.global.u64 	%rd20979, [%rd36011];
	ld.global.u64 	%rd20980, [%rd36012];
	ld.global.u64 	%rd20981, [%rd36013];
	ld.global.u64 	%rd20982, [%rd36014];
	// begin inline asm
	add.cc.u64 %rd20978, %rd20978, %rd35996;
	addc.cc.u64 %rd20979, %rd20979, %rd35997;
	addc.cc.u64 %rd20980, %rd20980, %rd35998;
	addc.cc.u64 %rd20981, %rd20981, %rd35999;
	addc.cc.u64 %rd20982, %rd20982, %rd36000;
	addc.u64 %rd19201, %rd19201, %rd36001;
	
	// end inline asm
	st.global.u64 	[%rd2], %rd20978;
	st.global.u64 	[%rd36011], %rd20979;
	st.global.u64 	[%rd36012], %rd20980;
	st.global.u64 	[%rd36013], %rd20981;
	st.global.u64 	[%rd36014], %rd20982;
	st.global.u64 	[%rd36015], %rd19201;
	ld.global.u64 	%rd20996, [%rd2];
	ld.global.u64 	%rd20997, [%rd36011];
	ld.global.u64 	%rd20998, [%rd36012];
	ld.global.u64 	%rd20999, [%rd36013];
	ld.global.u64 	%rd21000, [%rd36014];
	// begin inline asm
	add.cc.u64 %rd20996, %rd20996, %rd35996;
	addc.cc.u64 %rd20997, %rd20997, %rd35997;
	addc.cc.u64 %rd20998, %rd20998, %rd35998;
	addc.cc.u64 %rd20999, %rd20999, %rd35999;
	addc.cc.u64 %rd21000, %rd21000, %rd36000;
	addc.u64 %rd19201, %rd19201, %rd36001;
	
	// end inline asm
	st.global.u64 	[%rd2], %rd20996;
	st.global.u64 	[%rd36011], %rd20997;
	st.global.u64 	[%rd36012], %rd20998;
	st.global.u64 	[%rd36013], %rd20999;
	st.global.u64 	[%rd36014], %rd21000;
	st.global.u64 	[%rd36015], %rd19201;
	ld.global.u64 	%rd21014, [%rd2];
	ld.global.u64 	%rd21015, [%rd36011];
	ld.global.u64 	%rd21016, [%rd36012];
	ld.global.u64 	%rd21017, [%rd36013];
	ld.global.u64 	%rd21018, [%rd36014];
	// begin inline asm
	add.cc.u64 %rd21014, %rd21014, %rd35996;
	addc.cc.u64 %rd21015, %rd21015, %rd35997;
	addc.cc.u64 %rd21016, %rd21016, %rd35998;
	addc.cc.u64 %rd21017, %rd21017, %rd35999;
	addc.cc.u64 %rd21018, %rd21018, %rd36000;
	addc.u64 %rd19201, %rd19201, %rd36001;
	
	// end inline asm
	st.global.u64 	[%rd2], %rd21014;
	st.global.u64 	[%rd36011], %rd21015;
	st.global.u64 	[%rd36012], %rd21016;
	st.global.u64 	[%rd36013], %rd21017;
	st.global.u64 	[%rd36014], %rd21018;
	st.global.u64 	[%rd36015], %rd19201;
	ld.global.u64 	%rd21032, [%rd2];
	ld.global.u64 	%rd21033, [%rd36011];
	ld.global.u64 	%rd21034, [%rd36012];
	ld.global.u64 	%rd21035, [%rd36013];
	ld.global.u64 	%rd21036, [%rd36014];
	// begin inline asm
	add.cc.u64 %rd21032, %rd21032, %rd35996;
	addc.cc.u64 %rd21033, %rd21033, %rd35997;
	addc.cc.u64 %rd21034, %rd21034, %rd35998;
	addc.cc.u64 %rd21035, %rd21035, %rd35999;
	addc.cc.u64 %rd21036, %rd21036, %rd36000;
	addc.u64 %rd19201, %rd19201, %rd36001;
	
	// end inline asm
	st.global.u64 	[%rd2], %rd21032;
	st.global.u64 	[%rd36011], %rd21033;
	st.global.u64 	[%rd36012], %rd21034;
	st.global.u64 	[%rd36013], %rd21035;
	st.global.u64 	[%rd36014], %rd21036;
	st.global.u64 	[%rd36015], %rd19201;
	ld.global.u64 	%rd21050, [%rd2];
	ld.global.u64 	%rd21051, [%rd36011];
	ld.global.u64 	%rd21052, [%rd36012];
	ld.global.u64 	%rd21053, [%rd36013];
	ld.global.u64 	%rd21054, [%rd36014];
	// begin inline asm
	add.cc.u64 %rd21050, %rd21050, %rd35996;
	addc.cc.u64 %rd21051, %rd21051, %rd35997;
	addc.cc.u64 %rd21052, %rd21052, %rd35998;
	addc.cc.u64 %rd21053, %rd21053, %rd35999;
	addc.cc.u64 %rd21054, %rd21054, %rd36000;
	addc.u64 %rd19201, %rd19201, %rd36001;
	
	// end inline asm
	st.global.u64 	[%rd2], %rd21050;
	st.global.u64 	[%rd36011], %rd21051;
	st.global.u64 	[%rd36012], %rd21052;
	st.global.u64 	[%rd36013], %rd21053;
	st.global.u64 	[%rd36014], %rd21054;
	st.global.u64 	[%rd36015], %rd19201;
	ld.global.u64 	%rd21068, [%rd2];
	ld.global.u64 	%rd21069, [%rd36011];
	ld.global.u64 	%rd21070, [%rd36012];
	ld.global.u64 	%rd21071, [%rd36013];
	ld.global.u64 	%rd21072, [%rd36014];
	// begin inline asm
	add.cc.u64 %rd21068, %rd21068, %rd35996;
	addc.cc.u64 %rd21069, %rd21069, %rd35997;
	addc.cc.u64 %rd21070, %rd21070, %rd35998;
	addc.cc.u64 %rd21071, %rd21071, %rd35999;
	addc.cc.u64 %rd21072, %rd21072, %rd36000;
	addc.u64 %rd19201, %rd19201, %rd36001;
	
	// end inline asm
	st.global.u64 	[%rd2], %rd21068;
	st.global.u64 	[%rd36011], %rd21069;
	st.global.u64 	[%rd36012], %rd21070;
	st.global.u64 	[%rd36013], %rd21071;
	st.global.u64 	[%rd36014], %rd21072;
	st.global.u64 	[%rd36015], %rd19201;
	ld.global.u64 	%rd21086, [%rd2];
	ld.global.u64 	%rd21087, [%rd36011];
	ld.global.u64 	%rd21088, [%rd36012];
	ld.global.u64 	%rd21089, [%rd36013];
	ld.global.u64 	%rd21090, [%rd36014];
	// begin inline asm
	add.cc.u64 %rd21086, %rd21086, %rd35996;
	addc.cc.u64 %rd21087, %rd21087, %rd35997;
	addc.cc.u64 %rd21088, %rd21088, %rd35998;
	addc.cc.u64 %rd21089, %rd21089, %rd35999;
	addc.cc.u64 %rd21090, %rd21090, %rd36000;
	addc.u64 %rd19201, %rd19201, %rd36001;
	
	// end inline asm
	st.global.u64 	[%rd2], %rd21086;
	st.global.u64 	[%rd36011], %rd21087;
	st.global.u64 	[%rd36012], %rd21088;
	st.global.u64 	[%rd36013], %rd21089;
	st.global.u64 	[%rd36014], %rd21090;
	st.global.u64 	[%rd36015], %rd19201;
	ld.global.u64 	%rd21104, [%rd2];
	ld.global.u64 	%rd21105, [%rd36011];
	ld.global.u64 	%rd21106, [%rd36012];
	ld.global.u64 	%rd21107, [%rd36013];
	ld.global.u64 	%rd21108, [%rd36014];
	// begin inline asm
	add.cc.u64 %rd21104, %rd21104, %rd35996;
	addc.cc.u64 %rd21105, %rd21105, %rd35997;
	addc.cc.u64 %rd21106, %rd21106, %rd35998;
	addc.cc.u64 %rd21107, %rd21107, %rd35999;
	addc.cc.u64 %rd21108, %rd21108, %rd36000;
	addc.u64 %rd19201, %rd19201, %rd36001;
	
	// end inline asm
	st.global.u64 	[%rd2], %rd21104;
	st.global.u64 	[%rd36011], %rd21105;
	st.global.u64 	[%rd36012], %rd21106;
	st.global.u64 	[%rd36013], %rd21107;
	st.global.u64 	[%rd36014], %rd21108;
	st.global.u64 	[%rd36015], %rd19201;
	ld.global.u64 	%rd21122, [%rd2];
	ld.global.u64 	%rd21123, [%rd36011];
	ld.global.u64 	%rd21124, [%rd36012];
	ld.global.u64 	%rd21125, [%rd36013];
	ld.global.u64 	%rd21126, [%rd36014];
	// begin inline asm
	add.cc.u64 %rd21122, %rd21122, %rd35996;
	addc.cc.u64 %rd21123, %rd21123, %rd35997;
	addc.cc.u64 %rd21124, %rd21124, %rd35998;
	addc.cc.u64 %rd21125, %rd21125, %rd35999;
	addc.cc.u64 %rd21126, %rd21126, %rd36000;
	addc.u64 %rd19201, %rd19201, %rd36001;
	
	// end inline asm
	st.global.u64 	[%rd2], %rd21122;
	st.global.u64 	[%rd36011], %rd21123;
	st.global.u64 	[%rd36012], %rd21124;
	st.global.u64 	[%rd36013], %rd21125;
	st.global.u64 	[%rd36014], %rd21126;
	st.global.u64 	[%rd36015], %rd19201;
	ld.global.u64 	%rd21140, [%rd2];
	ld.global.u64 	%rd21141, [%rd36011];
	ld.global.u64 	%rd21142, [%rd36012];
	ld.global.u64 	%rd21143, [%rd36013];
	ld.global.u64 	%rd21144, [%rd36014];
	// begin inline asm
	add.cc.u64 %rd21140, %rd21140, %rd35996;
	addc.cc.u64 %rd21141, %rd21141, %rd35997;
	addc.cc.u64 %rd21142, %rd21142, %rd35998;
	addc.cc.u64 %rd21143, %rd21143, %rd35999;
	addc.cc.u64 %rd21144, %rd21144, %rd36000;
	addc.u64 %rd19201, %rd19201, %rd36001;
	
	// end inline asm
	st.global.u64 	[%rd2], %rd21140;
	st.global.u64 	[%rd36011], %rd21141;
	st.global.u64 	[%rd36012], %rd21142;
	st.global.u64 	[%rd36013], %rd21143;
	st.global.u64 	[%rd36014], %rd21144;
	st.global.u64 	[%rd36015], %rd19201;
	ld.global.u64 	%rd21158, [%rd2];
	ld.global.u64 	%rd21159, [%rd36011];
	ld.global.u64 	%rd21160, [%rd36012];
	ld.global.u64 	%rd21161, [%rd36013];
	ld.global.u64 	%rd21162, [%rd36014];
	// begin inline asm
	add.cc.u64 %rd21158, %rd21158, %rd35996;
	addc.cc.u64 %rd21159, %rd21159, %rd35997;
	addc.cc.u64 %rd21160, %rd21160, %rd35998;
	addc.cc.u64 %rd21161, %rd21161, %rd35999;
	addc.cc.u64 %rd21162, %rd21162, %rd36000;
	addc.u64 %rd19201, %rd19201, %rd36001;
	
	// end inline asm
	st.global.u64 	[%rd2], %rd21158;
	st.global.u64 	[%rd36011], %rd21159;
	st.global.u64 	[%rd36012], %rd21160;
	st.global.u64 	[%rd36013], %rd21161;
	st.global.u64 	[%rd36014], %rd21162;
	st.global.u64 	[%rd36015], %rd19201;
	ld.global.u64 	%rd21176, [%rd2];
	ld.global.u64 	%rd21177, [%rd36011];
	ld.global.u64 	%rd21178, [%rd36012];
	ld.global.u64 	%rd21179, [%rd36013];
	ld.global.u64 	%rd21180, [%rd36014];
	// begin inline asm
	add.cc.u64 %rd21176, %rd21176, %rd35996;
	addc.cc.u64 %rd21177, %rd21177, %rd35997;
	addc.cc.u64 %rd21178, %rd21178, %rd35998;
	addc.cc.u64 %rd21179, %rd21179, %rd35999;
	addc.cc.u64 %rd21180, %rd21180, %rd36000;
	addc.u64 %rd19201, %rd19201, %rd36001;
	
	// end inline asm
	st.global.u64 	[%rd2], %rd21176;
	st.global.u64 	[%rd36011], %rd21177;
	st.global.u64 	[%rd36012], %rd21178;
	st.global.u64 	[%rd36013], %rd21179;
	st.global.u64 	[%rd36014], %rd21180;
	st.global.u64 	[%rd36015], %rd19201;
	ld.global.u64 	%rd21194, [%rd2];
	ld.global.u64 	%rd21195, [%rd36011];
	ld.global.u64 	%rd21196, [%rd36012];
	ld.global.u64 	%rd21197, [%rd36013];
	ld.global.u64 	%rd21198, [%rd36014];
	// begin inline asm
	add.cc.u64 %rd21194, %rd21194, %rd35996;
	addc.cc.u64 %rd21195, %rd21195, %rd35997;
	addc.cc.u64 %rd21196, %rd21196, %rd35998;
	addc.cc.u64 %rd21197, %rd21197, %rd35999;
	addc.cc.u64 %rd21198, %rd21198, %rd36000;
	addc.u64 %rd19201, %rd19201, %rd36001;
	
	// end inline asm
	st.global.u64 	[%rd2], %rd21194;
	st.global.u64 	[%rd36011], %rd21195;
	st.global.u64 	[%rd36012], %rd21196;
	st.global.u64 	[%rd36013], %rd21197;
	st.global.u64 	[%rd36014], %rd21198;
	st.global.u64 	[%rd36015], %rd19201;
	ld.global.u64 	%rd21212, [%rd2];
	ld.global.u64 	%rd21213, [%rd36011];
	ld.global.u64 	%rd21214, [%rd36012];
	ld.global.u64 	%rd21215, [%rd36013];
	ld.global.u64 	%rd21216, [%rd36014];
	// begin inline asm
	add.cc.u64 %rd21212, %rd21212, %rd35996;
	addc.cc.u64 %rd21213, %rd21213, %rd35997;
	addc.cc.u64 %rd21214, %rd21214, %rd35998;
	addc.cc.u64 %rd21215, %rd21215, %rd35999;
	addc.cc.u64 %rd21216, %rd21216, %rd36000;
	addc.u64 %rd19201, %rd19201, %rd36001;
	
	// end inline asm
	st.global.u64 	[%rd2], %rd21212;
	st.global.u64 	[%rd36011], %rd21213;
	st.global.u64 	[%rd36012], %rd21214;
	st.global.u64 	[%rd36013], %rd21215;
	st.global.u64 	[%rd36014], %rd21216;
	st.global.u64 	[%rd36015], %rd19201;
	ld.global.u64 	%rd21230, [%rd2];
	ld.global.u64 	%rd21231, [%rd36011];
	ld.global.u64 	%rd21232, [%rd36012];
	ld.global.u64 	%rd21233, [%rd36013];
	ld.global.u64 	%rd21234, [%rd36014];
	// begin inline asm
	add.cc.u64 %rd21230, %rd21230, %rd35996;
	addc.cc.u64 %rd21231, %rd21231, %rd35997;
	addc.cc.u64 %rd21232, %rd21232, %rd35998;
	addc.cc.u64 %rd21233, %rd21233, %rd35999;
	addc.cc.u64 %rd21234, %rd21234, %rd36000;
	addc.u64 %rd19201, %rd19201, %rd36001;
	
	// end inline asm
	st.global.u64 	[%rd2], %rd21230;
	st.global.u64 	[%rd36011], %rd21231;
	st.global.u64 	[%rd36012], %rd21232;
	st.global.u64 	[%rd36013], %rd21233;
	st.global.u64 	[%rd36014], %rd21234;
	st.global.u64 	[%rd36015], %rd19201;
	ld.global.u64 	%rd21248, [%rd2];
	ld.global.u64 	%rd21249, [%rd36011];
	ld.global.u64 	%rd21250, [%rd36012];
	ld.global.u64 	%rd21251, [%rd36013];
	ld.global.u64 	%rd21252, [%rd36014];
	// begin inline asm
	add.cc.u64 %rd21248, %rd21248, %rd35996;
	addc.cc.u64 %rd21249, %rd21249, %rd35997;
	addc.cc.u64 %rd21250, %rd21250, %rd35998;
	addc.cc.u64 %rd21251, %rd21251, %rd35999;
	addc.cc.u64 %rd21252, %rd21252, %rd36000;
	addc.u64 %rd19201, %rd19201, %rd36001;
	
	// end inline asm
	st.global.u64 	[%rd2], %rd21248;
	st.global.u64 	[%rd36011], %rd21249;
	st.global.u64 	[%rd36012], %rd21250;
	st.global.u64 	[%rd36013], %rd21251;
	st.global.u64 	[%rd36014], %rd21252;
	st.global.u64 	[%rd36015], %rd19201;
	ld.global.u64 	%rd21266, [%rd2];
	ld.global.u64 	%rd21267, [%rd36011];
	ld.global.u64 	%rd21268, [%rd36012];
	ld.global.u64 	%rd21269, [%rd36013];
	ld.global.u64 	%rd21270, [%rd36014];
	// begin inline asm
	add.cc.u64 %rd21266, %rd21266, %rd35996;
	addc.cc.u64 %rd21267, %rd21267, %rd35997;
	addc.cc.u64 %rd21268, %rd21268, %rd35998;
	addc.cc.u64 %rd21269, %rd21269, %rd35999;
	addc.cc.u64 %rd21270, %rd21270, %rd36000;
	addc.u64 %rd19201, %rd19201, %rd36001;
	
	// end inline asm
	st.global.u64 	[%rd2], %rd21266;
	st.global.u64 	[%rd36011], %rd21267;
	st.global.u64 	[%rd36012], %rd21268;
	st.global.u64 	[%rd36013], %rd21269;
	st.global.u64 	[%rd36014], %rd21270;
	st.global.u64 	[%rd36015], %rd19201;
	ld.global.u64 	%rd21284, [%rd2];
	ld.global.u64 	%rd21285, [%rd36011];
	ld.global.u64 	%rd21286, [%rd36012];
	ld.global.u64 	%rd21287, [%rd36013];
	ld.global.u64 	%rd21288, [%rd36014];
	// begin inline asm
	add.cc.u64 %rd21284, %rd21284, %rd35996;
	addc.cc.u64 %rd21285, %rd21285, %rd35997;
	addc.cc.u64 %rd21286, %rd21286, %rd35998;
	addc.cc.u64 %rd21287, %rd21287, %rd35999;
	addc.cc.u64 %rd21288, %rd21288, %rd36000;
	addc.u64 %rd19201, %rd19201, %rd36001;
	
	// end inline asm
	st.global.u64 	[%rd2], %rd21284;
	st.global.u64 	[%rd36011], %rd21285;
	st.global.u64 	[%rd36012], %rd21286;
	st.global.u64 	[%rd36013], %rd21287;
	st.global.u64 	[%rd36014], %rd21288;
	st.global.u64 	[%rd36015], %rd19201;
	ld.global.u64 	%rd21302, [%rd2];
	ld.global.u64 	%rd21303, [%rd36011];
	ld.global.u64 	%rd21304, [%rd36012];
	ld.global.u64 	%rd21305, [%rd36013];
	ld.global.u64 	%rd21306, [%rd36014];
	// begin inline asm
	add.cc.u64 %rd21302, %rd21302, %rd35996;
	addc.cc.u64 %rd21303, %rd21303, %rd35997;
	addc.cc.u64 %rd21304, %rd21304, %rd35998;
	addc.cc.u64 %rd21305, %rd21305, %rd35999;
	addc.cc.u64 %rd21306, %rd21306, %rd36000;
	addc.u64 %rd19201, %rd19201, %rd36001;
	
	// end inline asm
	st.global.u64 	[%rd2], %rd21302;
	st.global.u64 	[%rd36011], %rd21303;
	st.global.u64 	[%rd36012], %rd21304;
	st.global.u64 	[%rd36013], %rd21305;
	st.global.u64 	[%rd36014], %rd21306;
	st.global.u64 	[%rd36015], %rd19201;
	ld.global.u64 	%rd21320, [%rd2];
	ld.global.u64 	%rd21321, [%rd36011];
	ld.global.u64 	%rd21322, [%rd36012];
	ld.global.u64 	%rd21323, [%rd36013];
	ld.global.u64 	%rd21324, [%rd36014];
	// begin inline asm
	add.cc.u64 %rd21320, %rd21320, %rd35996;
	addc.cc.u64 %rd21321, %rd21321, %rd35997;
	addc.cc.u64 %rd21322, %rd21322, %rd35998;
	addc.cc.u64 %rd21323, %rd21323, %rd35999;
	addc.cc.u64 %rd21324, %rd21324, %rd36000;
	addc.u64 %rd19201, %rd19201, %rd36001;
	
	// end inline asm
	st.global.u64 	[%rd2], %rd21320;
	st.global.u64 	[%rd36011], %rd21321;
	st.global.u64 	[%rd36012], %rd21322;
	st.global.u64 	[%rd36013], %rd21323;
	st.global.u64 	[%rd36014], %rd21324;
	st.global.u64 	[%rd36015], %rd19201;
	ld.global.u64 	%rd21338, [%rd2];
	ld.global.u64 	%rd21339, [%rd36011];
	ld.global.u64 	%rd21340, [%rd36012];
	ld.global.u64 	%rd21341, [%rd36013];
	ld.global.u64 	%rd21342, [%rd36014];
	// begin inline asm
	add.cc.u64 %rd21338, %rd21338, %rd35996;
	addc.cc.u64 %rd21339, %rd21339, %rd35997;
	addc.cc.u64 %rd21340, %rd21340, %rd35998;
	addc.cc.u64 %rd21341, %rd21341, %rd35999;
	addc.cc.u64 %rd21342, %rd21342, %rd36000;
	addc.u64 %rd19201, %rd19201, %rd36001;
	
	// end inline asm
	st.global.u64 	[%rd2], %rd21338;
	st.global.u64 	[%rd36011], %rd21339;
	st.global.u64 	[%rd36012], %rd21340;
	st.global.u64 	[%rd36013], %rd21341;
	st.global.u64 	[%rd36014], %rd21342;
	st.global.u64 	[%rd36015], %rd19201;
	ld.global.u64 	%rd21356, [%rd2];
	ld.global.u64 	%rd21357, [%rd36011];
	ld.global.u64 	%rd21358, [%rd36012];
	ld.global.u64 	%rd21359, [%rd36013];
	ld.global.u64 	%rd21360, [%rd36014];
	// begin inline asm
	add.cc.u64 %rd21356, %rd21356, %rd35996;
	addc.cc.u64 %rd21357, %rd21357, %rd35997;
	addc.cc.u64 %rd21358, %rd21358, %rd35998;
	addc.cc.u64 %rd21359, %rd21359, %rd35999;
	addc.cc.u64 %rd21360, %rd21360, %rd36000;
	addc.u64 %rd19201, %rd19201, %rd36001;
	
	// end inline asm
	st.global.u64 	[%rd2], %rd21356;
	st.global.u64 	[%rd36011], %rd21357;
	st.global.u64 	[%rd36012], %rd21358;
	st.global.u64 	[%rd36013], %rd21359;
	st.global.u64 	[%rd36014], %rd21360;
	st.global.u64 	[%rd36015], %rd19201;
	ld.global.u64 	%rd21374, [%rd2];
	ld.global.u64 	%rd21375, [%rd36011];
	ld.global.u64 	%rd21376, [%rd36012];
	ld.global.u64 	%rd21377, [%rd36013];
	ld.global.u64 	%rd21378, [%rd36014];
	// begin inline asm
	add.cc.u64 %rd21374, %rd21374, %rd35996;
	addc.cc.u64 %rd21375, %rd21375, %rd35997;
	addc.cc.u64 %rd21376, %rd21376, %rd35998;
	addc.cc.u64 %rd21377, %rd21377, %rd35999;
	addc.cc.u64 %rd21378, %rd21378, %rd36000;
	addc.u64 %rd19201, %rd19201, %rd36001;
	
	// end inline asm
	st.global.u64 	[%rd2], %rd21374;
	st.global.u64 	[%rd36011], %rd21375;
	st.global.u64 	[%rd36012], %rd21376;
	st.global.u64 	[%rd36013], %rd21377;
	st.global.u64 	[%rd36014], %rd21378;
	st.global.u64 	[%rd36015], %rd19201;
	ld.global.u64 	%rd21392, [%rd2];
	ld.global.u64 	%rd21393, [%rd36011];
	ld.global.u64 	%rd21394, [%rd36012];
	ld.global.u64 	%rd21395, [%rd36013];
	ld.global.u64 	%rd21396, [%rd36014];
	// begin inline asm
	add.cc.u64 %rd21392, %rd21392, %rd35996;
	addc.cc.u64 %rd21393, %rd21393, %rd35997;
	addc.cc.u64 %rd21394, %rd21394, %rd35998;
	addc.cc.u64 %rd21395, %rd21395, %rd35999;
	addc.cc.u64 %rd21396, %rd21396, %rd36000;
	addc.u64 %rd19201, %rd19201, %rd36001;
	
	// end inline asm
	st.global.u64 	[%rd2], %rd21392;
	st.global.u64 	[%rd36011], %rd21393;
	st.global.u64 	[%rd36012], %rd21394;
	st.global.u64 	[%rd36013], %rd21395;
	st.global.u64 	[%rd36014], %rd21396;
	st.global.u64 	[%rd36015], %rd19201;
	ld.global.u64 	%rd21410, [%rd2];
	ld.global.u64 	%rd21411, [%rd36011];
	ld.global.u64 	%rd21412, [%rd36012];
	ld.global.u64 	%rd21413, [%rd36013];
	ld.global.u64 	%rd21414, [%rd36014];
	// begin inline asm
	add.cc.u64 %rd21410, %rd21410, %rd35996;
	addc.cc.u64 %rd21411, %rd21411, %rd35997;
	addc.cc.u64 %rd21412, %rd21412, %rd35998;
	addc.cc.u64 %rd21413, %rd21413, %rd35999;
	addc.cc.u64 %rd21414, %rd21414, %rd36000;
	addc.u64 %rd19201, %rd19201, %rd36001;
	
	// end inline asm
	st.global.u64 	[%rd2], %rd21410;
	st.global.u64 	[%rd36011], %rd21411;
	st.global.u64 	[%rd36012], %rd21412;
	st.global.u64 	[%rd36013], %rd21413;
	st.global.u64 	[%rd36014], %rd21414;
	st.global.u64 	[%rd36015], %rd19201;
	ld.global.u64 	%rd21428, [%rd2];
	ld.global.u64 	%rd21429, [%rd36011];
	ld.global.u64 	%rd21430, [%rd36012];
	ld.global.u64 	%rd21431, [%rd36013];
	ld.global.u64 	%rd21432, [%rd36014];
	// begin inline asm
	add.cc.u64 %rd21428, %rd21428, %rd35996;
	addc.cc.u64 %rd21429, %rd21429, %rd35997;
	addc.cc.u64 %rd21430, %rd21430, %rd35998;
	addc.cc.u64 %rd21431, %rd21431, %rd35999;
	addc.cc.u64 %rd21432, %rd21432, %rd36000;
	addc.u64 %rd19201, %rd19201, %rd36001;
	
	// end inline asm
	st.global.u64 	[%rd2], %rd21428;
	st.global.u64 	[%rd36011], %rd21429;
	st.global.u64 	[%rd36012], %rd21430;
	st.global.u64 	[%rd36013], %rd21431;
	st.global.u64 	[%rd36014], %rd21432;
	st.global.u64 	[%rd36015], %rd19201;
	ld.global.u64 	%rd21446, [%rd2];
	ld.global.u64 	%rd21447, [%rd36011];
	ld.global.u64 	%rd21448, [%rd36012];
	ld.global.u64 	%rd21449, [%rd36013];
	ld.global.u64 	%rd21450, [%rd36014];
	// begin inline asm
	add.cc.u64 %rd21446, %rd21446, %rd35996;
	addc.cc.u64 %rd21447, %rd21447, %rd35997;
	addc.cc.u64 %rd21448, %rd21448, %rd35998;
	addc.cc.u64 %rd21449, %rd21449, %rd35999;
	addc.cc.u64 %rd21450, %rd21450, %rd36000;
	addc.u64 %rd19201, %rd19201, %rd36001;
	
	// end inline asm
	st.global.u64 	[%rd2], %rd21446;
	st.global.u64 	[%rd36011], %rd21447;
	st.global.u64 	[%rd36012], %rd21448;
	st.global.u64 	[%rd36013], %rd21449;
	st.global.u64 	[%rd36014], %rd21450;
	st.global.u64 	[%rd36015], %rd19201;
	ld.global.u64 	%rd21464, [%rd2];
	ld.global.u64 	%rd21465, [%rd36011];
	ld.global.u64 	%rd21466, [%rd36012];
	ld.global.u64 	%rd21467, [%rd36013];
	ld.global.u64 	%rd21468, [%rd36014];
	// begin inline asm
	add.cc.u64 %rd21464, %rd21464, %rd35996;
	addc.cc.u64 %rd21465, %rd21465, %rd35997;
	addc.cc.u64 %rd21466, %rd21466, %rd35998;
	addc.cc.u64 %rd21467, %rd21467, %rd35999;
	addc.cc.u64 %rd21468, %rd21468, %rd36000;
	addc.u64 %rd19201, %rd19201, %rd36001;
	
	// end inline asm
	st.global.u64 	[%rd2], %rd21464;
	st.global.u64 	[%rd36011], %rd21465;
	st.global.u64 	[%rd36012], %rd21466;
	st.global.u64 	[%rd36013], %rd21467;
	st.global.u64 	[%rd36014], %rd21468;
	st.global.u64 	[%rd36015], %rd19201;
	ld.global.u64 	%rd21482, [%rd2];
	ld.global.u64 	%rd21483, [%rd36011];
	ld.global.u64 	%rd21484, [%rd36012];
	ld.global.u64 	%rd21485, [%rd36013];
	ld.global.u64 	%rd21486, [%rd36014];
	// begin inline asm
	add.cc.u64 %rd21482, %rd21482, %rd35996;
	addc.cc.u64 %rd21483, %rd21483, %rd35997;
	addc.cc.u64 %rd21484, %rd21484, %rd35998;
	addc.cc.u64 %rd21485, %rd21485, %rd35999;
	addc.cc.u64 %rd21486, %rd21486, %rd36000;
	addc.u64 %rd19201, %rd19201, %rd36001;
	
	// end inline asm
	st.global.u64 	[%rd2], %rd21482;
	st.global.u64 	[%rd36011], %rd21483;
	st.global.u64 	[%rd36012], %rd21484;
	st.global.u64 	[%rd36013], %rd21485;
	st.global.u64 	[%rd36014], %rd21486;
	st.global.u64 	[%rd36015], %rd19201;
	ld.global.u64 	%rd21500, [%rd2];
	ld.global.u64 	%rd21501, [%rd36011];
	ld.global.u64 	%rd21502, [%rd36012];
	ld.global.u64 	%rd21503, [%rd36013];
	ld.global.u64 	%rd21504, [%rd36014];
	// begin inline asm
	add.cc.u64 %rd21500, %rd21500, %rd35996;
	addc.cc.u64 %rd21501, %rd21501, %rd35997;
	addc.cc.u64 %rd21502, %rd21502, %rd35998;
	addc.cc.u64 %rd21503, %rd21503, %rd35999;
	addc.cc.u64 %rd21504, %rd21504, %rd36000;
	addc.u64 %rd19201, %rd19201, %rd36001;
	
	// end inline asm
	st.global.u64 	[%rd2], %rd21500;
	st.global.u64 	[%rd36011], %rd21501;
	st.global.u64 	[%rd36012], %rd21502;
	st.global.u64 	[%rd36013], %rd21503;
	st.global.u64 	[%rd36014], %rd21504;
	st.global.u64 	[%rd36015], %rd19201;
	ld.global.u64 	%rd21518, [%rd2];
	ld.global.u64 	%rd21519, [%rd36011];
	ld.global.u64 	%rd21520, [%rd36012];
	ld.global.u64 	%rd21521, [%rd36013];
	ld.global.u64 	%rd21522, [%rd36014];
	// begin inline asm
	add.cc.u64 %rd21518, %rd21518, %rd35996;
	addc.cc.u64 %rd21519, %rd21519, %rd35997;
	addc.cc.u64 %rd21520, %rd21520, %rd35998;
	addc.cc.u64 %rd21521, %rd21521, %rd35999;
	addc.cc.u64 %rd21522, %rd21522, %rd36000;
	addc.u64 %rd19201, %rd19201, %rd36001;
	
	// end inline asm
	st.global.u64 	[%rd2], %rd21518;
	st.global.u64 	[%rd36011], %rd21519;
	st.global.u64 	[%rd36012], %rd21520;
	st.global.u64 	[%rd36013], %rd21521;
	st.global.u64 	[%rd36014], %rd21522;
	st.global.u64 	[%rd36015], %rd19201;
	ld.global.u64 	%rd21536, [%rd2];
	ld.global.u64 	%rd21537, [%rd36011];
	ld.global.u64 	%rd21538, [%rd36012];
	ld.global.u64 	%rd21539, [%rd36013];
	ld.global.u64 	%rd21540, [%rd36014];
	// begin inline asm
	add.cc.u64 %rd21536, %rd21536, %rd35996;
	addc.cc.u64 %rd21537, %rd21537, %rd35997;
	addc.cc.u64 %rd21538, %rd21538, %rd35998;
	addc.cc.u64 %rd21539, %rd21539, %rd35999;
	addc.cc.u64 %rd21540, %rd21540, %rd36000;
	addc.u64 %rd19201, %rd19201, %rd36001;
	
	// end inline asm
	st.global.u64 	[%rd2], %rd21536;
	st.global.u64 	[%rd36011], %rd21537;
	st.global.u64 	[%rd36012], %rd21538;
	st.global.u64 	[%rd36013], %rd21539;
	st.global.u64 	[%rd36014], %rd21540;
	st.global.u64 	[%rd36015], %rd19201;
	ld.global.u64 	%rd21554, [%rd2];
	ld.global.u64 	%rd21555, [%rd36011];
	ld.global.u64 	%rd21556, [%rd36012];
	ld.global.u64 	%rd21557, [%rd36013];
	ld.global.u64 	%rd21558, [%rd36014];
	// begin inline asm
	add.cc.u64 %rd21554, %rd21554, %rd35996;
	addc.cc.u64 %rd21555, %rd21555, %rd35997;
	addc.cc.u64 %rd21556, %rd21556, %rd35998;
	addc.cc.u64 %rd21557, %rd21557, %rd35999;
	addc.cc.u64 %rd21558, %rd21558, %rd36000;
	addc.u64 %rd19201, %rd19201, %rd36001;
	
	// end inline asm
	st.global.u64 	[%rd2], %rd21554;
	st.global.u64 	[%rd36011], %rd21555;
	st.global.u64 	[%rd36012], %rd21556;
	st.global.u64 	[%rd36013], %rd21557;
	st.global.u64 	[%rd36014], %rd21558;
	st.global.u64 	[%rd36015], %rd19201;
	ld.global.u64 	%rd21572, [%rd2];
	ld.global.u64 	%rd21573, [%rd36011];
	ld.global.u64 	%rd21574, [%rd36012];
	ld.global.u64 	%rd21575, [%rd36013];
	ld.global.u64 	%rd21576, [%rd36014];
	// begin inline asm
	add.cc.u64 %rd21572, %rd21572, %rd35996;
	addc.cc.u64 %rd21573, %rd21573, %rd35997;
	addc.cc.u64 %rd21574, %rd21574, %rd35998;
	addc.cc.u64 %rd21575, %rd21575, %rd35999;
	addc.cc.u64 %rd21576, %rd21576, %rd36000;
	addc.u64 %rd19201, %rd19201, %rd36001;
	
	// end inline asm
	st.global.u64 	[%rd2], %rd21572;
	st.global.u64 	[%rd36011], %rd21573;
	st.global.u64 	[%rd36012], %rd21574;
	st.global.u64 	[%rd36013], %rd21575;
	st.global.u64 	[%rd36014], %rd21576;
	st.global.u64 	[%rd36015], %rd19201;
	ld.global.u64 	%rd21590, [%rd2];
	ld.global.u64 	%rd21591, [%rd36011];
	ld.global.u64 	%rd21592, [%rd36012];
	ld.global.u64 	%rd21593, [%rd36013];
	ld.global.u64 	%rd21594, [%rd36014];
	// begin inline asm
	add.cc.u64 %rd21590, %rd21590, %rd35996;
	addc.cc.u64 %rd21591, %rd21591, %rd35997;
	addc.cc.u64 %rd21592, %rd21592, %rd35998;
	addc.cc.u64 %rd21593, %rd21593, %rd35999;
	addc.cc.u64 %rd21594, %rd21594, %rd36000;
	addc.u64 %rd19201, %rd19201, %rd36001;
	
	// end inline asm
	st.global.u64 	[%rd2], %rd21590;
	st.global.u64 	[%rd36011], %rd21591;
	st.global.u64 	[%rd36012], %rd21592;
	st.global.u64 	[%rd36013], %rd21593;
	st.global.u64 	[%rd36014], %rd21594;
	st.global.u64 	[%rd36015], %rd19201;
	ld.global.u64 	%rd21608, [%rd2];
	ld.global.u64 	%rd21609, [%rd36011];
	ld.global.u64 	%rd21610, [%rd36012];
	ld.global.u64 	%rd21611, [%rd36013];
	ld.global.u64 	%rd21612, [%rd36014];
	// begin inline asm
	add.cc.u64 %rd21608, %rd21608, %rd35996;
	addc.cc.u64 %rd21609, %rd21609, %rd35997;
	addc.cc.u64 %rd21610, %rd21610, %rd35998;
	addc.cc.u64 %rd21611, %rd21611, %rd35999;
	addc.cc.u64 %rd21612, %rd21612, %rd36000;
	addc.u64 %rd19201, %rd19201, %rd36001;
	
	// end inline asm
	st.global.u64 	[%rd2], %rd21608;
	st.global.u64 	[%rd36011], %rd21609;
	st.global.u64 	[%rd36012], %rd21610;
	st.global.u64 	[%rd36013], %rd21611;
	st.global.u64 	[%rd36014], %rd21612;
	st.global.u64 	[%rd36015], %rd19201;
	ld.global.u64 	%rd21626, [%rd2];
	ld.global.u64 	%rd21627, [%rd36011];
	ld.global.u64 	%rd21628, [%rd36012];
	ld.global.u64 	%rd21629, [%rd36013];
	ld.global.u64 	%rd21630, [%rd36014];
	// begin inline asm
	add.cc.u64 %rd21626, %rd21626, %rd35996;
	addc.cc.u64 %rd21627, %rd21627, %rd35997;
	addc.cc.u64 %rd21628, %rd21628, %rd35998;
	addc.cc.u64 %rd21629, %rd21629, %rd35999;
	addc.cc.u64 %rd21630, %rd21630, %rd36000;
	addc.u64 %rd19201, %rd19201, %rd36001;
	
	// end inline asm
	st.global.u64 	[%rd2], %rd21626;
	st.global.u64 	[%rd36011], %rd21627;
	st.global.u64 	[%rd36012], %rd21628;
	st.global.u64 	[%rd36013], %rd21629;
	st.global.u64 	[%rd36014], %rd21630;
	st.global.u64 	[%rd36015], %rd19201;
	ld.global.u64 	%rd21644, [%rd2];
	ld.global.u64 	%rd21645, [%rd36011];
	ld.global.u64 	%rd21646, [%rd36012];
	ld.global.u64 	%rd21647, [%rd36013];
	ld.global.u64 	%rd21648, [%rd36014];
	// begin inline asm
	add.cc.u64 %rd21644, %rd21644, %rd35996;
	addc.cc.u64 %rd21645, %rd21645, %rd35997;
	addc.cc.u64 %rd21646, %rd21646, %rd35998;
	addc.cc.u64 %rd21647, %rd21647, %rd35999;
	addc.cc.u64 %rd21648, %rd21648, %rd36000;
	addc.u64 %rd19201, %rd19201, %rd36001;
	
	// end inline asm
	st.global.u64 	[%rd2], %rd21644;
	st.global.u64 	[%rd36011], %rd21645;
	st.global.u64 	[%rd36012], %rd21646;
	st.global.u64 	[%rd36013], %rd21647;
	st.global.u64 	[%rd36014], %rd21648;
	st.global.u64 	[%rd36015], %rd19201;
	ld.global.u64 	%rd21662, [%rd2];
	ld.global.u64 	%rd21663, [%rd36011];
	ld.global.u64 	%rd21664, [%rd36012];
	ld.global.u64 	%rd21665, [%rd36013];
	ld.global.u64 	%rd21666, [%rd36014];
	// begin inline asm
	add.cc.u64 %rd21662, %rd21662, %rd35996;
	addc.cc.u64 %rd21663, %rd21663, %rd35997;
	addc.cc.u64 %rd21664, %rd21664, %rd35998;
	addc.cc.u64 %rd21665, %rd21665, %rd35999;
	addc.cc.u64 %rd21666, %rd21666, %rd36000;
	addc.u64 %rd19201, %rd19201, %rd36001;
	
	// end inline asm
	st.global.u64 	[%rd2], %rd21662;
	st.global.u64 	[%rd36011], %rd21663;
	st.global.u64 	[%rd36012], %rd21664;
	st.global.u64 	[%rd36013], %rd21665;
	st.global.u64 	[%rd36014], %rd21666;
	st.global.u64 	[%rd36015], %rd19201;
	ld.global.u64 	%rd21680, [%rd2];
	ld.global.u64 	%rd21681, [%rd36011];
	ld.global.u64 	%rd21682, [%rd36012];
	ld.global.u64 	%rd21683, [%rd36013];
	ld.global.u64 	%rd21684, [%rd36014];
	// begin inline asm
	add.cc.u64 %rd21680, %rd21680, %rd35996;
	addc.cc.u64 %rd21681, %rd21681, %rd35997;
	addc.cc.u64 %rd21682, %rd21682, %rd35998;
	addc.cc.u64 %rd21683, %rd21683, %rd35999;
	addc.cc.u64 %rd21684, %rd21684, %rd36000;
	addc.u64 %rd19201, %rd19201, %rd36001;
	
	// end inline asm
	st.global.u64 	[%rd2], %rd21680;
	st.global.u64 	[%rd36011], %rd21681;
	st.global.u64 	[%rd36012], %rd21682;
	st.global.u64 	[%rd36013], %rd21683;
	st.global.u64 	[%rd36014], %rd21684;
	st.global.u64 	[%rd36015], %rd19201;
	ld.global.u64 	%rd21698, [%rd2];
	ld.global.u64 	%rd21699, [%rd36011];
	ld.global.u64 	%rd21700, [%rd36012];
	ld.global.u64 	%rd21701, [%rd36013];
	ld.global.u64 	%rd21702, [%rd36014];
	// begin inline asm
	add.cc.u64 %rd21698, %rd21698, %rd35996;
	addc.cc.u64 %rd21699, %rd21699, %rd35997;
	addc.cc.u64 %rd21700, %rd21700, %rd35998;
	addc.cc.u64 %rd21701, %rd21701, %rd35999;
	addc.cc.u64 %rd21702, %rd21702, %rd36000;
	addc.u64 %rd19201, %rd19201, %rd36001;
	
	// end inline asm
	st.global.u64 	[%rd2], %rd21698;
	st.global.u64 	[%rd36011], %rd21699;
	st.global.u64 	[%rd36012], %rd21700;
	st.global.u64 	[%rd36013], %rd21701;
	st.global.u64 	[%rd36014], %rd21702;
	st.global.u64 	[%rd36015], %rd19201;
	ld.global.u64 	%rd21716, [%rd2];
	ld.global.u64 	%rd21717, [%rd36011];
	ld.global.u64 	%rd21718, [%rd36012];
	ld.global.u64 	%rd21719, [%rd36013];
	ld.global.u64 	%rd21720, [%rd36014];
	// begin inline asm
	add.cc.u64 %rd21716, %rd21716, %rd35996;
	addc.cc.u64 %rd21717, %rd21717, %rd35997;
	addc.cc.u64 %rd21718, %rd21718, %rd35998;
	addc.cc.u64 %rd21719, %rd21719, %rd35999;
	addc.cc.u64 %rd21720, %rd21720, %rd36000;
	addc.u64 %rd19201, %rd19201, %rd36001;
	
	// end inline asm
	st.global.u64 	[%rd2], %rd21716;
	st.global.u64 	[%rd36011], %rd21717;
	st.global.u64 	[%rd36012], %rd21718;
	st.global.u64 	[%rd36013], %rd21719;
	st.global.u64 	[%rd36014], %rd21720;
	st.global.u64 	[%rd36015], %rd19201;
	ld.global.u64 	%rd21734, [%rd2];
	ld.global.u64 	%rd21735, [%rd36011];
	ld.global.u64 	%rd21736, [%rd36012];
	ld.global.u64 	%rd21737, [%rd36013];
	ld.global.u64 	%rd21738, [%rd36014];
	// begin inline asm
	add.cc.u64 %rd21734, %rd21734, %rd35996;
	addc.cc.u64 %rd21735, %rd21735, %rd35997;
	addc.cc.u64 %rd21736, %rd21736, %rd35998;
	addc.cc.u64 %rd21737, %rd21737, %rd35999;
	addc.cc.u64 %rd21738, %rd21738, %rd36000;
	addc.u64 %rd19201, %rd19201, %rd36001;
	
	// end inline asm
	st.global.u64 	[%rd2], %rd21734;
	st.global.u64 	[%rd36011], %rd21735;
	st.global.u64 	[%rd36012], %rd21736;
	st.global.u64 	[%rd36013], %rd21737;
	st.global.u64 	[%rd36014], %rd21738;
	st.global.u64 	[%rd36015], %rd19201;
	ld.global.u64 	%rd21752, [%rd2];
	ld.global.u64 	%rd21753, [%rd36011];
	ld.global.u64 	%rd21754, [%rd36012];
	ld.global.u64 	%rd21755, [%rd36013];
	ld.global.u64 	%rd21756, [%rd36014];
	// begin inline asm
	add.cc.u64 %rd21752, %rd21752, %rd35996;
	addc.cc.u64 %rd21753, %rd21753, %rd35997;
	addc.cc.u64 %rd21754, %rd21754, %rd35998;
	addc.cc.u64 %rd21755, %rd21755, %rd35999;
	addc.cc.u64 %rd21756, %rd21756, %rd36000;
	addc.u64 %rd19201, %rd19201, %rd36001;
	
	// end inline asm
	st.global.u64 	[%rd2], %rd21752;
	st.global.u64 	[%rd36011], %rd21753;
	st.global.u64 	[%rd36012], %rd21754;
	st.global.u64 	[%rd36013], %rd21755;
	st.global.u64 	[%rd36014], %rd21756;
	st.global.u64 	[%rd36015], %rd19201;
	ld.global.u64 	%rd21770, [%rd2];
	ld.global.u64 	%rd21771, [%rd36011];
	ld.global.u64 	%rd21772, [%rd36012];
	ld.global.u64 	%rd21773, [%rd36013];
	ld.global.u64 	%rd21774, [%rd36014];
	// begin inline asm
	add.cc.u64 %rd21770, %rd21770, %rd35996;
	addc.cc.u64 %rd21771, %rd21771, %rd35997;
	addc.cc.u64 %rd21772, %rd21772, %rd35998;
	addc.cc.u64 %rd21773, %rd21773, %rd35999;
	addc.cc.u64 %rd21774, %rd21774, %rd36000;
	addc.u64 %rd19201, %rd19201, %rd36001;
	
	// end inline asm
	st.global.u64 	[%rd2], %rd21770;
	st.global.u64 	[%rd36011], %rd21771;
	st.global.u64 	[%rd36012], %rd21772;
	st.global.u64 	[%rd36013], %rd21773;
	st.global.u64 	[%rd36014], %rd21774;
	st.global.u64 	[%rd36015], %rd19201;
	ld.global.u64 	%rd21788, [%rd2];
	ld.global.u64 	%rd21789, [%rd36011];
	ld.global.u64 	%rd21790, [%rd36012];
	ld.global.u64 	%rd21791, [%rd36013];
	ld.global.u64 	%rd21792, [%rd36014];
	// begin inline asm
	add.cc.u64 %rd21788, %rd21788, %rd35996;
	addc.cc.u64 %rd21789, %rd21789, %rd35997;
	addc.cc.u64 %rd21790, %rd21790, %rd35998;
	addc.cc.u64 %rd21791, %rd21791, %rd35999;
	addc.cc.u64 %rd21792, %rd21792, %rd36000;
	addc.u64 %rd19201, %rd19201, %rd36001;
	
	// end inline asm
	st.global.u64 	[%rd2], %rd21788;
	st.global.u64 	[%rd36011], %rd21789;
	st.global.u64 	[%rd36012], %rd21790;
	st.global.u64 	[%rd36013], %rd21791;
	st.global.u64 	[%rd36014], %rd21792;
	st.global.u64 	[%rd36015], %rd19201;
	ld.global.u64 	%rd21806, [%rd2];
	ld.global.u64 	%rd21807, [%rd36011];
	ld.global.u64 	%rd21808, [%rd36012];
	ld.global.u64 	%rd21809, [%rd36013];
	ld.global.u64 	%rd21810, [%rd36014];
	// begin inline asm
	add.cc.u64 %rd21806, %rd21806, %rd35996;
	addc.cc.u64 %rd21807, %rd21807, %rd35997;
	addc.cc.u64 %rd21808, %rd21808, %rd35998;
	addc.cc.u64 %rd21809, %rd21809, %rd35999;
	addc.cc.u64 %rd21810, %rd21810, %rd36000;
	addc.u64 %rd19201, %rd19201, %rd36001;
	
	// end inline asm
	st.global.u64 	[%rd2], %rd21806;
	st.global.u64 	[%rd36011], %rd21807;
	st.global.u64 	[%rd36012], %rd21808;
	st.global.u64 	[%rd36013], %rd21809;
	st.global.u64 	[%rd36014], %rd21810;
	st.global.u64 	[%rd36015], %rd19201;
	ld.global.u64 	%rd21824, [%rd2];
	ld.global.u64 	%rd21825, [%rd36011];
	ld.global.u64 	%rd21826, [%rd36012];
	ld.global.u64 	%rd21827, [%rd36013];
	ld.global.u64 	%rd21828, [%rd36014];
	// begin inline asm
	add.cc.u64 %rd21824, %rd21824, %rd35996;
	addc.cc.u64 %rd21825, %rd21825, %rd35997;
	addc.cc.u64 %rd21826, %rd21826, %rd35998;
	addc.cc.u64 %rd21827, %rd21827, %rd35999;
	addc.cc.u64 %rd21828, %rd21828, %rd36000;
	addc.u64 %rd19201, %rd19201, %rd36001;
	
	// end inline asm
	st.global.u64 	[%rd2], %rd21824;
	st.global.u64 	[%rd36011], %rd21825;
	st.global.u64 	[%rd36012], %rd21826;
	st.global.u64 	[%rd36013], %rd21827;
	st.global.u64 	[%rd36014], %rd21828;
	st.global.u64 	[%rd36015], %rd19201;
	ld.global.u64 	%rd21842, [%rd2];
	ld.global.u64 	%rd21843, [%rd36011];
	ld.global.u64 	%rd21844, [%rd36012];
	ld.global.u64 	%rd21845, [%rd36013];
	ld.global.u64 	%rd21846, [%rd36014];
	// begin inline asm
	add.cc.u64 %rd21842, %rd21842, %rd35996;
	addc.cc.u64 %rd21843, %rd21843, %rd35997;
	addc.cc.u64 %rd21844, %rd21844, %rd35998;
	addc.cc.u64 %rd21845, %rd21845, %rd35999;
	addc.cc.u64 %rd21846, %rd21846, %rd36000;
	addc.u64 %rd19201, %rd19201, %rd36001;
	
	// end inline asm
	st.global.u64 	[%rd2], %rd21842;
	st.global.u64 	[%rd36011], %rd21843;
	st.global.u64 	[%rd36012], %rd21844;
	st.global.u64 	[%rd36013], %rd21845;
	st.global.u64 	[%rd36014], %rd21846;
	st.global.u64 	[%rd36015], %rd19201;
	ld.global.u64 	%rd21860, [%rd2];
	ld.global.u64 	%rd21861, [%rd36011];
	ld.global.u64 	%rd21862, [%rd36012];
	ld.global.u64 	%rd21863, [%rd36013];
	ld.global.u64 	%rd21864, [%rd36014];
	// begin inline asm
	add.cc.u64 %rd21860, %rd21860, %rd35996;
	addc.cc.u64 %rd21861, %rd21861, %rd35997;
	addc.cc.u64 %rd21862, %rd21862, %rd35998;
	addc.cc.u64 %rd21863, %rd21863, %rd35999;
	addc.cc.u64 %rd21864, %rd21864, %rd36000;
	addc.u64 %rd19201, %rd19201, %rd36001;
	
	// end inline asm
	st.global.u64 	[%rd2], %rd21860;
	st.global.u64 	[%rd36011], %rd21861;
	st.global.u64 	[%rd36012], %rd21862;
	st.global.u64 	[%rd36013], %rd21863;
	st.global.u64 	[%rd36014], %rd21864;
	st.global.u64 	[%rd36015], %rd19201;
	ld.global.u64 	%rd21878, [%rd2];
	ld.global.u64 	%rd21879, [%rd36011];
	ld.global.u64 	%rd21880, [%rd36012];
	ld.global.u64 	%rd21881, [%rd36013];
	ld.global.u64 	%rd21882, [%rd36014];
	// begin inline asm
	add.cc.u64 %rd21878, %rd21878, %rd35996;
	addc.cc.u64 %rd21879, %rd21879, %rd35997;
	addc.cc.u64 %rd21880, %rd21880, %rd35998;
	addc.cc.u64 %rd21881, %rd21881, %rd35999;
	addc.cc.u64 %rd21882, %rd21882, %rd36000;
	addc.u64 %rd19201, %rd19201, %rd36001;
	
	// end inline asm
	st.global.u64 	[%rd2], %rd21878;
	st.global.u64 	[%rd36011], %rd21879;
	st.global.u64 	[%rd36012], %rd21880;
	st.global.u64 	[%rd36013], %rd21881;
	st.global.u64 	[%rd36014], %rd21882;
	st.global.u64 	[%rd36015], %rd19201;
	ld.global.u64 	%rd21896, [%rd2];
	ld.global.u64 	%rd21897, [%rd36011];
	ld.global.u64 	%rd21898, [%rd36012];
	ld.global.u64 	%rd21899, [%rd36013];
	ld.global.u64 	%rd21900, [%rd36014];
	// begin inline asm
	add.cc.u64 %rd21896, %rd21896, %rd35996;
	addc.cc.u64 %rd21897, %rd21897, %rd35997;
	addc.cc.u64 %rd21898, %rd21898, %rd35998;
	addc.cc.u64 %rd21899, %rd21899, %rd35999;
	addc.cc.u64 %rd21900, %rd21900, %rd36000;
	addc.u64 %rd19201, %rd19201, %rd36001;
	
	// end inline asm
	st.global.u64 	[%rd2], %rd21896;
	st.global.u64 	[%rd36011], %rd21897;
	st.global.u64 	[%rd36012], %rd21898;
	st.global.u64 	[%rd36013], %rd21899;
	st.global.u64 	[%rd36014], %rd21900;
	st.global.u64 	[%rd36015], %rd19201;
	ld.global.u64 	%rd21914, [%rd2];
	ld.global.u64 	%rd21915, [%rd36011];
	ld.global.u64 	%rd21916, [%rd36012];
	ld.global.u64 	%rd21917, [%rd36013];
	ld.global.u64 	%rd21918, [%rd36014];
	// begin inline asm
	add.cc.u64 %rd21914, %rd21914, %rd35996;
	addc.cc.u64 %rd21915, %rd21915, %rd35997;
	addc.cc.u64 %rd21916, %rd21916, %rd35998;
	addc.cc.u64 %rd21917, %rd21917, %rd35999;
	addc.cc.u64 %rd21918, %rd21918, %rd36000;
	addc.u64 %rd19201, %rd19201, %rd36001;
	
	// end inline asm
	st.global.u64 	[%rd2], %rd21914;
	st.global.u64 	[%rd36011], %rd21915;
	st.global.u64 	[%rd36012], %rd21916;
	st.global.u64 	[%rd36013], %rd21917;
	st.global.u64 	[%rd36014], %rd21918;
	st.global.u64 	[%rd36015], %rd19201;
	ld.global.u64 	%rd21932, [%rd2];
	ld.global.u64 	%rd21933, [%rd36011];
	ld.global.u64 	%rd21934, [%rd36012];
	ld.global.u64 	%rd21935, [%rd36013];
	ld.global.u64 	%rd21936, [%rd36014];
	// begin inline asm
	add.cc.u64 %rd21932, %rd21932, %rd35996;
	addc.cc.u64 %rd21933, %rd21933, %rd35997;
	addc.cc.u64 %rd21934, %rd21934, %rd35998;
	addc.cc.u64 %rd21935, %rd21935, %rd35999;
	addc.cc.u64 %rd21936, %rd21936, %rd36000;
	addc.u64 %rd19201, %rd19201, %rd36001;
	
	// end inline asm
	st.global.u64 	[%rd2], %rd21932;
	st.global.u64 	[%rd36011], %rd21933;
	st.global.u64 	[%rd36012], %rd21934;
	st.global.u64 	[%rd36013], %rd21935;
	st.global.u64 	[%rd36014], %rd21936;
	st.global.u64 	[%rd36015], %rd19201;
	ld.global.u64 	%rd21950, [%rd2];
	ld.global.u64 	%rd21951, [%rd36011];
	ld.global.u64 	%rd21952, [%rd36012];
	ld.global.u64 	%rd21953, [%rd36013];
	ld.global.u64 	%rd21954, [%rd36014];
	// begin inline asm
	add.cc.u64 %rd21950, %rd21950, %rd35996;
	addc.cc.u64 %rd21951, %rd21951, %rd35997;
	addc.cc.u64 %rd21952, %rd21952, %rd35998;
	addc.cc.u64 %rd21953, %rd21953, %rd35999;
	addc.cc.u64 %rd21954, %rd21954, %rd36000;
	addc.u64 %rd19201, %rd19201, %rd36001;
	
	// end inline asm
	st.global.u64 	[%rd2], %rd21950;
	st.global.u64 	[%rd36011], %rd21951;
	st.global.u64 	[%rd36012], %rd21952;
	st.global.u64 	[%rd36013], %rd21953;
	st.global.u64 	[%rd36014], %rd21954;
	st.global.u64 	[%rd36015], %rd19201;
	ld.global.u64 	%rd21968, [%rd2];
	ld.global.u64 	%rd21969, [%rd36011];
	ld.global.u64 	%rd21970, [%rd36012];
	ld.global.u64 	%rd21971, [%rd36013];
	ld.global.u64 	%rd21972, [%rd36014];
	// begin inline asm
	add.cc.u64 %rd21968, %rd21968, %rd35996;
	addc.cc.u64 %rd21969, %rd21969, %rd35997;
	addc.cc.u64 %rd21970, %rd21970, %rd35998;
	addc.cc.u64 %rd21971, %rd21971, %rd35999;
	addc.cc.u64 %rd21972, %rd21972, %rd36000;
	addc.u64 %rd19201, %rd19201, %rd36001;
	
	// end inline asm
	st.global.u64 	[%rd2], %rd21968;
	st.global.u64 	[%rd36011], %rd21969;
	st.global.u64 	[%rd36012], %rd21970;
	st.global.u64 	[%rd36013], %rd21971;
	st.global.u64 	[%rd36014], %rd21972;
	st.global.u64 	[%rd36015], %rd19201;
	ld.global.u64 	%rd21986, [%rd2];
	ld.global.u64 	%rd21987, [%rd36011];
	ld.global.u64 	%rd21988, [%rd36012];
	ld.global.u64 	%rd21989, [%rd36013];
	ld.global.u64 	%rd21990, [%rd36014];
	// begin inline asm
	add.cc.u64 %rd21986, %rd21986, %rd35996;
	addc.cc.u64 %rd21987, %rd21987, %rd35997;
	addc.cc.u64 %rd21988, %rd21988, %rd35998;
	addc.cc.u64 %rd21989, %rd21989, %rd35999;
	addc.cc.u64 %rd21990, %rd21990, %rd36000;
	addc.u64 %rd19201, %rd19201, %rd36001;
	
	// end inline asm
	st.global.u64 	[%rd2], %rd21986;
	st.global.u64 	[%rd36011], %rd21987;
	st.global.u64 	[%rd36012], %rd21988;
	st.global.u64 	[%rd36013], %rd21989;
	st.global.u64 	[%rd36014], %rd21990;
	st.global.u64 	[%rd36015], %rd19201;
	ld.global.u64 	%rd22004, [%rd2];
	ld.global.u64 	%rd22005, [%rd36011];
	ld.global.u64 	%rd22006, [%rd36012];
	ld.global.u64 	%rd22007, [%rd36013];
	ld.global.u64 	%rd22008, [%rd36014];
	// begin inline asm
	add.cc.u64 %rd22004, %rd22004, %rd35996;
	addc.cc.u64 %rd22005, %rd22005, %rd35997;
	addc.cc.u64 %rd22006, %rd22006, %rd35998;
	addc.cc.u64 %rd22007, %rd22007, %rd35999;
	addc.cc.u64 %rd22008, %rd22008, %rd36000;
	addc.u64 %rd19201, %rd19201, %rd36001;
	
	// end inline asm
	st.global.u64 	[%rd2], %rd22004;
	st.global.u64 	[%rd36011], %rd22005;
	st.global.u64 	[%rd36012], %rd22006;
	st.global.u64 	[%rd36013], %rd22007;
	st.global.u64 	[%rd36014], %rd22008;
	st.global.u64 	[%rd36015], %rd19201;
	ld.global.u64 	%rd22022, [%rd2];
	ld.global.u64 	%rd22023, [%rd36011];
	ld.global.u64 	%rd22024, [%rd36012];
	ld.global.u64 	%rd22025, [%rd36013];
	ld.global.u64 	%rd22026, [%rd36014];
	// begin inline asm
	add.cc.u64 %rd22022, %rd22022, %rd35996;
	addc.cc.u64 %rd22023, %rd22023, %rd35997;
	addc.cc.u64 %rd22024, %rd22024, %rd35998;
	addc.cc.u64 %rd22025, %rd22025, %rd35999;
	addc.cc.u64 %rd22026, %rd22026, %rd36000;
	addc.u64 %rd19201, %rd19201, %rd36001;
	
	// end inline asm
	st.global.u64 	[%rd2], %rd22022;
	st.global.u64 	[%rd36011], %rd22023;
	st.global.u64 	[%rd36012], %rd22024;
	st.global.u64 	[%rd36013], %rd22025;
	st.global.u64 	[%rd36014], %rd22026;
	st.global.u64 	[%rd36015], %rd19201;
	ld.global.u64 	%rd22040, [%rd2];
	ld.global.u64 	%rd22041, [%rd36011];
	ld.global.u64 	%rd22042, [%rd36012];
	ld.global.u64 	%rd22043, [%rd36013];
	ld.global.u64 	%rd22044, [%rd36014];
	// begin inline asm
	add.cc.u64 %rd22040, %rd22040, %rd35996;
	addc.cc.u64 %rd22041, %rd22041, %rd35997;
	addc.cc.u64 %rd22042, %rd22042, %rd35998;
	addc.cc.u64 %rd22043, %rd22043, %rd35999;
	addc.cc.u64 %rd22044, %rd22044, %rd36000;
	addc.u64 %rd19201, %rd19201, %rd36001;
	
	// end inline asm
	st.global.u64 	[%rd2], %rd22040;
	st.global.u64 	[%rd36011], %rd22041;
	st.global.u64 	[%rd36012], %rd22042;
	st.global.u64 	[%rd36013], %rd22043;
	st.global.u64 	[%rd36014], %rd22044;
	st.global.u64 	[%rd36015], %rd19201;
	ld.global.u64 	%rd22058, [%rd2];
	ld.global.u64 	%rd22059, [%rd36011];
	ld.global.u64 	%rd22060, [%rd36012];
	ld.global.u64 	%rd22061, [%rd36013];
	ld.global.u64 	%rd22062, [%rd36014];
	// begin inline asm
	add.cc.u64 %rd22058, %rd22058, %rd35996;
	addc.cc.u64 %rd22059, %rd22059, %rd35997;
	addc.cc.u64 %rd22060, %rd22060, %rd35998;
	addc.cc.u64 %rd22061, %rd22061, %rd35999;
	addc.cc.u64 %rd22062, %rd22062, %rd36000;
	addc.u64 %rd19201, %rd19201, %rd36001;
	
	// end inline asm
	st.global.u64 	[%rd2], %rd22058;
	st.global.u64 	[%rd36011], %rd22059;
	st.global.u64 	[%rd36012], %rd22060;
	st.global.u64 	[%rd36013], %rd22061;
	st.global.u64 	[%rd36014], %rd22062;
	st.global.u64 	[%rd36015], %rd19201;
	ld.global.u64 	%rd22076, [%rd2];
	ld.global.u64 	%rd22077, [%rd36011];
	ld.global.u64 	%rd22078, [%rd36012];
	ld.global.u64 	%rd22079, [%rd36013];
	ld.global.u64 	%rd22080, [%rd36014];
	// begin inline asm
	add.cc.u64 %rd22076, %rd22076, %rd35996;
	addc.cc.u64 %rd22077, %rd22077, %rd35997;
	addc.cc.u64 %rd22078, %rd22078, %rd35998;
	addc.cc.u64 %rd22079, %rd22079, %rd35999;
	addc.cc.u64 %rd22080, %rd22080, %rd36000;
	addc.u64 %rd19201, %rd19201, %rd36001;
	
	// end inline asm
	st.global.u64 	[%rd2], %rd22076;
	st.global.u64 	[%rd36011], %rd22077;
	st.global.u64 	[%rd36012], %rd22078;
	st.global.u64 	[%rd36013], %rd22079;
	st.global.u64 	[%rd36014], %rd22080;
	st.global.u64 	[%rd36015], %rd19201;
	ld.global.u64 	%rd22094, [%rd2];
	ld.global.u64 	%rd22095, [%rd36011];
	ld.global.u64 	%rd22096, [%rd36012];
	ld.global.u64 	%rd22097, [%rd36013];
	ld.global.u64 	%rd22098, [%rd36014];
	// begin inline asm
	add.cc.u64 %rd22094, %rd22094, %rd35996;
	addc.cc.u64 %rd22095, %rd22095, %rd35997;
	addc.cc.u64 %rd22096, %rd22096, %rd35998;
	addc.cc.u64 %rd22097, %rd22097, %rd35999;
	addc.cc.u64 %rd22098, %rd22098, %rd36000;
	addc.u64 %rd19201, %rd19201, %rd36001;
	
	// end inline asm
	st.global.u64 	[%rd2], %rd22094;
	st.global.u64 	[%rd36011], %rd22095;
	st.global.u64 	[%rd36012], %rd22096;
	st.global.u64 	[%rd36013], %rd22097;
	st.global.u64 	[%rd36014], %rd22098;
	st.global.u64 	[%rd36015], %rd19201;
	ld.global.u64 	%rd22112, [%rd2];
	ld.global.u64 	%rd22113, [%rd36011];
	ld.global.u64 	%rd22114, [%rd36012];
	ld.global.u64 	%rd22115, [%rd36013];
	ld.global.u64 	%rd22116, [%rd36014];
	// begin inline asm
	add.cc.u64 %rd22112, %rd22112, %rd35996;
	addc.cc.u64 %rd22113, %rd22113, %rd35997;
	addc.cc.u64 %rd22114, %rd22114, %rd35998;
	addc.cc.u64 %rd22115, %rd22115, %rd35999;
	addc.cc.u64 %rd22116, %rd22116, %rd36000;
	addc.u64 %rd19201, %rd19201, %rd36001;
	
	// end inline asm
	st.global.u64 	[%rd2], %rd22112;
	st.global.u64 	[%rd36011], %rd22113;
	st.global.u64 	[%rd36012], %rd22114;
	st.global.u64 	[%rd36013], %rd22115;
	st.global.u64 	[%rd36014], %rd22116;
	st.global.u64 	[%rd36015], %rd19201;
	ld.global.u64 	%rd22130, [%rd2];
	ld.global.u64 	%rd22131, [%rd36011];
	ld.global.u64 	%rd22132, [%rd36012];
	ld.global.u64 	%rd22133, [%rd36013];
	ld.global.u64 	%rd22134, [%rd36014];
	// begin inline asm
	add.cc.u64 %rd22130, %rd22130, %rd35996;
	addc.cc.u64 %rd22131, %rd22131, %rd35997;
	addc.cc.u64 %rd22132, %rd22132, %rd35998;
	addc.cc.u64 %rd22133, %rd22133, %rd35999;
	addc.cc.u64 %rd22134, %rd22134, %rd36000;
	addc.u64 %rd19201, %rd19201, %rd36001;
	
	// end inline asm
	st.global.u64 	[%rd2], %rd22130;
	st.global.u64 	[%rd36011], %rd22131;
	st.global.u64 	[%rd36012], %rd22132;
	st.global.u64 	[%rd36013], %rd22133;
	st.global.u64 	[%rd36014], %rd22134;
	st.global.u64 	[%rd36015], %rd19201;
	ld.global.u64 	%rd22148, [%rd2];
	ld.global.u64 	%rd22149, [%rd36011];
	ld.global.u64 	%rd22150, [%rd36012];
	ld.global.u64 	%rd22151, [%rd36013];
	ld.global.u64 	%rd22152, [%rd36014];
	// begin inline asm
	add.cc.u64 %rd22148, %rd22148, %rd35996;
	addc.cc.u64 %rd22149, %rd22149, %rd35997;
	addc.cc.u64 %rd22150, %rd22150, %rd35998;
	addc.cc.u64 %rd22151, %rd22151, %rd35999;
	addc.cc.u64 %rd22152, %rd22152, %rd36000;
	addc.u64 %rd19201, %rd19201, %rd36001;
	
	// end inline asm
	st.global.u64 	[%rd2], %rd22148;
	st.global.u64 	[%rd36011], %rd22149;
	st.global.u64 	[%rd36012], %rd22150;
	st.global.u64 	[%rd36013], %rd22151;
	st.global.u64 	[%rd36014], %rd22152;
	st.global.u64 	[%rd36015], %rd19201;
	ld.global.u64 	%rd22166, [%rd2];
	ld.global.u64 	%rd22167, [%rd36011];
	ld.global.u64 	%rd22168, [%rd36012];
	ld.global.u64 	%rd22169, [%rd36013];
	ld.global.u64 	%rd22170, [%rd36014];
	// begin inline asm
	add.cc.u64 %rd22166, %rd22166, %rd35996;
	addc.cc.u64 %rd22167, %rd22167, %rd35997;
	addc.cc.u64 %rd22168, %rd22168, %rd35998;
	addc.cc.u64 %rd22169, %rd22169, %rd35999;
	addc.cc.u64 %rd22170, %rd22170, %rd36000;
	addc.u64 %rd19201, %rd19201, %rd36001;
	
	// end inline asm
	st.global.u64 	[%rd2], %rd22166;
	st.global.u64 	[%rd36011], %rd22167;
	st.global.u64 	[%rd36012], %rd22168;
	st.global.u64 	[%rd36013], %rd22169;
	st.global.u64 	[%rd36014], %rd22170;
	st.global.u64 	[%rd36015], %rd19201;
	ld.global.u64 	%rd22184, [%rd2];
	ld.global.u64 	%rd22185, [%rd36011];
	ld.global.u64 	%rd22186, [%rd36012];
	ld.global.u64 	%rd22187, [%rd36013];
	ld.global.u64 	%rd22188, [%rd36014];
	// begin inline asm
	add.cc.u64 %rd22184, %rd22184, %rd35996;
	addc.cc.u64 %rd22185, %rd22185, %rd35997;
	addc.cc.u64 %rd22186, %rd22186, %rd35998;
	addc.cc.u64 %rd22187, %rd22187, %rd35999;
	addc.cc.u64 %rd22188, %rd22188, %rd36000;
	addc.u64 %rd19201, %rd19201, %rd36001;
	
	// end inline asm
	st.global.u64 	[%rd2], %rd22184;
	st.global.u64 	[%rd36011], %rd22185;
	st.global.u64 	[%rd36012], %rd22186;
	st.global.u64 	[%rd36013], %rd22187;
	st.global.u64 	[%rd36014], %rd22188;
	st.global.u64 	[%rd36015], %rd19201;
	ld.global.u64 	%rd22202, [%rd2];
	ld.global.u64 	%rd22203, [%rd36011];
	ld.global.u64 	%rd22204, [%rd36012];
	ld.global.u64 	%rd22205, [%rd36013];
	ld.global.u64 	%rd22206, [%rd36014];
	// begin inline asm
	add.cc.u64 %rd22202, %rd22202, %rd35996;
	addc.cc.u64 %rd22203, %rd22203, %rd35997;
	addc.cc.u64 %rd22204, %rd22204, %rd35998;
	addc.cc.u64 %rd22205, %rd22205, %rd35999;
	addc.cc.u64 %rd22206, %rd22206, %rd36000;
	addc.u64 %rd19201, %rd19201, %rd36001;
	
	// end inline asm
	st.global.u64 	[%rd2], %rd22202;
	st.global.u64 	[%rd36011], %rd22203;
	st.global.u64 	[%rd36012], %rd22204;
	st.global.u64 	[%rd36013], %rd22205;
	st.global.u64 	[%rd36014], %rd22206;
	st.global.u64 	[%rd36015], %rd19201;
	ld.global.u64 	%rd22220, [%rd2];
	ld.global.u64 	%rd22221, [%rd36011];
	ld.global.u64 	%rd22222, [%rd36012];
	ld.global.u64 	%rd22223, [%rd36013];
	ld.global.u64 	%rd22224, [%rd36014];
	// begin inline asm
	add.cc.u64 %rd22220, %rd22220, %rd35996;
	addc.cc.u64 %rd22221, %rd22221, %rd35997;
	addc.cc.u64 %rd22222, %rd22222, %rd35998;
	addc.cc.u64 %rd22223, %rd22223, %rd35999;
	addc.cc.u64 %rd22224, %rd22224, %rd36000;
	addc.u64 %rd19201, %rd19201, %rd36001;
	
	// end inline asm
	st.global.u64 	[%rd2], %rd22220;
	st.global.u64 	[%rd36011], %rd22221;
	st.global.u64 	[%rd36012], %rd22222;
	st.global.u64 	[%rd36013], %rd22223;
	st.global.u64 	[%rd36014], %rd22224;
	st.global.u64 	[%rd36015], %rd19201;
	ld.global.u64 	%rd22238, [%rd2];
	ld.global.u64 	%rd22239, [%rd36011];
	ld.global.u64 	%rd22240, [%rd36012];
	ld.global.u64 	%rd22241, [%rd36013];
	ld.global.u64 	%rd22242, [%rd36014];
	// begin inline asm
	add.cc.u64 %rd22238, %rd22238, %rd35996;
	addc.cc.u64 %rd22239, %rd22239, %rd35997;
	addc.cc.u64 %rd22240, %rd22240, %rd35998;
	addc.cc.u64 %rd22241, %rd22241, %rd35999;
	addc.cc.u64 %rd22242, %rd22242, %rd36000;
	addc.u64 %rd19201, %rd19201, %rd36001;
	
	// end inline asm
	st.global.u64 	[%rd2], %rd22238;
	st.global.u64 	[%rd36011], %rd22239;
	st.global.u64 	[%rd36012], %rd22240;
	st.global.u64 	[%rd36013], %rd22241;
	st.global.u64 	[%rd36014], %rd22242;
	st.global.u64 	[%rd36015], %rd19201;
	ld.global.u64 	%rd22256, [%rd2];
	ld.global.u64 	%rd22257, [%rd36011];
	ld.global.u64 	%rd22258, [%rd36012];
	ld.global.u64 	%rd22259, [%rd36013];
	ld.global.u64 	%rd22260, [%rd36014];
	// begin inline asm
	add.cc.u64 %rd22256, %rd22256, %rd35996;
	addc.cc.u64 %rd22257, %rd22257, %rd35997;
	addc.cc.u64 %rd22258, %rd22258, %rd35998;
	addc.cc.u64 %rd22259, %rd22259, %rd35999;
	addc.cc.u64 %rd22260, %rd22260, %rd36000;
	addc.u64 %rd19201, %rd19201, %rd36001;
	
	// end inline asm
	st.global.u64 	[%rd2], %rd22256;
	st.global.u64 	[%rd36011], %rd22257;
	st.global.u64 	[%rd36012], %rd22258;
	st.global.u64 	[%rd36013], %rd22259;
	st.global.u64 	[%rd36014], %rd22260;
	st.global.u64 	[%rd36015], %rd19201;
	ld.global.u64 	%rd22274, [%rd2];
	ld.global.u64 	%rd22275, [%rd36011];
	ld.global.u64 	%rd22276, [%rd36012];
	ld.global.u64 	%rd22277, [%rd36013];
	ld.global.u64 	%rd22278, [%rd36014];
	// begin inline asm
	add.cc.u64 %rd22274, %rd22274, %rd35996;
	addc.cc.u64 %rd22275, %rd22275, %rd35997;
	addc.cc.u64 %rd22276, %rd22276, %rd35998;
	addc.cc.u64 %rd22277, %rd22277, %rd35999;
	addc.cc.u64 %rd22278, %rd22278, %rd36000;
	addc.u64 %rd19201, %rd19201, %rd36001;
	
	// end inline asm
	st.global.u64 	[%rd2], %rd22274;
	st.global.u64 	[%rd36011], %rd22275;
	st.global.u64 	[%rd36012], %rd22276;
	st.global.u64 	[%rd36013], %rd22277;
	st.global.u64 	[%rd36014], %rd22278;
	st.global.u64 	[%rd36015], %rd19201;
	ld.global.u64 	%rd22292, [%rd2];
	ld.global.u64 	%rd22293, [%rd36011];
	ld.global.u64 	%rd22294, [%rd36012];
	ld.global.u64 	%rd22295, [%rd36013];
	ld.global.u64 	%rd22296, [%rd36014];
	// begin inline asm
	add.cc.u64 %rd22292, %rd22292, %rd35996;
	addc.cc.u64 %rd22293, %rd22293, %rd35997;
	addc.cc.u64 %rd22294, %rd22294, %rd35998;
	addc.cc.u64 %rd22295, %rd22295, %rd35999;
	addc.cc.u64 %rd22296, %rd22296, %rd36000;
	addc.u64 %rd19201, %rd19201, %rd36001;
	
	// end inline asm
	st.global.u64 	[%rd2], %rd22292;
	st.global.u64 	[%rd36011], %rd22293;
	st.global.u64 	[%rd36012], %rd22294;
	st.global.u64 	[%rd36013], %rd22295;
	st.global.u64 	[%rd36014], %rd22296;
	st.global.u64 	[%rd36015], %rd19201;
	ld.global.u64 	%rd22310, [%rd2];
	ld.global.u64 	%rd22311, [%rd36011];
	ld.global.u64 	%rd22312, [%rd36012];
	ld.global.u64 	%rd22313, [%rd36013];
	ld.global.u64 	%rd22314, [%rd36014];
	// begin inline asm
	add.cc.u64 %rd22310, %rd22310, %rd35996;
	addc.cc.u64 %rd22311, %rd22311, %rd35997;
	addc.cc.u64 %rd22312, %rd22312, %rd35998;
	addc.cc.u64 %rd22313, %rd22313, %rd35999;
	addc.cc.u64 %rd22314, %rd22314, %rd36000;
	addc.u64 %rd19201, %rd19201, %rd36001;
	
	// end inline asm
	st.global.u64 	[%rd2], %rd22310;
	st.global.u64 	[%rd36011], %rd22311;
	st.global.u64 	[%rd36012], %rd22312;
	st.global.u64 	[%rd36013], %rd22313;
	st.global.u64 	[%rd36014], %rd22314;
	st.global.u64 	[%rd36015], %rd19201;
	ld.global.u64 	%rd22328, [%rd2];
	ld.global.u64 	%rd22329, [%rd36011];
	ld.global.u64 	%rd22330, [%rd36012];
	ld.global.u64 	%rd22331, [%rd36013];
	ld.global.u64 	%rd22332, [%rd36014];
	// begin inline asm
	add.cc.u64 %rd22328, %rd22328, %rd35996;
	addc.cc.u64 %rd22329, %rd22329, %rd35997;
	addc.cc.u64 %rd22330, %rd22330, %rd35998;
	addc.cc.u64 %rd22331, %rd22331, %rd35999;
	addc.cc.u64 %rd22332, %rd22332, %rd36000;
	addc.u64 %rd19201, %rd19201, %rd36001;
	
	// end inline asm
	st.global.u64 	[%rd2], %rd22328;
	st.global.u64 	[%rd36011], %rd22329;
	st.global.u64 	[%rd36012], %rd22330;
	st.global.u64 	[%rd36013], %rd22331;
	st.global.u64 	[%rd36014], %rd22332;
	st.global.u64 	[%rd36015], %rd19201;
	ld.global.u64 	%rd22346, [%rd2];
	ld.global.u64 	%rd22347, [%rd36011];
	ld.global.u64 	%rd22348, [%rd36012];
	ld.global.u64 	%rd22349, [%rd36013];
	ld.global.u64 	%rd22350, [%rd36014];
	// begin inline asm
	add.cc.u64 %rd22346, %rd22346, %rd35996;
	addc.cc.u64 %rd22347, %rd22347, %rd35997;
	addc.cc.u64 %rd22348, %rd22348, %rd35998;
	addc.cc.u64 %rd22349, %rd22349, %rd35999;
	addc.cc.u64 %rd22350, %rd22350, %rd36000;
	addc.u64 %rd19201, %rd19201, %rd36001;
	
	// end inline asm
	st.global.u64 	[%rd2], %rd22346;
	st.global.u64 	[%rd36011], %rd22347;
	st.global.u64 	[%rd36012], %rd22348;
	st.global.u64 	[%rd36013], %rd22349;
	st.global.u64 	[%rd36014], %rd22350;
	st.global.u64 	[%rd36015], %rd19201;
	ld.global.u64 	%rd22364, [%rd2];
	ld.global.u64 	%rd22365, [%rd36011];
	ld.global.u64 	%rd22366, [%rd36012];
	ld.global.u64 	%rd22367, [%rd36013];
	ld.global.u64 	%rd22368, [%rd36014];
	// begin inline asm
	add.cc.u64 %rd22364, %rd22364, %rd35996;
	addc.cc.u64 %rd22365, %rd22365, %rd35997;
	addc.cc.u64 %rd22366, %rd22366, %rd35998;
	addc.cc.u64 %rd22367, %rd22367, %rd35999;
	addc.cc.u64 %rd22368, %rd22368, %rd36000;
	addc.u64 %rd19201, %rd19201, %rd36001;
	
	// end inline asm
	st.global.u64 	[%rd2], %rd22364;
	st.global.u64 	[%rd36011], %rd22365;
	st.global.u64 	[%rd36012], %rd22366;
	st.global.u64 	[%rd36013], %rd22367;
	st.global.u64 	[%rd36014], %rd22368;
	st.global.u64 	[%rd36015], %rd19201;
	ld.global.u64 	%rd22382, [%rd2];
	ld.global.u64 	%rd22383, [%rd36011];
	ld.global.u64 	%rd22384, [%rd36012];
	ld.global.u64 	%rd22385, [%rd36013];
	ld.global.u64 	%rd22386, [%rd36014];
	// begin inline asm
	add.cc.u64 %rd22382, %rd22382, %rd35996;
	addc.cc.u64 %rd22383, %rd22383, %rd35997;
	addc.cc.u64 %rd22384, %rd22384, %rd35998;
	addc.cc.u64 %rd22385, %rd22385, %rd35999;
	addc.cc.u64 %rd22386, %rd22386, %rd36000;
	addc.u64 %rd19201, %rd19201, %rd36001;
	
	// end inline asm
	st.global.u64 	[%rd2], %rd22382;
	st.global.u64 	[%rd36011], %rd22383;
	st.global.u64 	[%rd36012], %rd22384;
	st.global.u64 	[%rd36013], %rd22385;
	st.global.u64 	[%rd36014], %rd22386;
	st.global.u64 	[%rd36015], %rd19201;
	ld.global.u64 	%rd22400, [%rd2];
	ld.global.u64 	%rd22401, [%rd36011];
	ld.global.u64 	%rd22402, [%rd36012];
	ld.global.u64 	%rd22403, [%rd36013];
	ld.global.u64 	%rd22404, [%rd36014];
	// begin inline asm
	add.cc.u64 %rd22400, %rd22400, %rd35996;
	addc.cc.u64 %rd22401, %rd22401, %rd35997;
	addc.cc.u64 %rd22402, %rd22402, %rd35998;
	addc.cc.u64 %rd22403, %rd22403, %rd35999;
	addc.cc.u64 %rd22404, %rd22404, %rd36000;
	addc.u64 %rd19201, %rd19201, %rd36001;
	
	// end inline asm
	st.global.u64 	[%rd2], %rd22400;
	st.global.u64 	[%rd36011], %rd22401;
	st.global.u64 	[%rd36012], %rd22402;
	st.global.u64 	[%rd36013], %rd22403;
	st.global.u64 	[%rd36014], %rd22404;
	st.global.u64 	[%rd36015], %rd19201;
	ld.global.u64 	%rd22418, [%rd2];
	ld.global.u64 	%rd22419, [%rd36011];
	ld.global.u64 	%rd22420, [%rd36012];
	ld.global.u64 	%rd22421, [%rd36013];
	ld.global.u64 	%rd22422, [%rd36014];
	// begin inline asm
	add.cc.u64 %rd22418, %rd22418, %rd35996;
	addc.cc.u64 %rd22419, %rd22419, %rd35997;
	addc.cc.u64 %rd22420, %rd22420, %rd35998;
	addc.cc.u64 %rd22421, %rd22421, %rd35999;
	addc.cc.u64 %rd22422, %rd22422, %rd36000;
	addc.u64 %rd19201, %rd19201, %rd36001;
	
	// end inline asm
	st.global.u64 	[%rd2], %rd22418;
	st.global.u64 	[%rd36011], %rd22419;
	st.global.u64 	[%rd36012], %rd22420;
	st.global.u64 	[%rd36013], %rd22421;
	st.global.u64 	[%rd36014], %rd22422;
	st.global.u64 	[%rd36015], %rd19201;
	ld.global.u64 	%rd22436, [%rd2];
	ld.global.u64 	%rd22437, [%rd36011];
	ld.global.u64 	%rd22438, [%rd36012];
	ld.global.u64 	%rd22439, [%rd36013];
	ld.global.u64 	%rd22440, [%rd36014];
	// begin inline asm
	add.cc.u64 %rd22436, %rd22436, %rd35996;
	addc.cc.u64 %rd22437, %rd22437, %rd35997;
	addc.cc.u64 %rd22438, %rd22438, %rd35998;
	addc.cc.u64 %rd22439, %rd22439, %rd35999;
	addc.cc.u64 %rd22440, %rd22440, %rd36000;
	addc.u64 %rd19201, %rd19201, %rd36001;
	
	// end inline asm
	st.global.u64 	[%rd2], %rd22436;
	st.global.u64 	[%rd36011], %rd22437;
	st.global.u64 	[%rd36012], %rd22438;
	st.global.u64 	[%rd36013], %rd22439;
	st.global.u64 	[%rd36014], %rd22440;
	st.global.u64 	[%rd36015], %rd19201;
	ld.global.u64 	%rd22454, [%rd2];
	ld.global.u64 	%rd22455, [%rd36011];
	ld.global.u64 	%rd22456, [%rd36012];
	ld.global.u64 	%rd22457, [%rd36013];
	ld.global.u64 	%rd22458, [%rd36014];
	// begin inline asm
	add.cc.u64 %rd22454, %rd22454, %rd35996;
	addc.cc.u64 %rd22455, %rd22455, %rd35997;
	addc.cc.u64 %rd22456, %rd22456, %rd35998;
	addc.cc.u64 %rd22457, %rd22457, %rd35999;
	addc.cc.u64 %rd22458, %rd22458, %rd36000;
	addc.u64 %rd19201, %rd19201, %rd36001;
	
	// end inline asm
	st.global.u64 	[%rd2], %rd22454;
	st.global.u64 	[%rd36011], %rd22455;
	st.global.u64 	[%rd36012], %rd22456;
	st.global.u64 	[%rd36013], %rd22457;
	st.global.u64 	[%rd36014], %rd22458;
	st.global.u64 	[%rd36015], %rd19201;
	ld.global.u64 	%rd22472, [%rd2];
	ld.global.u64 	%rd22473, [%rd36011];
	ld.global.u64 	%rd22474, [%rd36012];
	ld.global.u64 	%rd22475, [%rd36013];
	ld.global.u64 	%rd22476, [%rd36014];
	// begin inline asm
	add.cc.u64 %rd22472, %rd22472, %rd35996;
	addc.cc.u64 %rd22473, %rd22473, %rd35997;
	addc.cc.u64 %rd22474, %rd22474, %rd35998;
	addc.cc.u64 %rd22475, %rd22475, %rd35999;
	addc.cc.u64 %rd22476, %rd22476, %rd36000;
	addc.u64 %rd19201, %rd19201, %rd36001;
	
	// end inline asm
	st.global.u64 	[%rd2], %rd22472;
	st.global.u64 	[%rd36011], %rd22473;
	st.global.u64 	[%rd36012], %rd22474;
	st.global.u64 	[%rd36013], %rd22475;
	st.global.u64 	[%rd36014], %rd22476;
	st.global.u64 	[%rd36015], %rd19201;
	ld.global.u64 	%rd22490, [%rd2];
	ld.global.u64 	%rd22491, [%rd36011];
	ld.global.u64 	%rd22492, [%rd36012];
	ld.global.u64 	%rd22493, [%rd36013];
	ld.global.u64 	%rd22494, [%rd36014];
	// begin inline asm
	add.cc.u64 %rd22490, %rd22490, %rd35996;
	addc.cc.u64 %rd22491, %rd22491, %rd35997;
	addc.cc.u64 %rd22492, %rd22492, %rd35998;
	addc.cc.u64 %rd22493, %rd22493, %rd35999;
	addc.cc.u64 %rd22494, %rd22494, %rd36000;
	addc.u64 %rd19201, %rd19201, %rd36001;
	
	// end inline asm
	st.global.u64 	[%rd2], %rd22490;
	st.global.u64 	[%rd36011], %rd22491;
	st.global.u64 	[%rd36012], %rd22492;
	st.global.u64 	[%rd36013], %rd22493;
	st.global.u64 	[%rd36014], %rd22494;
	st.global.u64 	[%rd36015], %rd19201;
	ld.global.u64 	%rd22508, [%rd2];
	ld.global.u64 	%rd22509, [%rd36011];
	ld.global.u64 	%rd22510, [%rd36012];
	ld.global.u64 	%rd22511, [%rd36013];
	ld.global.u64 	%rd22512, [%rd36014];
	// begin inline asm
	add.cc.u64 %rd22508, %rd22508, %rd35996;
	addc.cc.u64 %rd22509, %rd22509, %rd35997;
	addc.cc.u64 %rd22510, %rd22510, %rd35998;
	addc.cc.u64 %rd22511, %rd22511, %rd35999;
	addc.cc.u64 %rd22512, %rd22512, %rd36000;
	addc.u64 %rd19201, %rd19201, %rd36001;
	
	// end inline asm
	st.global.u64 	[%rd2], %rd22508;
	st.global.u64 	[%rd36011], %rd22509;
	st.global.u64 	[%rd36012], %rd22510;
	st.global.u64 	[%rd36013], %rd22511;
	st.global.u64 	[%rd36014], %rd22512;
	st.global.u64 	[%rd36015], %rd19201;
	ld.global.u64 	%rd22526, [%rd2];
	ld.global.u64 	%rd22527, [%rd36011];
	ld.global.u64 	%rd22528, [%rd36012];
	ld.global.u64 	%rd22529, [%rd36013];
	ld.global.u64 	%rd22530, [%rd36014];
	// begin inline asm
	add.cc.u64 %rd22526, %rd22526, %rd35996;
	addc.cc.u64 %rd22527, %rd22527, %rd35997;
	addc.cc.u64 %rd22528, %rd22528, %rd35998;
	addc.cc.u64 %rd22529, %rd22529, %rd35999;
	addc.cc.u64 %rd22530, %rd22530, %rd36000;
	addc.u64 %rd19201, %rd19201, %rd36001;
	
	// end inline asm
	st.global.u64 	[%rd2], %rd22526;
	st.global.u64 	[%rd36011], %rd22527;
	st.global.u64 	[%rd36012], %rd22528;
	st.global.u64 	[%rd36013], %rd22529;
	st.global.u64 	[%rd36014], %rd22530;
	st.global.u64 	[%rd36015], %rd19201;
	ld.global.u64 	%rd22544, [%rd2];
	ld.global.u64 	%rd22545, [%rd36011];
	ld.global.u64 	%rd22546, [%rd36012];
	ld.global.u64 	%rd22547, [%rd36013];
	ld.global.u64 	%rd22548, [%rd36014];
	// begin inline asm
	add.cc.u64 %rd22544, %rd22544, %rd35996;
	addc.cc.u64 %rd22545, %rd22545, %rd35997;
	addc.cc.u64 %rd22546, %rd22546, %rd35998;
	addc.cc.u64 %rd22547, %rd22547, %rd35999;
	addc.cc.u64 %rd22548, %rd22548, %rd36000;
	addc.u64 %rd19201, %rd19201, %rd36001;
	
	// end inline asm
	st.global.u64 	[%rd2], %rd22544;
	st.global.u64 	[%rd36011], %rd22545;
	st.global.u64 	[%rd36012], %rd22546;
	st.global.u64 	[%rd36013], %rd22547;
	st.global.u64 	[%rd36014], %rd22548;
	st.global.u64 	[%rd36015], %rd19201;
	ld.global.u64 	%rd22562, [%rd2];
	ld.global.u64 	%rd22563, [%rd36011];
	ld.global.u64 	%rd22564, [%rd36012];
	ld.global.u64 	%rd22565, [%rd36013];
	ld.global.u64 	%rd22566, [%rd36014];
	// begin inline asm
	add.cc.u64 %rd22562, %rd22562, %rd35996;
	addc.cc.u64 %rd22563, %rd22563, %rd35997;
	addc.cc.u64 %rd22564, %rd22564, %rd35998;
	addc.cc.u64 %rd22565, %rd22565, %rd35999;
	addc.cc.u64 %rd22566, %rd22566, %rd36000;
	addc.u64 %rd19201, %rd19201, %rd36001;
	
	// end inline asm
	st.global.u64 	[%rd2], %rd22562;
	st.global.u64 	[%rd36011], %rd22563;
	st.global.u64 	[%rd36012], %rd22564;
	st.global.u64 	[%rd36013], %rd22565;
	st.global.u64 	[%rd36014], %rd22566;
	st.global.u64 	[%rd36015], %rd19201;
	ld.global.u64 	%rd22580, [%rd2];
	ld.global.u64 	%rd22581, [%rd36011];
	ld.global.u64 	%rd22582, [%rd36012];
	ld.global.u64 	%rd22583, [%rd36013];
	ld.global.u64 	%rd22584, [%rd36014];
	// begin inline asm
	add.cc.u64 %rd22580, %rd22580, %rd35996;
	addc.cc.u64 %rd22581, %rd22581, %rd35997;
	addc.cc.u64 %rd22582, %rd22582, %rd35998;
	addc.cc.u64 %rd22583, %rd22583, %rd35999;
	addc.cc.u64 %rd22584, %rd22584, %rd36000;
	addc.u64 %rd19201, %rd19201, %rd36001;
	
	// end inline asm
	st.global.u64 	[%rd2], %rd22580;
	st.global.u64 	[%rd36011], %rd22581;
	st.global.u64 	[%rd36012], %rd22582;
	st.global.u64 	[%rd36013], %rd22583;
	st.global.u64 	[%rd36014], %rd22584;
	st.global.u64 	[%rd36015], %rd19201;
	ld.global.u64 	%rd22598, [%rd2];
	ld.global.u64 	%rd22599, [%rd36011];
	ld.global.u64 	%rd22600, [%rd36012];
	ld.global.u64 	%rd22601, [%rd36013];
	ld.global.u64 	%rd22602, [%rd36014];
	// begin inline asm
	add.cc.u64 %rd22598, %rd22598, %rd35996;
	addc.cc.u64 %rd22599, %rd22599, %rd35997;
	addc.cc.u64 %rd22600, %rd22600, %rd35998;
	addc.cc.u64 %rd22601, %rd22601, %rd35999;
	addc.cc.u64 %rd22602, %rd22602, %rd36000;
	addc.u64 %rd19201, %rd19201, %rd36001;
	
	// end inline asm
	st.global.u64 	[%rd2], %rd22598;
	st.global.u64 	[%rd36011], %rd22599;
	st.global.u64 	[%rd36012], %rd22600;
	st.global.u64 	[%rd36013], %rd22601;
	st.global.u64 	[%rd36014], %rd22602;
	st.global.u64 	[%rd36015], %rd19201;
	ld.global.u64 	%rd22616, [%rd2];
	ld.global.u64 	%rd22617, [%rd36011];
	ld.global.u64 	%rd22618, [%rd36012];
	ld.global.u64 	%rd22619, [%rd36013];
	ld.global.u64 	%rd22620, [%rd36014];
	// begin inline asm
	add.cc.u64 %rd22616, %rd22616, %rd35996;
	addc.cc.u64 %rd22617, %rd22617, %rd35997;
	addc.cc.u64 %rd22618, %rd22618, %rd35998;
	addc.cc.u64 %rd22619, %rd22619, %rd35999;
	addc.cc.u64 %rd22620, %rd22620, %rd36000;
	addc.u64 %rd19201, %rd19201, %rd36001;
	
	// end inline asm
	st.global.u64 	[%rd2], %rd22616;
	st.global.u64 	[%rd36011], %rd22617;
	st.global.u64 	[%rd36012], %rd22618;
	st.global.u64 	[%rd36013], %rd22619;
	st.global.u64 	[%rd36014], %rd22620;
	st.global.u64 	[%rd36015], %rd19201;
	ld.global.u64 	%rd22634, [%rd2];
	ld.global.u64 	%rd22635, [%rd36011];
	ld.global.u64 	%rd22636, [%rd36012];
	ld.global.u64 	%rd22637, [%rd36013];
	ld.global.u64 	%rd22638, [%rd36014];
	// begin inline asm
	add.cc.u64 %rd22634, %rd22634, %rd35996;
	addc.cc.u64 %rd22635, %rd22635, %rd35997;
	addc.cc.u64 %rd22636, %rd22636, %rd35998;
	addc.cc.u64 %rd22637, %rd22637, %rd35999;
	addc.cc.u64 %rd22638, %rd22638, %rd36000;
	addc.u64 %rd19201, %rd19201, %rd36001;
	
	// end inline asm
	st.global.u64 	[%rd2], %rd22634;
	st.global.u64 	[%rd36011], %rd22635;
	st.global.u64 	[%rd36012], %rd22636;
	st.global.u64 	[%rd36013], %rd22637;
	st.global.u64 	[%rd36014], %rd22638;
	st.global.u64 	[%rd36015], %rd19201;
	ld.global.u64 	%rd22652, [%rd2];
	ld.global.u64 	%rd22653, [%rd36011];
	ld.global.u64 	%rd22654, [%rd36012];
	ld.global.u64 	%rd22655, [%rd36013];
	ld.global.u64 	%rd22656, [%rd36014];
	// begin inline asm
	add.cc.u64 %rd22652, %rd22652, %rd35996;
	addc.cc.u64 %rd22653, %rd22653, %rd35997;
	addc.cc.u64 %rd22654, %rd22654, %rd35998;
	addc.cc.u64 %rd22655, %rd22655, %rd35999;
	addc.cc.u64 %rd22656, %rd22656, %rd36000;
	addc.u64 %rd19201, %rd19201, %rd36001;
	
	// end inline asm
	st.global.u64 	[%rd2], %rd22652;
	st.global.u64 	[%rd36011], %rd22653;
	st.global.u64 	[%rd36012], %rd22654;
	st.global.u64 	[%rd36013], %rd22655;
	st.global.u64 	[%rd36014], %rd22656;
	st.global.u64 	[%rd36015], %rd19201;
	ld.global.u64 	%rd22670, [%rd2];
	ld.global.u64 	%rd22671, [%rd36011];
	ld.global.u64 	%rd22672, [%rd36012];
	ld.global.u64 	%rd22673, [%rd36013];
	ld.global.u64 	%rd22674, [%rd36014];
	// begin inline asm
	add.cc.u64 %rd22670, %rd22670, %rd35996;
	addc.cc.u64 %rd22671, %rd22671, %rd35997;
	addc.cc.u64 %rd22672, %rd22672, %rd35998;
	addc.cc.u64 %rd22673, %rd22673, %rd35999;
	addc.cc.u64 %rd22674, %rd22674, %rd36000;
	addc.u64 %rd19201, %rd19201, %rd36001;
	
	// end inline asm
	st.global.u64 	[%rd2], %rd22670;
	st.global.u64 	[%rd36011], %rd22671;
	st.global.u64 	[%rd36012], %rd22672;
	st.global.u64 	[%rd36013], %rd22673;
	st.global.u64 	[%rd36014], %rd22674;
	st.global.u64 	[%rd36015], %rd19201;
	ld.global.u64 	%rd22688, [%rd2];
	ld.global.u64 	%rd22689, [%rd36011];
	ld.global.u64 	%rd22690, [%rd36012];
	ld.global.u64 	%rd22691, [%rd36013];
	ld.global.u64 	%rd22692, [%rd36014];
	// begin inline asm
	add.cc.u64 %rd22688, %rd22688, %rd35996;
	addc.cc.u64 %rd22689, %rd22689, %rd35997;
	addc.cc.u64 %rd22690, %rd22690, %rd35998;
	addc.cc.u64 %rd22691, %rd22691, %rd35999;
	addc.cc.u64 %rd22692, %rd22692, %rd36000;
	addc.u64 %rd19201, %rd19201, %rd36001;
	
	// end inline asm
	st.global.u64 	[%rd2], %rd22688;
	st.global.u64 	[%rd36011], %rd22689;
	st.global.u64 	[%rd36012], %rd22690;
	st.global.u64 	[%rd36013], %rd22691;
	st.global.u64 	[%rd36014], %rd22692;
	st.global.u64 	[%rd36015], %rd19201;
	ld.global.u64 	%rd22706, [%rd2];
	ld.global.u64 	%rd22707, [%rd36011];
	ld.global.u64 	%rd22708, [%rd36012];
	ld.global.u64 	%rd22709, [%rd36013];
	ld.global.u64 	%rd22710, [%rd36014];
	// begin inline asm
	add.cc.u64 %rd22706, %rd22706, %rd35996;
	addc.cc.u64 %rd22707, %rd22707, %rd35997;
	addc.cc.u64 %rd22708, %rd22708, %rd35998;
	addc.cc.u64 %rd22709, %rd22709, %rd35999;
	addc.cc.u64 %rd22710, %rd22710, %rd36000;
	addc.u64 %rd19201, %rd19201, %rd36001;
	
	// end inline asm
	st.global.u64 	[%rd2], %rd22706;
	st.global.u64 	[%rd36011], %rd22707;
	st.global.u64 	[%rd36012], %rd22708;
	st.global.u64 	[%rd36013], %rd22709;
	st.global.u64 	[%rd36014], %rd22710;
	st.global.u64 	[%rd36015], %rd19201;
	ld.global.u64 	%rd22724, [%rd2];
	ld.global.u64 	%rd22725, [%rd36011];
	ld.global.u64 	%rd22726, [%rd36012];
	ld.global.u64 	%rd22727, [%rd36013];
	ld.global.u64 	%rd22728, [%rd36014];
	// begin inline asm
	add.cc.u64 %rd22724, %rd22724, %rd35996;
	addc.cc.u64 %rd22725, %rd22725, %rd35997;
	addc.cc.u64 %rd22726, %rd22726, %rd35998;
	addc.cc.u64 %rd22727, %rd22727, %rd35999;
	addc.cc.u64 %rd22728, %rd22728, %rd36000;
	addc.u64 %rd19201, %rd19201, %rd36001;
	
	// end inline asm
	st.global.u64 	[%rd2], %rd22724;
	st.global.u64 	[%rd36011], %rd22725;
	st.global.u64 	[%rd36012], %rd22726;
	st.global.u64 	[%rd36013], %rd22727;
	st.global.u64 	[%rd36014], %rd22728;
	st.global.u64 	[%rd36015], %rd19201;
	ld.global.u64 	%rd22742, [%rd2];
	ld.global.u64 	%rd22743, [%rd36011];
	ld.global.u64 	%rd22744, [%rd36012];
	ld.global.u64 	%rd22745, [%rd36013];
	ld.global.u64 	%rd22746, [%rd36014];
	// begin inline asm
	add.cc.u64 %rd22742, %rd22742, %rd35996;
	addc.cc.u64 %rd22743, %rd22743, %rd35997;
	addc.cc.u64 %rd22744, %rd22744, %rd35998;
	addc.cc.u64 %rd22745, %rd22745, %rd35999;
	addc.cc.u64 %rd22746, %rd22746, %rd36000;
	addc.u64 %rd19201, %rd19201, %rd36001;
	
	// end inline asm
	st.global.u64 	[%rd2], %rd22742;
	st.global.u64 	[%rd36011], %rd22743;
	st.global.u64 	[%rd36012], %rd22744;
	st.global.u64 	[%rd36013], %rd22745;
	st.global.u64 	[%rd36014], %rd22746;
	st.global.u64 	[%rd36015], %rd19201;
	ld.global.u64 	%rd22760, [%rd2];
	ld.global.u64 	%rd22761, [%rd36011];
	ld.global.u64 	%rd22762, [%rd36012];
	ld.global.u64 	%rd22763, [%rd36013];
	ld.global.u64 	%rd22764, [%rd36014];
	// begin inline asm
	add.cc.u64 %rd22760, %rd22760, %rd35996;
	addc.cc.u64 %rd22761, %rd22761, %rd35997;
	addc.cc.u64 %rd22762, %rd22762, %rd35998;
	addc.cc.u64 %rd22763, %rd22763, %rd35999;
	addc.cc.u64 %rd22764, %rd22764, %rd36000;
	addc.u64 %rd19201, %rd19201, %rd36001;
	
	// end inline asm
	st.global.u64 	[%rd2], %rd22760;
	st.global.u64 	[%rd36011], %rd22761;
	st.global.u64 	[%rd36012], %rd22762;
	st.global.u64 	[%rd36013], %rd22763;
	st.global.u64 	[%rd36014], %rd22764;
	st.global.u64 	[%rd36015], %rd19201;
	ld.global.u64 	%rd22778, [%rd2];
	ld.global.u64 	%rd22779, [%rd36011];
	ld.global.u64 	%rd22780, [%rd36012];
	ld.global.u64 	%rd22781, [%rd36013];
	ld.global.u64 	%rd22782, [%rd36014];
	// begin inline asm
	add.cc.u64 %rd22778, %rd22778, %rd35996;
	addc.cc.u64 %rd22779, %rd22779, %rd35997;
	addc.cc.u64 %rd22780, %rd22780, %rd35998;
	addc.cc.u64 %rd22781, %rd22781, %rd35999;
	addc.cc.u64 %rd22782, %rd22782, %rd36000;
	addc.u64 %rd19201, %rd19201, %rd36001;
	
	// end inline asm
	st.global.u64 	[%rd2], %rd22778;
	st.global.u64 	[%rd36011], %rd22779;
	st.global.u64 	[%rd36012], %rd22780;
	st.global.u64 	[%rd36013], %rd22781;
	st.global.u64 	[%rd36014], %rd22782;
	st.global.u64 	[%rd36015], %rd19201;
	ld.global.u64 	%rd22796, [%rd2];
	ld.global.u64 	%rd22797, [%rd36011];
	ld.global.u64 	%rd22798, [%rd36012];
	ld.global.u64 	%rd22799, [%rd36013];
	ld.global.u64 	%rd22800, [%rd36014];
	// begin inline asm
	add.cc.u64 %rd22796, %rd22796, %rd35996;
	addc.cc.u64 %rd22797, %rd22797, %rd35997;
	addc.cc.u64 %rd22798, %rd22798, %rd35998;
	addc.cc.u64 %rd22799, %rd22799, %rd35999;
	addc.cc.u64 %rd22800, %rd22800, %rd36000;
	addc.u64 %rd19201, %rd19201, %rd36001;
	
	// end inline asm
	st.global.u64 	[%rd2], %rd22796;
	st.global.u64 	[%rd36011], %rd22797;
	st.global.u64 	[%rd36012], %rd22798;
	st.global.u64 	[%rd36013], %rd22799;
	st.global.u64 	[%rd36014], %rd22800;
	st.global.u64 	[%rd36015], %rd19201;
	ld.global.u64 	%rd22814, [%rd2];
	ld.global.u64 	%rd22815, [%rd36011];
	ld.global.u64 	%rd22816, [%rd36012];
	ld.global.u64 	%rd22817, [%rd36013];
	ld.global.u64 	%rd22818, [%rd36014];
	// begin inline asm
	add.cc.u64 %rd22814, %rd22814, %rd35996;
	addc.cc.u64 %rd22815, %rd22815, %rd35997;
	addc.cc.u64 %rd22816, %rd22816, %rd35998;
	addc.cc.u64 %rd22817, %rd22817, %rd35999;
	addc.cc.u64 %rd22818, %rd22818, %rd36000;
	addc.u64 %rd19201, %rd19201, %rd36001;
	
	// end inline asm
	st.global.u64 	[%rd2], %rd22814;
	st.global.u64 	[%rd36011], %rd22815;
	st.global.u64 	[%rd36012], %rd22816;
	st.global.u64 	[%rd36013], %rd22817;
	st.global.u64 	[%rd36014], %rd22818;
	st.global.u64 	[%rd36015], %rd19201;
	ld.global.u64 	%rd22832, [%rd2];
	ld.global.u64 	%rd22833, [%rd36011];
	ld.global.u64 	%rd22834, [%rd36012];
	ld.global.u64 	%rd22835, [%rd36013];
	ld.global.u64 	%rd22836, [%rd36014];
	// begin inline asm
	add.cc.u64 %rd22832, %rd22832, %rd35996;
	addc.cc.u64 %rd22833, %rd22833, %rd35997;
	addc.cc.u64 %rd22834, %rd22834, %rd35998;
	addc.cc.u64 %rd22835, %rd22835, %rd35999;
	addc.cc.u64 %rd22836, %rd22836, %rd36000;
	addc.u64 %rd19201, %rd19201, %rd36001;
	
	// end inline asm
	st.global.u64 	[%rd2], %rd22832;
	st.global.u64 	[%rd36011], %rd22833;
	st.global.u64 	[%rd36012], %rd22834;
	st.global.u64 	[%rd36013], %rd22835;
	st.global.u64 	[%rd36014], %rd22836;
	st.global.u64 	[%rd36015], %rd19201;
	ld.global.u64 	%rd22850, [%rd2];
	ld.global.u64 	%rd22851, [%rd36011];
	ld.global.u64 	%rd22852, [%rd36012];
	ld.global.u64 	%rd22853, [%rd36013];
	ld.global.u64 	%rd22854, [%rd36014];
	// begin inline asm
	add.cc.u64 %rd22850, %rd22850, %rd35996;
	addc.cc.u64 %rd22851, %rd22851, %rd35997;
	addc.cc.u64 %rd22852, %rd22852, %rd35998;
	addc.cc.u64 %rd22853, %rd22853, %rd35999;
	addc.cc.u64 %rd22854, %rd22854, %rd36000;
	addc.u64 %rd19201, %rd19201, %rd36001;
	
	// end inline asm
	st.global.u64 	[%rd2], %rd22850;
	st.global.u64 	[%rd36011], %rd22851;
	st.global.u64 	[%rd36012], %rd22852;
	st.global.u64 	[%rd36013], %rd22853;
	st.global.u64 	[%rd36014], %rd22854;
	st.global.u64 	[%rd36015], %rd19201;
	ld.global.u64 	%rd22868, [%rd2];
	ld.global.u64 	%rd22869, [%rd36011];
	ld.global.u64 	%rd22870, [%rd36012];
	ld.global.u64 	%rd22871, [%rd36013];
	ld.global.u64 	%rd22872, [%rd36014];
	// begin inline asm
	add.cc.u64 %rd22868, %rd22868, %rd35996;
	addc.cc.u64 %rd22869, %rd22869, %rd35997;
	addc.cc.u64 %rd22870, %rd22870, %rd35998;
	addc.cc.u64 %rd22871, %rd22871, %rd35999;
	addc.cc.u64 %rd22872, %rd22872, %rd36000;
	addc.u64 %rd19201, %rd19201, %rd36001;
	
	// end inline asm
	st.global.u64 	[%rd2], %rd22868;
	st.global.u64 	[%rd36011], %rd22869;
	st.global.u64 	[%rd36012], %rd22870;
	st.global.u64 	[%rd36013], %rd22871;
	st.global.u64 	[%rd36014], %rd22872;
	st.global.u64 	[%rd36015], %rd19201;
	ld.global.u64 	%rd22886, [%rd2];
	ld.global.u64 	%rd22887, [%rd36011];
	ld.global.u64 	%rd22888, [%rd36012];
	ld.global.u64 	%rd22889, [%rd36013];
	ld.global.u64 	%rd22890, [%rd36014];
	// begin inline asm
	add.cc.u64 %rd22886, %rd22886, %rd35996;
	addc.cc.u64 %rd22887, %rd22887, %rd35997;
	addc.cc.u64 %rd22888, %rd22888, %rd35998;
	addc.cc.u64 %rd22889, %rd22889, %rd35999;
	addc.cc.u64 %rd22890, %rd22890, %rd36000;
	addc.u64 %rd19201, %rd19201, %rd36001;
	
	// end inline asm
	st.global.u64 	[%rd2], %rd22886;
	st.global.u64 	[%rd36011], %rd22887;
	st.global.u64 	[%rd36012], %rd22888;
	st.global.u64 	[%rd36013], %rd22889;
	st.global.u64 	[%rd36014], %rd22890;
	st.global.u64 	[%rd36015], %rd19201;
	ld.global.u64 	%rd22904, [%rd2];
	ld.global.u64 	%rd22905, [%rd36011];
	ld.global.u64 	%rd22906, [%rd36012];
	ld.global.u64 	%rd22907, [%rd36013];
	ld.global.u64 	%rd22908, [%rd36014];
	// begin inline asm
	add.cc.u64 %rd22904, %rd22904, %rd35996;
	addc.cc.u64 %rd22905, %rd22905, %rd35997;
	addc.cc.u64 %rd22906, %rd22906, %rd35998;
	addc.cc.u64 %rd22907, %rd22907, %rd35999;
	addc.cc.u64 %rd22908, %rd22908, %rd36000;
	addc.u64 %rd19201, %rd19201, %rd36001;
	
	// end inline asm
	st.global.u64 	[%rd2], %rd22904;
	st.global.u64 	[%rd36011], %rd22905;
	st.global.u64 	[%rd36012], %rd22906;
	st.global.u64 	[%rd36013], %rd22907;
	st.global.u64 	[%rd36014], %rd22908;
	st.global.u64 	[%rd36015], %rd19201;
	ld.global.u64 	%rd22922, [%rd2];
	ld.global.u64 	%rd22923, [%rd36011];
	ld.global.u64 	%rd22924, [%rd36012];
	ld.global.u64 	%rd22925, [%rd36013];
	ld.global.u64 	%rd22926, [%rd36014];
	// begin inline asm
	add.cc.u64 %rd22922, %rd22922, %rd35996;
	addc.cc.u64 %rd22923, %rd22923, %rd35997;
	addc.cc.u64 %rd22924, %rd22924, %rd35998;
	addc.cc.u64 %rd22925, %rd22925, %rd35999;
	addc.cc.u64 %rd22926, %rd22926, %rd36000;
	addc.u64 %rd19201, %rd19201, %rd36001;
	
	// end inline asm
	st.global.u64 	[%rd2], %rd22922;
	st.global.u64 	[%rd36011], %rd22923;
	st.global.u64 	[%rd36012], %rd22924;
	st.global.u64 	[%rd36013], %rd22925;
	st.global.u64 	[%rd36014], %rd22926;
	st.global.u64 	[%rd36015], %rd19201;
	ld.global.u64 	%rd22940, [%rd2];
	ld.global.u64 	%rd22941, [%rd36011];
	ld.global.u64 	%rd22942, [%rd36012];
	ld.global.u64 	%rd22943, [%rd36013];
	ld.global.u64 	%rd22944, [%rd36014];
	// begin inline asm
	add.cc.u64 %rd22940, %rd22940, %rd35996;
	addc.cc.u64 %rd22941, %rd22941, %rd35997;
	addc.cc.u64 %rd22942, %rd22942, %rd35998;
	addc.cc.u64 %rd22943, %rd22943, %rd35999;
	addc.cc.u64 %rd22944, %rd22944, %rd36000;
	addc.u64 %rd19201, %rd19201, %rd36001;
	
	// end inline asm
	st.global.u64 	[%rd2], %rd22940;
	st.global.u64 	[%rd36011], %rd22941;
	st.global.u64 	[%rd36012], %rd22942;
	st.global.u64 	[%rd36013], %rd22943;
	st.global.u64 	[%rd36014], %rd22944;
	st.global.u64 	[%rd36015], %rd19201;
	ld.global.u64 	%rd22958, [%rd2];
	ld.global.u64 	%rd22959, [%rd36011];
	ld.global.u64 	%rd22960, [%rd36012];
	ld.global.u64 	%rd22961, [%rd36013];
	ld.global.u64 	%rd22962, [%rd36014];
	// begin inline asm
	add.cc.u64 %rd22958, %rd22958, %rd35996;
	addc.cc.u64 %rd22959, %rd22959, %rd35997;
	addc.cc.u64 %rd22960, %rd22960, %rd35998;
	addc.cc.u64 %rd22961, %rd22961, %rd35999;
	addc.cc.u64 %rd22962, %rd22962, %rd36000;
	addc.u64 %rd19201, %rd19201, %rd36001;
	
	// end inline asm
	st.global.u64 	[%rd2], %rd22958;
	st.global.u64 	[%rd36011], %rd22959;
	st.global.u64 	[%rd36012], %rd22960;
	st.global.u64 	[%rd36013], %rd22961;
	st.global.u64 	[%rd36014], %rd22962;
	st.global.u64 	[%rd36015], %rd19201;
	ld.global.u64 	%rd22976, [%rd2];
	ld.global.u64 	%rd22977, [%rd36011];
	ld.global.u64 	%rd22978, [%rd36012];
	ld.global.u64 	%rd22979, [%rd36013];
	ld.global.u64 	%rd22980, [%rd36014];
	// begin inline asm
	add.cc.u64 %rd22976, %rd22976, %rd35996;
	addc.cc.u64 %rd22977, %rd22977, %rd35997;
	addc.cc.u64 %rd22978, %rd22978, %rd35998;
	addc.cc.u64 %rd22979, %rd22979, %rd35999;
	addc.cc.u64 %rd22980, %rd22980, %rd36000;
	addc.u64 %rd19201, %rd19201, %rd36001;
	
	// end inline asm
	st.global.u64 	[%rd2], %rd22976;
	st.global.u64 	[%rd36011], %rd22977;
	st.global.u64 	[%rd36012], %rd22978;
	st.global.u64 	[%rd36013], %rd22979;
	st.global.u64 	[%rd36014], %rd22980;
	st.global.u64 	[%rd36015], %rd19201;
	ld.global.u64 	%rd22994, [%rd2];
	ld.global.u64 	%rd22995, [%rd36011];
	ld.global.u64 	%rd22996, [%rd36012];
	ld.global.u64 	%rd22997, [%rd36013];
	ld.global.u64 	%rd22998, [%rd36014];
	// begin inline asm
	add.cc.u64 %rd22994, %rd22994, %rd35996;
	addc.cc.u64 %rd22995, %rd22995, %rd35997;
	addc.cc.u64 %rd22996, %rd22996, %rd35998;
	addc.cc.u64 %rd22997, %rd22997, %rd35999;
	addc.cc.u64 %rd22998, %rd22998, %rd36000;
	addc.u64 %rd19201, %rd19201, %rd36001;
	
	// end inline asm
	st.global.u64 	[%rd2], %rd22994;
	st.global.u64 	[%rd36011], %rd22995;
	st.global.u64 	[%rd36012], %rd22996;
	st.global.u64 	[%rd36013], %rd22997;
	st.global.u64 	[%rd36014], %rd22998;
	st.global.u64 	[%rd36015], %rd19201;
	ld.global.u64 	%rd23012, [%rd2];
	ld.global.u64 	%rd23013, [%rd36011];
	ld.global.u64 	%rd23014, [%rd36012];
	ld.global.u64 	%rd23015, [%rd36013];
	ld.global.u64 	%rd23016, [%rd36014];
	// begin inline asm
	add.cc.u64 %rd23012, %rd23012, %rd35996;
	addc.cc.u64 %rd23013, %rd23013, %rd35997;
	addc.cc.u64 %rd23014, %rd23014, %rd35998;
	addc.cc.u64 %rd23015, %rd23015, %rd35999;
	addc.cc.u64 %rd23016, %rd23016, %rd36000;
	addc.u64 %rd19201, %rd19201, %rd36001;
	
	// end inline asm
	st.global.u64 	[%rd2], %rd23012;
	st.global.u64 	[%rd36011], %rd23013;
	st.global.u64 	[%rd36012], %rd23014;
	st.global.u64 	[%rd36013], %rd23015;
	st.global.u64 	[%rd36014], %rd23016;
	st.global.u64 	[%rd36015], %rd19201;
	ld.global.u64 	%rd23030, [%rd2];
	ld.global.u64 	%rd23031, [%rd36011];
	ld.global.u64 	%rd23032, [%rd36012];
	ld.global.u64 	%rd23033, [%rd36013];
	ld.global.u64 	%rd23034, [%rd36014];
	// begin inline asm
	add.cc.u64 %rd23030, %rd23030, %rd35996;
	addc.cc.u64 %rd23031, %rd23031, %rd35997;
	addc.cc.u64 %rd23032, %rd23032, %rd35998;
	addc.cc.u64 %rd23033, %rd23033, %rd35999;
	addc.cc.u64 %rd23034, %rd23034, %rd36000;
	addc.u64 %rd19201, %rd19201, %rd36001;
	
	// end inline asm
	st.global.u64 	[%rd2], %rd23030;
	st.global.u64 	[%rd36011], %rd23031;
	st.global.u64 	[%rd36012], %rd23032;
	st.global.u64 	[%rd36013], %rd23033;
	st.global.u64 	[%rd36014], %rd23034;
	st.global.u64 	[%rd36015], %rd19201;
	ld.global.u64 	%rd23048, [%rd2];
	ld.global.u64 	%rd23049, [%rd36011];
	ld.global.u64 	%rd23050, [%rd36012];
	ld.global.u64 	%rd23051, [%rd36013];
	ld.global.u64 	%rd23052, [%rd36014];
	// begin inline asm
	add.cc.u64 %rd23048, %rd23048, %rd35996;
	addc.cc.u64 %rd23049, %rd23049, %rd35997;
	addc.cc.u64 %rd23050, %rd23050, %rd35998;
	addc.cc.u64 %rd23051, %rd23051, %rd35999;
	addc.cc.u64 %rd23052, %rd23052, %rd36000;
	addc.u64 %rd19201, %rd19201, %rd36001;
	
	// end inline asm
	st.global.u64 	[%rd2], %rd23048;
	st.global.u64 	[%rd36011], %rd23049;
	st.global.u64 	[%rd36012], %rd23050;
	st.global.u64 	[%rd36013], %rd23051;
	st.global.u64 	[%rd36014], %rd23052;
	st.global.u64 	[%rd36015], %rd19201;
	ld.global.u64 	%rd23066, [%rd2];
	ld.global.u64 	%rd23067, [%rd36011];
	ld.global.u64 	%rd23068, [%rd36012];
	ld.global.u64 	%rd23069, [%rd36013];
	ld.global.u64 	%rd23070, [%rd36014];
	// begin inline asm
	add.cc.u64 %rd23066, %rd23066, %rd35996;
	addc.cc.u64 %rd23067, %rd23067, %rd35997;
	addc.cc.u64 %rd23068, %rd23068, %rd35998;
	addc.cc.u64 %rd23069, %rd23069, %rd35999;
	addc.cc.u64 %rd23070, %rd23070, %rd36000;
	addc.u64 %rd19201, %rd19201, %rd36001;
	
	// end inline asm
	st.global.u64 	[%rd2], %rd23066;
	st.global.u64 	[%rd36011], %rd23067;
	st.global.u64 	[%rd36012], %rd23068;
	st.global.u64 	[%rd36013], %rd23069;
	st.global.u64 	[%rd36014], %rd23070;
	st.global.u64 	[%rd36015], %rd19201;
	ld.global.u64 	%rd23084, [%rd2];
	ld.global.u64 	%rd23085, [%rd36011];
	ld.global.u64 	%rd23086, [%rd36012];
	ld.global.u64 	%rd23087, [%rd36013];
	ld.global.u64 	%rd23088, [%rd36014];
	// begin inline asm
	add.cc.u64 %rd23084, %rd23084, %rd35996;
	addc.cc.u64 %rd23085, %rd23085, %rd35997;
	addc.cc.u64 %rd23086, %rd23086, %rd35998;
	addc.cc.u64 %rd23087, %rd23087, %rd35999;
	addc.cc.u64 %rd23088, %rd23088, %rd36000;
	addc.u64 %rd19201, %rd19201, %rd36001;
	
	// end inline asm
	st.global.u64 	[%rd2], %rd23084;
	st.global.u64 	[%rd36011], %rd23085;
	st.global.u64 	[%rd36012], %rd23086;
	st.global.u64 	[%rd36013], %rd23087;
	st.global.u64 	[%rd36014], %rd23088;
	st.global.u64 	[%rd36015], %rd19201;
	ld.global.u64 	%rd23102, [%rd2];
	ld.global.u64 	%rd23103, [%rd36011];
	ld.global.u64 	%rd23104, [%rd36012];
	ld.global.u64 	%rd23105, [%rd36013];
	ld.global.u64 	%rd23106, [%rd36014];
	// begin inline asm
	add.cc.u64 %rd23102, %rd23102, %rd35996;
	addc.cc.u64 %rd23103, %rd23103, %rd35997;
	addc.cc.u64 %rd23104, %rd23104, %rd35998;
	addc.cc.u64 %rd23105, %rd23105, %rd35999;
	addc.cc.u64 %rd23106, %rd23106, %rd36000;
	addc.u64 %rd19201, %rd19201, %rd36001;
	
	// end inline asm
	st.global.u64 	[%rd2], %rd23102;
	st.global.u64 	[%rd36011], %rd23103;
	st.global.u64 	[%rd36012], %rd23104;
	st.global.u64 	[%rd36013], %rd23105;
	st.global.u64 	[%rd36014], %rd23106;
	st.global.u64 	[%rd36015], %rd19201;
	ld.global.u64 	%rd23120, [%rd2];
	ld.global.u64 	%rd23121, [%rd36011];
	ld.global.u64 	%rd23122, [%rd36012];
	ld.global.u64 	%rd23123, [%rd36013];
	ld.global.u64 	%rd23124, [%rd36014];
	// begin inline asm
	add.cc.u64 %rd23120, %rd23120, %rd35996;
	addc.cc.u64 %rd23121, %rd23121, %rd35997;
	addc.cc.u64 %rd23122, %rd23122, %rd35998;
	addc.cc.u64 %rd23123, %rd23123, %rd35999;
	addc.cc.u64 %rd23124, %rd23124, %rd36000;
	addc.u64 %rd19201, %rd19201, %rd36001;
	
	// end inline asm
	st.global.u64 	[%rd2], %rd23120;
	st.global.u64 	[%rd36011], %rd23121;
	st.global.u64 	[%rd36012], %rd23122;
	st.global.u64 	[%rd36013], %rd23123;
	st.global.u64 	[%rd36014], %rd23124;
	st.global.u64 	[%rd36015], %rd19201;
	ld.global.u64 	%rd23138, [%rd2];
	ld.global.u64 	%rd23139, [%rd36011];
	ld.global.u64 	%rd23140, [%rd36012];
	ld.global.u64 	%rd23141, [%rd36013];
	ld.global.u64 	%rd23142, [%rd36014];
	// begin inline asm
	add.cc.u64 %rd23138, %rd23138, %rd35996;
	addc.cc.u64 %rd23139, %rd23139, %rd35997;
	addc.cc.u64 %rd23140, %rd23140, %rd35998;
	addc.cc.u64 %rd23141, %rd23141, %rd35999;
	addc.cc.u64 %rd23142, %rd23142, %rd36000;
	addc.u64 %rd19201, %rd19201, %rd36001;
	
	// end inline asm
	st.global.u64 	[%rd2], %rd23138;
	st.global.u64 	[%rd36011], %rd23139;
	st.global.u64 	[%rd36012], %rd23140;
	st.global.u64 	[%rd36013], %rd23141;
	st.global.u64 	[%rd36014], %rd23142;
	st.global.u64 	[%rd36015], %rd19201;
	ld.global.u64 	%rd23156, [%rd2];
	ld.global.u64 	%rd23157, [%rd36011];
	ld.global.u64 	%rd23158, [%rd36012];
	ld.global.u64 	%rd23159, [%rd36013];
	ld.global.u64 	%rd23160, [%rd36014];
	// begin inline asm
	add.cc.u64 %rd23156, %rd23156, %rd35996;
	addc.cc.u64 %rd23157, %rd23157, %rd35997;
	addc.cc.u64 %rd23158, %rd23158, %rd35998;
	addc.cc.u64 %rd23159, %rd23159, %rd35999;
	addc.cc.u64 %rd23160, %rd23160, %rd36000;
	addc.u64 %rd19201, %rd19201, %rd36001;
	
	// end inline asm
	st.global.u64 	[%rd2], %rd23156;
	st.global.u64 	[%rd36011], %rd23157;
	st.global.u64 	[%rd36012], %rd23158;
	st.global.u64 	[%rd36013], %rd23159;
	st.global.u64 	[%rd36014], %rd23160;
	st.global.u64 	[%rd36015], %rd19201;
	ld.global.u64 	%rd23174, [%rd2];
	ld.global.u64 	%rd23175, [%rd36011];
	ld.global.u64 	%rd23176, [%rd36012];
	ld.global.u64 	%rd23177, [%rd36013];
	ld.global.u64 	%rd23178, [%rd36014];
	// begin inline asm
	add.cc.u64 %rd23174, %rd23174, %rd35996;
	addc.cc.u64 %rd23175, %rd23175, %rd35997;
	addc.cc.u64 %rd23176, %rd23176, %rd35998;
	addc.cc.u64 %rd23177, %rd23177, %rd35999;
	addc.cc.u64 %rd23178, %rd23178, %rd36000;
	addc.u64 %rd19201, %rd19201, %rd36001;
	
	// end inline asm
	st.global.u64 	[%rd2], %rd23174;
	st.global.u64 	[%rd36011], %rd23175;
	st.global.u64 	[%rd36012], %rd23176;
	st.global.u64 	[%rd36013], %rd23177;
	st.global.u64 	[%rd36014], %rd23178;
	st.global.u64 	[%rd36015], %rd19201;
	ld.global.u64 	%rd23192, [%rd2];
	ld.global.u64 	%rd23193, [%rd36011];
	ld.global.u64 	%rd23194, [%rd36012];
	ld.global.u64 	%rd23195, [%rd36013];
	ld.global.u64 	%rd23196, [%rd36014];
	// begin inline asm
	add.cc.u64 %rd23192, %rd23192, %rd35996;
	addc.cc.u64 %rd23193, %rd23193, %rd35997;
	addc.cc.u64 %rd23194, %rd23194, %rd35998;
	addc.cc.u64 %rd23195, %rd23195, %rd35999;
	addc.cc.u64 %rd23196, %rd23196, %rd36000;
	addc.u64 %rd19201, %rd19201, %rd36001;
	
	// end inline asm
	st.global.u64 	[%rd2], %rd23192;
	st.global.u64 	[%rd36011], %rd23193;
	st.global.u64 	[%rd36012], %rd23194;
	st.global.u64 	[%rd36013], %rd23195;
	st.global.u64 	[%rd36014], %rd23196;
	st.global.u64 	[%rd36015], %rd19201;
	ld.global.u64 	%rd23210, [%rd2];
	ld.global.u64 	%rd23211, [%rd36011];
	ld.global.u64 	%rd23212, [%rd36012];
	ld.global.u64 	%rd23213, [%rd36013];
	ld.global.u64 	%rd23214, [%rd36014];
	// begin inline asm
	add.cc.u64 %rd23210, %rd23210, %rd35996;
	addc.cc.u64 %rd23211, %rd23211, %rd35997;
	addc.cc.u64 %rd23212, %rd23212, %rd35998;
	addc.cc.u64 %rd23213, %rd23213, %rd35999;
	addc.cc.u64 %rd23214, %rd23214, %rd36000;
	addc.u64 %rd19201, %rd19201, %rd36001;
	
	// end inline asm
	st.global.u64 	[%rd2], %rd23210;
	st.global.u64 	[%rd36011], %rd23211;
	st.global.u64 	[%rd36012], %rd23212;
	st.global.u64 	[%rd36013], %rd23213;
	st.global.u64 	[%rd36014], %rd23214;
	st.global.u64 	[%rd36015], %rd19201;
	ld.global.u64 	%rd23228, [%rd2];
	ld.global.u64 	%rd23229, [%rd36011];
	ld.global.u64 	%rd23230, [%rd36012];
	ld.global.u64 	%rd23231, [%rd36013];
	ld.global.u64 	%rd23232, [%rd36014];
	// begin inline asm
	add.cc.u64 %rd23228, %rd23228, %rd35996;
	addc.cc.u64 %rd23229, %rd23229, %rd35997;
	addc.cc.u64 %rd23230, %rd23230, %rd35998;
	addc.cc.u64 %rd23231, %rd23231, %rd35999;
	addc.cc.u64 %rd23232, %rd23232, %rd36000;
	addc.u64 %rd19201, %rd19201, %rd36001;
	
	// end inline asm
	st.global.u64 	[%rd2], %rd23228;
	st.global.u64 	[%rd36011], %rd23229;
	st.global.u64 	[%rd36012], %rd23230;
	st.global.u64 	[%rd36013], %rd23231;
	st.global.u64 	[%rd36014], %rd23232;
	st.global.u64 	[%rd36015], %rd19201;
	ld.global.u64 	%rd23246, [%rd2];
	ld.global.u64 	%rd23247, [%rd36011];
	ld.global.u64 	%rd23248, [%rd36012];
	ld.global.u64 	%rd23249, [%rd36013];
	ld.global.u64 	%rd23250, [%rd36014];
	// begin inline asm
	add.cc.u64 %rd23246, %rd23246, %rd35996;
	addc.cc.u64 %rd23247, %rd23247, %rd35997;
	addc.cc.u64 %rd23248, %rd23248, %rd35998;
	addc.cc.u64 %rd23249, %rd23249, %rd35999;
	addc.cc.u64 %rd23250, %rd23250, %rd36000;
	addc.u64 %rd19201, %rd19201, %rd36001;
	
	// end inline asm
	st.global.u64 	[%rd2], %rd23246;
	st.global.u64 	[%rd36011], %rd23247;
	st.global.u64 	[%rd36012], %rd23248;
	st.global.u64 	[%rd36013], %rd23249;
	st.global.u64 	[%rd36014], %rd23250;
	st.global.u64 	[%rd36015], %rd19201;
	ld.global.u64 	%rd23264, [%rd2];
	ld.global.u64 	%rd23265, [%rd36011];
	ld.global.u64 	%rd23266, [%rd36012];
	ld.global.u64 	%rd23267, [%rd36013];
	ld.global.u64 	%rd23268, [%rd36014];
	// begin inline asm
	add.cc.u64 %rd23264, %rd23264, %rd35996;
	addc.cc.u64 %rd23265, %rd23265, %rd35997;
	addc.cc.u64 %rd23266, %rd23266, %rd35998;
	addc.cc.u64 %rd23267, %rd23267, %rd35999;
	addc.cc.u64 %rd23268, %rd23268, %rd36000;
	addc.u64 %rd19201, %rd19201, %rd36001;
	
	// end inline asm
	st.global.u64 	[%rd2], %rd23264;
	st.global.u64 	[%rd36011], %rd23265;
	st.global.u64 	[%rd36012], %rd23266;
	st.global.u64 	[%rd36013], %rd23267;
	st.global.u64 	[%rd36014], %rd23268;
	st.global.u64 	[%rd36015], %rd19201;
	ld.global.u64 	%rd23282, [%rd2];
	ld.global.u64 	%rd23283, [%rd36011];
	ld.global.u64 	%rd23284, [%rd36012];
	ld.global.u64 	%rd23285, [%rd36013];
	ld.global.u64 	%rd23286, [%rd36014];
	// begin inline asm
	add.cc.u64 %rd23282, %rd23282, %rd35996;
	addc.cc.u64 %rd23283, %rd23283, %rd35997;
	addc.cc.u64 %rd23284, %rd23284, %rd35998;
	addc.cc.u64 %rd23285, %rd23285, %rd35999;
	addc.cc.u64 %rd23286, %rd23286, %rd36000;
	addc.u64 %rd19201, %rd19201, %rd36001;
	
	// end inline asm
	st.global.u64 	[%rd2], %rd23282;
	st.global.u64 	[%rd36011], %rd23283;
	st.global.u64 	[%rd36012], %rd23284;
	st.global.u64 	[%rd36013], %rd23285;
	st.global.u64 	[%rd36014], %rd23286;
	st.global.u64 	[%rd36015], %rd19201;
	ld.global.u64 	%rd23300, [%rd2];
	ld.global.u64 	%rd23301, [%rd36011];
	ld.global.u64 	%rd23302, [%rd36012];
	ld.global.u64 	%rd23303, [%rd36013];
	ld.global.u64 	%rd23304, [%rd36014];
	// begin inline asm
	add.cc.u64 %rd23300, %rd23300, %rd35996;
	addc.cc.u64 %rd23301, %rd23301, %rd35997;
	addc.cc.u64 %rd23302, %rd23302, %rd35998;
	addc.cc.u64 %rd23303, %rd23303, %rd35999;
	addc.cc.u64 %rd23304, %rd23304, %rd36000;
	addc.u64 %rd19201, %rd19201, %rd36001;
	
	// end inline asm
	st.global.u64 	[%rd2], %rd23300;
	st.global.u64 	[%rd36011], %rd23301;
	st.global.u64 	[%rd36012], %rd23302;
	st.global.u64 	[%rd36013], %rd23303;
	st.global.u64 	[%rd36014], %rd23304;
	st.global.u64 	[%rd36015], %rd19201;
	ld.global.u64 	%rd23318, [%rd2];
	ld.global.u64 	%rd23319, [%rd36011];
	ld.global.u64 	%rd23320, [%rd36012];
	ld.global.u64 	%rd23321, [%rd36013];
	ld.global.u64 	%rd23322, [%rd36014];
	// begin inline asm
	add.cc.u64 %rd23318, %rd23318, %rd35996;
	addc.cc.u64 %rd23319, %rd23319, %rd35997;
	addc.cc.u64 %rd23320, %rd23320, %rd35998;
	addc.cc.u64 %rd23321, %rd23321, %rd35999;
	addc.cc.u64 %rd23322, %rd23322, %rd36000;
	addc.u64 %rd19201, %rd19201, %rd36001;
	
	// end inline asm
	st.global.u64 	[%rd2], %rd23318;
	st.global.u64 	[%rd36011], %rd23319;
	st.global.u64 	[%rd36012], %rd23320;
	st.global.u64 	[%rd36013], %rd23321;
	st.global.u64 	[%rd36014], %rd23322;
	st.global.u64 	[%rd36015], %rd19201;
	ld.global.u64 	%rd23336, [%rd2];
	ld.global.u64 	%rd23337, [%rd36011];
	ld.global.u64 	%rd23338, [%rd36012];
	ld.global.u64 	%rd23339, [%rd36013];
	ld.global.u64 	%rd23340, [%rd36014];
	// begin inline asm
	add.cc.u64 %rd23336, %rd23336, %rd35996;
	addc.cc.u64 %rd23337, %rd23337, %rd35997;
	addc.cc.u64 %rd23338, %rd23338, %rd35998;
	addc.cc.u64 %rd23339, %rd23339, %rd35999;
	addc.cc.u64 %rd23340, %rd23340, %rd36000;
	addc.u64 %rd19201, %rd19201, %rd36001;
	
	// end inline asm
	st.global.u64 	[%rd2], %rd23336;
	st.global.u64 	[%rd36011], %rd23337;
	st.global.u64 	[%rd36012], %rd23338;
	st.global.u64 	[%rd36013], %rd23339;
	st.global.u64 	[%rd36014], %rd23340;
	st.global.u64 	[%rd36015], %rd19201;
	ld.global.u64 	%rd23354, [%rd2];
	ld.global.u64 	%rd23355, [%rd36011];
	ld.global.u64 	%rd23356, [%rd36012];
	ld.global.u64 	%rd23357, [%rd36013];
	ld.global.u64 	%rd23358, [%rd36014];
	// begin inline asm
	add.cc.u64 %rd23354, %rd23354, %rd35996;
	addc.cc.u64 %rd23355, %rd23355, %rd35997;
	addc.cc.u64 %rd23356, %rd23356, %rd35998;
	addc.cc.u64 %rd23357, %rd23357, %rd35999;
	addc.cc.u64 %rd23358, %rd23358, %rd36000;
	addc.u64 %rd19201, %rd19201, %rd36001;
	
	// end inline asm
	st.global.u64 	[%rd2], %rd23354;
	st.global.u64 	[%rd36011], %rd23355;
	st.global.u64 	[%rd36012], %rd23356;
	st.global.u64 	[%rd36013], %rd23357;
	st.global.u64 	[%rd36014], %rd23358;
	st.global.u64 	[%rd36015], %rd19201;
	ld.global.u64 	%rd23372, [%rd2];
	ld.global.u64 	%rd23373, [%rd36011];
	ld.global.u64 	%rd23374, [%rd36012];
	ld.global.u64 	%rd23375, [%rd36013];
	ld.global.u64 	%rd23376, [%rd36014];
	// begin inline asm
	add.cc.u64 %rd23372, %rd23372, %rd35996;
	addc.cc.u64 %rd23373, %rd23373, %rd35997;
	addc.cc.u64 %rd23374, %rd23374, %rd35998;
	addc.cc.u64 %rd23375, %rd23375, %rd35999;
	addc.cc.u64 %rd23376, %rd23376, %rd36000;
	addc.u64 %rd19201, %rd19201, %rd36001;
	
	// end inline asm
	st.global.u64 	[%rd2], %rd23372;
	st.global.u64 	[%rd36011], %rd23373;
	st.global.u64 	[%rd36012], %rd23374;
	st.global.u64 	[%rd36013], %rd23375;
	st.global.u64 	[%rd36014], %rd23376;
	st.global.u64 	[%rd36015], %rd19201;
	ld.global.u64 	%rd23390, [%rd2];
	ld.global.u64 	%rd23391, [%rd36011];
	ld.global.u64 	%rd23392, [%rd36012];
	ld.global.u64 	%rd23393, [%rd36013];
	ld.global.u64 	%rd23394, [%rd36014];
	// begin inline asm
	add.cc.u64 %rd23390, %rd23390, %rd35996;
	addc.cc.u64 %rd23391, %rd23391, %rd35997;
	addc.cc.u64 %rd23392, %rd23392, %rd35998;
	addc.cc.u64 %rd23393, %rd23393, %rd35999;
	addc.cc.u64 %rd23394, %rd23394, %rd36000;
	addc.u64 %rd19201, %rd19201, %rd36001;
	
	// end inline asm
	st.global.u64 	[%rd2], %rd23390;
	st.global.u64 	[%rd36011], %rd23391;
	st.global.u64 	[%rd36012], %rd23392;
	st.global.u64 	[%rd36013], %rd23393;
	st.global.u64 	[%rd36014], %rd23394;
	st.global.u64 	[%rd36015], %rd19201;
	ld.global.u64 	%rd23408, [%rd2];
	ld.global.u64 	%rd23409, [%rd36011];
	ld.global.u64 	%rd23410, [%rd36012];
	ld.global.u64 	%rd23411, [%rd36013];
	ld.global.u64 	%rd23412, [%rd36014];
	// begin inline asm
	add.cc.u64 %rd23408, %rd23408, %rd35996;
	addc.cc.u64 %rd23409, %rd23409, %rd35997;
	addc.cc.u64 %rd23410, %rd23410, %rd35998;
	addc.cc.u64 %rd23411, %rd23411, %rd35999;
	addc.cc.u64 %rd23412, %rd23412, %rd36000;
	addc.u64 %rd19201, %rd19201, %rd36001;
	
	// end inline asm
	st.global.u64 	[%rd2], %rd23408;
	st.global.u64 	[%rd36011], %rd23409;
	st.global.u64 	[%rd36012], %rd23410;
	st.global.u64 	[%rd36013], %rd23411;
	st.global.u64 	[%rd36014], %rd23412;
	st.global.u64 	[%rd36015], %rd19201;
	ld.global.u64 	%rd23426, [%rd2];
	ld.global.u64 	%rd23427, [%rd36011];
	ld.global.u64 	%rd23428, [%rd36012];
	ld.global.u64 	%rd23429, [%rd36013];
	ld.global.u64 	%rd23430, [%rd36014];
	// begin inline asm
	add.cc.u64 %rd23426, %rd23426, %rd35996;
	addc.cc.u64 %rd23427, %rd23427, %rd35997;
	addc.cc.u64 %rd23428, %rd23428, %rd35998;
	addc.cc.u64 %rd23429, %rd23429, %rd35999;
	addc.cc.u64 %rd23430, %rd23430, %rd36000;
	addc.u64 %rd19201, %rd19201, %rd36001;
	
	// end inline asm
	st.global.u64 	[%rd2], %rd23426;
	st.global.u64 	[%rd36011], %rd23427;
	st.global.u64 	[%rd36012], %rd23428;
	st.global.u64 	[%rd36013], %rd23429;
	st.global.u64 	[%rd36014], %rd23430;
	st.global.u64 	[%rd36015], %rd19201;
	ld.global.u64 	%rd23444, [%rd2];
	ld.global.u64 	%rd23445, [%rd36011];
	ld.global.u64 	%rd23446, [%rd36012];
	ld.global.u64 	%rd23447, [%rd36013];
	ld.global.u64 	%rd23448, [%rd36014];
	// begin inline asm
	add.cc.u64 %rd23444, %rd23444, %rd35996;
	addc.cc.u64 %rd23445, %rd23445, %rd35997;
	addc.cc.u64 %rd23446, %rd23446, %rd35998;
	addc.cc.u64 %rd23447, %rd23447, %rd35999;
	addc.cc.u64 %rd23448, %rd23448, %rd36000;
	addc.u64 %rd19201, %rd19201, %rd36001;
	
	// end inline asm
	st.global.u64 	[%rd2], %rd23444;
	st.global.u64 	[%rd36011], %rd23445;
	st.global.u64 	[%rd36012], %rd23446;
	st.global.u64 	[%rd36013], %rd23447;
	st.global.u64 	[%rd36014], %rd23448;
	st.global.u64 	[%rd36015], %rd19201;
	ld.global.u64 	%rd23462, [%rd2];
	ld.global.u64 	%rd23463, [%rd36011];
	ld.global.u64 	%rd23464, [%rd36012];
	ld.global.u64 	%rd23465, [%rd36013];
	ld.global.u64 	%rd23466, [%rd36014];
	// begin inline asm
	add.cc.u64 %rd23462, %rd23462, %rd35996;
	addc.cc.u64 %rd23463, %rd23463, %rd35997;
	addc.cc.u64 %rd23464, %rd23464, %rd35998;
	addc.cc.u64 %rd23465, %rd23465, %rd35999;
	addc.cc.u64 %rd23466, %rd23466, %rd36000;
	addc.u64 %rd19201, %rd19201, %rd36001;
	
	// end inline asm
	st.global.u64 	[%rd2], %rd23462;
	st.global.u64 	[%rd36011], %rd23463;
	st.global.u64 	[%rd36012], %rd23464;
	st.global.u64 	[%rd36013], %rd23465;
	st.global.u64 	[%rd36014], %rd23466;
	st.global.u64 	[%rd36015], %rd19201;
	ld.global.u64 	%rd23480, [%rd2];
	ld.global.u64 	%rd23481, [%rd36011];
	ld.global.u64 	%rd23482, [%rd36012];
	ld.global.u64 	%rd23483, [%rd36013];
	ld.global.u64 	%rd23484, [%rd36014];
	// begin inline asm
	add.cc.u64 %rd23480, %rd23480, %rd35996;
	addc.cc.u64 %rd23481, %rd23481, %rd35997;
	addc.cc.u64 %rd23482, %rd23482, %rd35998;
	addc.cc.u64 %rd23483, %rd23483, %rd35999;
	addc.cc.u64 %rd23484, %rd23484, %rd36000;
	addc.u64 %rd19201, %rd19201, %rd36001;
	
	// end inline asm
	st.global.u64 	[%rd2], %rd23480;
	st.global.u64 	[%rd36011], %rd23481;
	st.global.u64 	[%rd36012], %rd23482;
	st.global.u64 	[%rd36013], %rd23483;
	st.global.u64 	[%rd36014], %rd23484;
	st.global.u64 	[%rd36015], %rd19201;
	ld.global.u64 	%rd23498, [%rd2];
	ld.global.u64 	%rd23499, [%rd36011];
	ld.global.u64 	%rd23500, [%rd36012];
	ld.global.u64 	%rd23501, [%rd36013];
	ld.global.u64 	%rd23502, [%rd36014];
	// begin inline asm
	add.cc.u64 %rd23498, %rd23498, %rd35996;
	addc.cc.u64 %rd23499, %rd23499, %rd35997;
	addc.cc.u64 %rd23500, %rd23500, %rd35998;
	addc.cc.u64 %rd23501, %rd23501, %rd35999;
	addc.cc.u64 %rd23502, %rd23502, %rd36000;
	addc.u64 %rd19201, %rd19201, %rd36001;
	
	// end inline asm
	st.global.u64 	[%rd2], %rd23498;
	st.global.u64 	[%rd36011], %rd23499;
	st.global.u64 	[%rd36012], %rd23500;
	st.global.u64 	[%rd36013], %rd23501;
	st.global.u64 	[%rd36014], %rd23502;
	st.global.u64 	[%rd36015], %rd19201;
	ld.global.u64 	%rd23516, [%rd2];
	ld.global.u64 	%rd23517, [%rd36011];
	ld.global.u64 	%rd23518, [%rd36012];
	ld.global.u64 	%rd23519, [%rd36013];
	ld.global.u64 	%rd23520, [%rd36014];
	// begin inline asm
	add.cc.u64 %rd23516, %rd23516, %rd35996;
	addc.cc.u64 %rd23517, %rd23517, %rd35997;
	addc.cc.u64 %rd23518, %rd23518, %rd35998;
	addc.cc.u64 %rd23519, %rd23519, %rd35999;
	addc.cc.u64 %rd23520, %rd23520, %rd36000;
	addc.u64 %rd19201, %rd19201, %rd36001;
	
	// end inline asm
	st.global.u64 	[%rd2], %rd23516;
	st.global.u64 	[%rd36011], %rd23517;
	st.global.u64 	[%rd36012], %rd23518;
	st.global.u64 	[%rd36013], %rd23519;
	st.global.u64 	[%rd36014], %rd23520;
	st.global.u64 	[%rd36015], %rd19201;
	ld.global.u64 	%rd23534, [%rd2];
	ld.global.u64 	%rd23535, [%rd36011];
	ld.global.u64 	%rd23536, [%rd36012];
	ld.global.u64 	%rd23537, [%rd36013];
	ld.global.u64 	%rd23538, [%rd36014];
	// begin inline asm
	add.cc.u64 %rd23534, %rd23534, %rd35996;
	addc.cc.u64 %rd23535, %rd23535, %rd35997;
	addc.cc.u64 %rd23536, %rd23536, %rd35998;
	addc.cc.u64 %rd23537, %rd23537, %rd35999;
	addc.cc.u64 %rd23538, %rd23538, %rd36000;
	addc.u64 %rd19201, %rd19201, %rd36001;
	
	// end inline asm
	st.global.u64 	[%rd2], %rd23534;
	st.global.u64 	[%rd36011], %rd23535;
	st.global.u64 	[%rd36012], %rd23536;
	st.global.u64 	[%rd36013], %rd23537;
	st.global.u64 	[%rd36014], %rd23538;
	st.global.u64 	[%rd36015], %rd19201;
	ld.global.u64 	%rd23552, [%rd2];
	ld.global.u64 	%rd23553, [%rd36011];
	ld.global.u64 	%rd23554, [%rd36012];
	ld.global.u64 	%rd23555, [%rd36013];
	ld.global.u64 	%rd23556, [%rd36014];
	// begin inline asm
	add.cc.u64 %rd23552, %rd23552, %rd35996;
	addc.cc.u64 %rd23553, %rd23553, %rd35997;
	addc.cc.u64 %rd23554, %rd23554, %rd35998;
	addc.cc.u64 %rd23555, %rd23555, %rd35999;
	addc.cc.u64 %rd23556, %rd23556, %rd36000;
	addc.u64 %rd19201, %rd19201, %rd36001;
	
	// end inline asm
	st.global.u64 	[%rd2], %rd23552;
	st.global.u64 	[%rd36011], %rd23553;
	st.global.u64 	[%rd36012], %rd23554;
	st.global.u64 	[%rd36013], %rd23555;
	st.global.u64 	[%rd36014], %rd23556;
	st.global.u64 	[%rd36015], %rd19201;
	ld.global.u64 	%rd23570, [%rd2];
	ld.global.u64 	%rd23571, [%rd36011];
	ld.global.u64 	%rd23572, [%rd36012];
	ld.global.u64 	%rd23573, [%rd36013];
	ld.global.u64 	%rd23574, [%rd36014];
	// begin inline asm
	add.cc.u64 %rd23570, %rd23570, %rd35996;
	addc.cc.u64 %rd23571, %rd23571, %rd35997;
	addc.cc.u64 %rd23572, %rd23572, %rd35998;
	addc.cc.u64 %rd23573, %rd23573, %rd35999;
	addc.cc.u64 %rd23574, %rd23574, %rd36000;
	addc.u64 %rd19201, %rd19201, %rd36001;
	
	// end inline asm
	st.global.u64 	[%rd2], %rd23570;
	st.global.u64 	[%rd36011], %rd23571;
	st.global.u64 	[%rd36012], %rd23572;
	st.global.u64 	[%rd36013], %rd23573;
	st.global.u64 	[%rd36014], %rd23574;
	st.global.u64 	[%rd36015], %rd19201;
	ld.global.u64 	%rd23588, [%rd2];
	ld.global.u64 	%rd23589, [%rd36011];
	ld.global.u64 	%rd23590, [%rd36012];
	ld.global.u64 	%rd23591, [%rd36013];
	ld.global.u64 	%rd23592, [%rd36014];
	// begin inline asm
	add.cc.u64 %rd23588, %rd23588, %rd35996;
	addc.cc.u64 %rd23589, %rd23589, %rd35997;
	addc.cc.u64 %rd23590, %rd23590, %rd35998;
	addc.cc.u64 %rd23591, %rd23591, %rd35999;
	addc.cc.u64 %rd23592, %rd23592, %rd36000;
	addc.u64 %rd19201, %rd19201, %rd36001;
	
	// end inline asm
	st.global.u64 	[%rd2], %rd23588;
	st.global.u64 	[%rd36011], %rd23589;
	st.global.u64 	[%rd36012], %rd23590;
	st.global.u64 	[%rd36013], %rd23591;
	st.global.u64 	[%rd36014], %rd23592;
	st.global.u64 	[%rd36015], %rd19201;
	ld.global.u64 	%rd23606, [%rd2];
	ld.global.u64 	%rd23607, [%rd36011];
	ld.global.u64 	%rd23608, [%rd36012];
	ld.global.u64 	%rd23609, [%rd36013];
	ld.global.u64 	%rd23610, [%rd36014];
	// begin inline asm
	add.cc.u64 %rd23606, %rd23606, %rd35996;
	addc.cc.u64 %rd23607, %rd23607, %rd35997;
	addc.cc.u64 %rd23608, %rd23608, %rd35998;
	addc.cc.u64 %rd23609, %rd23609, %rd35999;
	addc.cc.u64 %rd23610, %rd23610, %rd36000;
	addc.u64 %rd19201, %rd19201, %rd36001;
	
	// end inline asm
	st.global.u64 	[%rd2], %rd23606;
	st.global.u64 	[%rd36011], %rd23607;
	st.global.u64 	[%rd36012], %rd23608;
	st.global.u64 	[%rd36013], %rd23609;
	st.global.u64 	[%rd36014], %rd23610;
	st.global.u64 	[%rd36015], %rd19201;
	ld.global.u64 	%rd23624, [%rd2];
	ld.global.u64 	%rd23625, [%rd36011];
	ld.global.u64 	%rd23626, [%rd36012];
	ld.global.u64 	%rd23627, [%rd36013];
	ld.global.u64 	%rd23628, [%rd36014];
	// begin inline asm
	add.cc.u64 %rd23624, %rd23624, %rd35996;
	addc.cc.u64 %rd23625, %rd23625, %rd35997;
	addc.cc.u64 %rd23626, %rd23626, %rd35998;
	addc.cc.u64 %rd23627, %rd23627, %rd35999;
	addc.cc.u64 %rd23628, %rd23628, %rd36000;
	addc.u64 %rd19201, %rd19201, %rd36001;
	
	// end inline asm
	st.global.u64 	[%rd2], %rd23624;
	st.global.u64 	[%rd36011], %rd23625;
	st.global.u64 	[%rd36012], %rd23626;
	st.global.u64 	[%rd36013], %rd23627;
	st.global.u64 	[%rd36014], %rd23628;
	st.global.u64 	[%rd36015], %rd19201;
	ld.global.u64 	%rd23642, [%rd2];
	ld.global.u64 	%rd23643, [%rd36011];
	ld.global.u64 	%rd23644, [%rd36012];
	ld.global.u64 	%rd23645, [%rd36013];
	ld.global.u64 	%rd23646, [%rd36014];
	// begin inline asm
	add.cc.u64 %rd23642, %rd23642, %rd35996;
	addc.cc.u64 %rd23643, %rd23643, %rd35997;
	addc.cc.u64 %rd23644, %rd23644, %rd35998;
	addc.cc.u64 %rd23645, %rd23645, %rd35999;
	addc.cc.u64 %rd23646, %rd23646, %rd36000;
	addc.u64 %rd19201, %rd19201, %rd36001;
	
	// end inline asm
	st.global.u64 	[%rd2], %rd23642;
	st.global.u64 	[%rd36011], %rd23643;
	st.global.u64 	[%rd36012], %rd23644;
	st.global.u64 	[%rd36013], %rd23645;
	st.global.u64 	[%rd36014], %rd23646;
	st.global.u64 	[%rd36015], %rd19201;
	ld.global.u64 	%rd23660, [%rd2];
	ld.global.u64 	%rd23661, [%rd36011];
	ld.global.u64 	%rd23662, [%rd36012];
	ld.global.u64 	%rd23663, [%rd36013];
	ld.global.u64 	%rd23664, [%rd36014];
	// begin inline asm
	add.cc.u64 %rd23660, %rd23660, %rd35996;
	addc.cc.u64 %rd23661, %rd23661, %rd35997;
	addc.cc.u64 %rd23662, %rd23662, %rd35998;
	addc.cc.u64 %rd23663, %rd23663, %rd35999;
	addc.cc.u64 %rd23664, %rd23664, %rd36000;
	addc.u64 %rd19201, %rd19201, %rd36001;
	
	// end inline asm
	st.global.u64 	[%rd2], %rd23660;
	st.global.u64 	[%rd36011], %rd23661;
	st.global.u64 	[%rd36012], %rd23662;
	st.global.u64 	[%rd36013], %rd23663;
	st.global.u64 	[%rd36014], %rd23664;
	st.global.u64 	[%rd36015], %rd19201;
	ld.global.u64 	%rd23678, [%rd2];
	ld.global.u64 	%rd23679, [%rd36011];
	ld.global.u64 	%rd23680, [%rd36012];
	ld.global.u64 	%rd23681, [%rd36013];
	ld.global.u64 	%rd23682, [%rd36014];
	// begin inline asm
	add.cc.u64 %rd23678, %rd23678, %rd35996;
	addc.cc.u64 %rd23679, %rd23679, %rd35997;
	addc.cc.u64 %rd23680, %rd23680, %rd35998;
	addc.cc.u64 %rd23681, %rd23681, %rd35999;
	addc.cc.u64 %rd23682, %rd23682, %rd36000;
	addc.u64 %rd19201, %rd19201, %rd36001;
	
	// end inline asm
	st.global.u64 	[%rd2], %rd23678;
	st.global.u64 	[%rd36011], %rd23679;
	st.global.u64 	[%rd36012], %rd23680;
	st.global.u64 	[%rd36013], %rd23681;
	st.global.u64 	[%rd36014], %rd23682;
	st.global.u64 	[%rd36015], %rd19201;
	ld.global.u64 	%rd23696, [%rd2];
	ld.global.u64 	%rd23697, [%rd36011];
	ld.global.u64 	%rd23698, [%rd36012];
	ld.global.u64 	%rd23699, [%rd36013];
	ld.global.u64 	%rd23700, [%rd36014];
	// begin inline asm
	add.cc.u64 %rd23696, %rd23696, %rd35996;
	addc.cc.u64 %rd23697, %rd23697, %rd35997;
	addc.cc.u64 %rd23698, %rd23698, %rd35998;
	addc.cc.u64 %rd23699, %rd23699, %rd35999;
	addc.cc.u64 %rd23700, %rd23700, %rd36000;
	addc.u64 %rd19201, %rd19201, %rd36001;
	
	// end inline asm
	st.global.u64 	[%rd2], %rd23696;
	st.global.u64 	[%rd36011], %rd23697;
	st.global.u64 	[%rd36012], %rd23698;
	st.global.u64 	[%rd36013], %rd23699;
	st.global.u64 	[%rd36014], %rd23700;
	st.global.u64 	[%rd36015], %rd19201;
	ld.global.u64 	%rd23714, [%rd2];
	ld.global.u64 	%rd23715, [%rd36011];
	ld.global.u64 	%rd23716, [%rd36012];
	ld.global.u64 	%rd23717, [%rd36013];
	ld.global.u64 	%rd23718, [%rd36014];
	// begin inline asm
	add.cc.u64 %rd23714, %rd23714, %rd35996;
	addc.cc.u64 %rd23715, %rd23715, %rd35997;
	addc.cc.u64 %rd23716, %rd23716, %rd35998;
	addc.cc.u64 %rd23717, %rd23717, %rd35999;
	addc.cc.u64 %rd23718, %rd23718, %rd36000;
	addc.u64 %rd19201, %rd19201, %rd36001;
	
	// end inline asm
	st.global.u64 	[%rd2], %rd23714;
	st.global.u64 	[%rd36011], %rd23715;
	st.global.u64 	[%rd36012], %rd23716;
	st.global.u64 	[%rd36013], %rd23717;
	st.global.u64 	[%rd36014], %rd23718;
	st.global.u64 	[%rd36015], %rd19201;
	ld.global.u64 	%rd23732, [%rd2];
	ld.global.u64 	%rd23733, [%rd36011];
	ld.global.u64 	%rd23734, [%rd36012];
	ld.global.u64 	%rd23735, [%rd36013];
	ld.global.u64 	%rd23736, [%rd36014];
	// begin inline asm
	add.cc.u64 %rd23732, %rd23732, %rd35996;
	addc.cc.u64 %rd23733, %rd23733, %rd35997;
	addc.cc.u64 %rd23734, %rd23734, %rd35998;
	addc.cc.u64 %rd23735, %rd23735, %rd35999;
	addc.cc.u64 %rd23736, %rd23736, %rd36000;
	addc.u64 %rd19201, %rd19201, %rd36001;
	
	// end inline asm
	st.global.u64 	[%rd2], %rd23732;
	st.global.u64 	[%rd36011], %rd23733;
	st.global.u64 	[%rd36012], %rd23734;
	st.global.u64 	[%rd36013], %rd23735;
	st.global.u64 	[%rd36014], %rd23736;
	st.global.u64 	[%rd36015], %rd19201;
	ld.global.u64 	%rd23750, [%rd2];
	ld.global.u64 	%rd23751, [%rd36011];
	ld.global.u64 	%rd23752, [%rd36012];
	ld.global.u64 	%rd23753, [%rd36013];
	ld.global.u64 	%rd23754, [%rd36014];
	// begin inline asm
	add.cc.u64 %rd23750, %rd23750, %rd35996;
	addc.cc.u64 %rd23751, %rd23751, %rd35997;
	addc.cc.u64 %rd23752, %rd23752, %rd35998;
	addc.cc.u64 %rd23753, %rd23753, %rd35999;
	addc.cc.u64 %rd23754, %rd23754, %rd36000;
	addc.u64 %rd19201, %rd19201, %rd36001;
	
	// end inline asm
	st.global.u64 	[%rd2], %rd23750;
	st.global.u64 	[%rd36011], %rd23751;
	st.global.u64 	[%rd36012], %rd23752;
	st.global.u64 	[%rd36013], %rd23753;
	st.global.u64 	[%rd36014], %rd23754;
	st.global.u64 	[%rd36015], %rd19201;
	ld.global.u64 	%rd23768, [%rd2];
	ld.global.u64 	%rd23769, [%rd36011];
	ld.global.u64 	%rd23770, [%rd36012];
	ld.global.u64 	%rd23771, [%rd36013];
	ld.global.u64 	%rd23772, [%rd36014];
	// begin inline asm
	add.cc.u64 %rd23768, %rd23768, %rd35996;
	addc.cc.u64 %rd23769, %rd23769, %rd35997;
	addc.cc.u64 %rd23770, %rd23770, %rd35998;
	addc.cc.u64 %rd23771, %rd23771, %rd35999;
	addc.cc.u64 %rd23772, %rd23772, %rd36000;
	addc.u64 %rd19201, %rd19201, %rd36001;
	
	// end inline asm
	st.global.u64 	[%rd2], %rd23768;
	st.global.u64 	[%rd36011], %rd23769;
	st.global.u64 	[%rd36012], %rd23770;
	st.global.u64 	[%rd36013], %rd23771;
	st.global.u64 	[%rd36014], %rd23772;
	st.global.u64 	[%rd36015], %rd19201;
	ld.global.u64 	%rd23786, [%rd2];
	ld.global.u64 	%rd23787, [%rd36011];
	ld.global.u64 	%rd23788, [%rd36012];
	ld.global.u64 	%rd23789, [%rd36013];
	ld.global.u64 	%rd23790, [%rd36014];
	// begin inline asm
	add.cc.u64 %rd23786, %rd23786, %rd35996;
	addc.cc.u64 %rd23787, %rd23787, %rd35997;
	addc.cc.u64 %rd23788, %rd23788, %rd35998;
	addc.cc.u64 %rd23789, %rd23789, %rd35999;
	addc.cc.u64 %rd23790, %rd23790, %rd36000;
	addc.u64 %rd19201, %rd19201, %rd36001;
	
	// end inline asm
	st.global.u64 	[%rd2], %rd23786;
	st.global.u64 	[%rd36011], %rd23787;
	st.global.u64 	[%rd36012], %rd23788;
	st.global.u64 	[%rd36013], %rd23789;
	st.global.u64 	[%rd36014], %rd23790;
	st.global.u64 	[%rd36015], %rd19201;
	ld.global.u64 	%rd23804, [%rd2];
	ld.global.u64 	%rd23805, [%rd36011];
	ld.global.u64 	%rd23806, [%rd36012];
	ld.global.u64 	%rd23807, [%rd36013];
	ld.global.u64 	%rd23808, [%rd36014];
	// begin inline asm
	add.cc.u64 %rd23804, %rd23804, %rd35996;
	addc.cc.u64 %rd23805, %rd23805, %rd35997;
	addc.cc.u64 %rd23806, %rd23806, %rd35998;
	addc.cc.u64 %rd23807, %rd23807, %rd35999;
	addc.cc.u64 %rd23808, %rd23808, %rd36000;
	addc.u64 %rd19201, %rd19201, %rd36001;
	
	// end inline asm
	st.global.u64 	[%rd2], %rd23804;
	st.global.u64 	[%rd36011], %rd23805;
	st.global.u64 	[%rd36012], %rd23806;
	st.global.u64 	[%rd36013], %rd23807;
	st.global.u64 	[%rd36014], %rd23808;
	st.global.u64 	[%rd36015], %rd19201;
	ld.global.u64 	%rd23822, [%rd2];
	ld.global.u64 	%rd23823, [%rd36011];
	ld.global.u64 	%rd23824, [%rd36012];
	ld.global.u64 	%rd23825, [%rd36013];
	ld.global.u64 	%rd23826, [%rd36014];
	// begin inline asm
	add.cc.u64 %rd23822, %rd23822, %rd35996;
	addc.cc.u64 %rd23823, %rd23823, %rd35997;
	addc.cc.u64 %rd23824, %rd23824, %rd35998;
	addc.cc.u64 %rd23825, %rd23825, %rd35999;
	addc.cc.u64 %rd23826, %rd23826, %rd36000;
	addc.u64 %rd19201, %rd19201, %rd36001;
	
	// end inline asm
	st.global.u64 	[%rd2], %rd23822;
	st.global.u64 	[%rd36011], %rd23823;
	st.global.u64 	[%rd36012], %rd23824;
	st.global.u64 	[%rd36013], %rd23825;
	st.global.u64 	[%rd36014], %rd23826;
	st.global.u64 	[%rd36015], %rd19201;
	ld.global.u64 	%rd23840, [%rd2];
	ld.global.u64 	%rd23841, [%rd36011];
	ld.global.u64 	%rd23842, [%rd36012];
	ld.global.u64 	%rd23843, [%rd36013];
	ld.global.u64 	%rd23844, [%rd36014];
	// begin inline asm
	add.cc.u64 %rd23840, %rd23840, %rd35996;
	addc.cc.u64 %rd23841, %rd23841, %rd35997;
	addc.cc.u64 %rd23842, %rd23842, %rd35998;
	addc.cc.u64 %rd23843, %rd23843, %rd35999;
	addc.cc.u64 %rd23844, %rd23844, %rd36000;
	addc.u64 %rd19201, %rd19201, %rd36001;
	
	// end inline asm
	st.global.u64 	[%rd2], %rd23840;
	st.global.u64 	[%rd36011], %rd23841;
	st.global.u64 	[%rd36012], %rd23842;
	st.global.u64 	[%rd36013], %rd23843;
	st.global.u64 	[%rd36014], %rd23844;
	st.global.u64 	[%rd36015], %rd19201;
	ld.global.u64 	%rd23858, [%rd2];
	ld.global.u64 	%rd23859, [%rd36011];
	ld.global.u64 	%rd23860, [%rd36012];
	ld.global.u64 	%rd23861, [%rd36013];
	ld.global.u64 	%rd23862, [%rd36014];
	// begin inline asm
	add.cc.u64 %rd23858, %rd23858, %rd35996;
	addc.cc.u64 %rd23859, %rd23859, %rd35997;
	addc.cc.u64 %rd23860, %rd23860, %rd35998;
	addc.cc.u64 %rd23861, %rd23861, %rd35999;
	addc.cc.u64 %rd23862, %rd23862, %rd36000;
	addc.u64 %rd19201, %rd19201, %rd36001;
	
	// end inline asm
	st.global.u64 	[%rd2], %rd23858;
	st.global.u64 	[%rd36011], %rd23859;
	st.global.u64 	[%rd36012], %rd23860;
	st.global.u64 	[%rd36013], %rd23861;
	st.global.u64 	[%rd36014], %rd23862;
	st.global.u64 	[%rd36015], %rd19201;
	ld.global.u64 	%rd23876, [%rd2];
	ld.global.u64 	%rd23877, [%rd36011];
	ld.global.u64 	%rd23878, [%rd36012];
	ld.global.u64 	%rd23879, [%rd36013];
	ld.global.u64 	%rd23880, [%rd36014];
	// begin inline asm
	add.cc.u64 %rd23876, %rd23876, %rd35996;
	addc.cc.u64 %rd23877, %rd23877, %rd35997;
	addc.cc.u64 %rd23878, %rd23878, %rd35998;
	addc.cc.u64 %rd23879, %rd23879, %rd35999;
	addc.cc.u64 %rd23880, %rd23880, %rd36000;
	addc.u64 %rd19201, %rd19201, %rd36001;
	
	// end inline asm
	st.global.u64 	[%rd2], %rd23876;
	st.global.u64 	[%rd36011], %rd23877;
	st.global.u64 	[%rd36012], %rd23878;
	st.global.u64 	[%rd36013], %rd23879;
	st.global.u64 	[%rd36014], %rd23880;
	st.global.u64 	[%rd36015], %rd19201;
	ld.global.u64 	%rd23894, [%rd2];
	ld.global.u64 	%rd23895, [%rd36011];
	ld.global.u64 	%rd23896, [%rd36012];
	ld.global.u64 	%rd23897, [%rd36013];
	ld.global.u64 	%rd23898, [%rd36014];
	// begin inline asm
	add.cc.u64 %rd23894, %rd23894, %rd35996;
	addc.cc.u64 %rd23895, %rd23895, %rd35997;
	addc.cc.u64 %rd23896, %rd23896, %rd35998;
	addc.cc.u64 %rd23897, %rd23897, %rd35999;
	addc.cc.u64 %rd23898, %rd23898, %rd36000;
	addc.u64 %rd19201, %rd19201, %rd36001;
	
	// end inline asm
	st.global.u64 	[%rd2], %rd23894;
	st.global.u64 	[%rd36011], %rd23895;
	st.global.u64 	[%rd36012], %rd23896;
	st.global.u64 	[%rd36013], %rd23897;
	st.global.u64 	[%rd36014], %rd23898;
	st.global.u64 	[%rd36015], %rd19201;
	ld.global.u64 	%rd23912, [%rd2];
	ld.global.u64 	%rd23913, [%rd36011];
	ld.global.u64 	%rd23914, [%rd36012];
	ld.global.u64 	%rd23915, [%rd36013];
	ld.global.u64 	%rd23916, [%rd36014];
	// begin inline asm
	add.cc.u64 %rd23912, %rd23912, %rd35996;
	addc.cc.u64 %rd23913, %rd23913, %rd35997;
	addc.cc.u64 %rd23914, %rd23914, %rd35998;
	addc.cc.u64 %rd23915, %rd23915, %rd35999;
	addc.cc.u64 %rd23916, %rd23916, %rd36000;
	addc.u64 %rd19201, %rd19201, %rd36001;
	
	// end inline asm
	st.global.u64 	[%rd2], %rd23912;
	st.global.u64 	[%rd36011], %rd23913;
	st.global.u64 	[%rd36012], %rd23914;
	st.global.u64 	[%rd36013], %rd23915;
	st.global.u64 	[%rd36014], %rd23916;
	st.global.u64 	[%rd36015], %rd19201;
	ld.global.u64 	%rd23930, [%rd2];
	ld.global.u64 	%rd23931, [%rd36011];
	ld.global.u64 	%rd23932, [%rd36012];
	ld.global.u64 	%rd23933, [%rd36013];
	ld.global.u64 	%rd23934, [%rd36014];
	// begin inline asm
	add.cc.u64 %rd23930, %rd23930, %rd35996;
	addc.cc.u64 %rd23931, %rd23931, %rd35997;
	addc.cc.u64 %rd23932, %rd23932, %rd35998;
	addc.cc.u64 %rd23933, %rd23933, %rd35999;
	addc.cc.u64 %rd23934, %rd23934, %rd36000;
	addc.u64 %rd19201, %rd19201, %rd36001;
	
	// end inline asm
	st.global.u64 	[%rd2], %rd23930;
	st.global.u64 	[%rd36011], %rd23931;
	st.global.u64 	[%rd36012], %rd23932;
	st.global.u64 	[%rd36013], %rd23933;
	st.global.u64 	[%rd36014], %rd23934;
	st.global.u64 	[%rd36015], %rd19201;
	ld.global.u64 	%rd23948, [%rd2];
	ld.global.u64 	%rd23949, [%rd36011];
	ld.global.u64 	%rd23950, [%rd36012];
	ld.global.u64 	%rd23951, [%rd36013];
	ld.global.u64 	%rd23952, [%rd36014];
	// begin inline asm
	add.cc.u64 %rd23948, %rd23948, %rd35996;
	addc.cc.u64 %rd23949, %rd23949, %rd35997;
	addc.cc.u64 %rd23950, %rd23950, %rd35998;
	addc.cc.u64 %rd23951, %rd23951, %rd35999;
	addc.cc.u64 %rd23952, %rd23952, %rd36000;
	addc.u64 %rd19201, %rd19201, %rd36001;
	
	// end inline asm
	st.global.u64 	[%rd2], %rd23948;
	st.global.u64 	[%rd36011], %rd23949;
	st.global.u64 	[%rd36012], %rd23950;
	st.global.u64 	[%rd36013], %rd23951;
	st.global.u64 	[%rd36014], %rd23952;
	st.global.u64 	[%rd36015], %rd19201;
	ld.global.u64 	%rd23966, [%rd2];
	ld.global.u64 	%rd23967, [%rd36011];
	ld.global.u64 	%rd23968, [%rd36012];
	ld.global.u64 	%rd23969, [%rd36013];
	ld.global.u64 	%rd23970, [%rd36014];
	// begin inline asm
	add.cc.u64 %rd23966, %rd23966, %rd35996;
	addc.cc.u64 %rd23967, %rd23967, %rd35997;
	addc.cc.u64 %rd23968, %rd23968, %rd35998;
	addc.cc.u64 %rd23969, %rd23969, %rd35999;
	addc.cc.u64 %rd23970, %rd23970, %rd36000;
	addc.u64 %rd19201, %rd19201, %rd36001;
	
	// end inline asm
	st.global.u64 	[%rd2], %rd23966;
	st.global.u64 	[%rd36011], %rd23967;
	st.global.u64 	[%rd36012], %rd23968;
	st.global.u64 	[%rd36013], %rd23969;
	st.global.u64 	[%rd36014], %rd23970;
	st.global.u64 	[%rd36015], %rd19201;
	ld.global.u64 	%rd23984, [%rd2];
	ld.global.u64 	%rd23985, [%rd36011];
	ld.global.u64 	%rd23986, [%rd36012];
	ld.global.u64 	%rd23987, [%rd36013];
	ld.global.u64 	%rd23988, [%rd36014];
	// begin inline asm
	add.cc.u64 %rd23984, %rd23984, %rd35996;
	addc.cc.u64 %rd23985, %rd23985, %rd35997;
	addc.cc.u64 %rd23986, %rd23986, %rd35998;
	addc.cc.u64 %rd23987, %rd23987, %rd35999;
	addc.cc.u64 %rd23988, %rd23988, %rd36000;
	addc.u64 %rd19201, %rd19201, %rd36001;
	
	// end inline asm
	st.global.u64 	[%rd2], %rd23984;
	st.global.u64 	[%rd36011], %rd23985;
	st.global.u64 	[%rd36012], %rd23986;
	st.global.u64 	[%rd36013], %rd23987;
	st.global.u64 	[%rd36014], %rd23988;
	st.global.u64 	[%rd36015], %rd19201;
	ld.global.u64 	%rd24002, [%rd2];
	ld.global.u64 	%rd24003, [%rd36011];
	ld.global.u64 	%rd24004, [%rd36012];
	ld.global.u64 	%rd24005, [%rd36013];
	ld.global.u64 	%rd24006, [%rd36014];
	// begin inline asm
	add.cc.u64 %rd24002, %rd24002, %rd35996;
	addc.cc.u64 %rd24003, %rd24003, %rd35997;
	addc.cc.u64 %rd24004, %rd24004, %rd35998;
	addc.cc.u64 %rd24005, %rd24005, %rd35999;
	addc.cc.u64 %rd24006, %rd24006, %rd36000;
	addc.u64 %rd19201, %rd19201, %rd36001;
	
	// end inline asm
	st.global.u64 	[%rd2], %rd24002;
	st.global.u64 	[%rd36011], %rd24003;
	st.global.u64 	[%rd36012], %rd24004;
	st.global.u64 	[%rd36013], %rd24005;
	st.global.u64 	[%rd36014], %rd24006;
	st.global.u64 	[%rd36015], %rd19201;
	ld.global.u64 	%rd24020, [%rd2];
	ld.global.u64 	%rd24021, [%rd36011];
	ld.global.u64 	%rd24022, [%rd36012];
	ld.global.u64 	%rd24023, [%rd36013];
	ld.global.u64 	%rd24024, [%rd36014];
	// begin inline asm
	add.cc.u64 %rd24020, %rd24020, %rd35996;
	addc.cc.u64 %rd24021, %rd24021, %rd35997;
	addc.cc.u64 %rd24022, %rd24022, %rd35998;
	addc.cc.u64 %rd24023, %rd24023, %rd35999;
	addc.cc.u64 %rd24024, %rd24024, %rd36000;
	addc.u64 %rd19201, %rd19201, %rd36001;
	
	// end inline asm
	st.global.u64 	[%rd2], %rd24020;
	st.global.u64 	[%rd36011], %rd24021;
	st.global.u64 	[%rd36012], %rd24022;
	st.global.u64 	[%rd36013], %rd24023;
	st.global.u64 	[%rd36014], %rd24024;
	st.global.u64 	[%rd36015], %rd19201;
	ld.global.u64 	%rd24038, [%rd2];
	ld.global.u64 	%rd24039, [%rd36011];
	ld.global.u64 	%rd24040, [%rd36012];
	ld.global.u64 	%rd24041, [%rd36013];
	ld.global.u64 	%rd24042, [%rd36014];
	// begin inline asm
	add.cc.u64 %rd24038, %rd24038, %rd35996;
	addc.cc.u64 %rd24039, %rd24039, %rd35997;
	addc.cc.u64 %rd24040, %rd24040, %rd35998;
	addc.cc.u64 %rd24041, %rd24041, %rd35999;
	addc.cc.u64 %rd24042, %rd24042, %rd36000;
	addc.u64 %rd19201, %rd19201, %rd36001;
	
	// end inline asm
	st.global.u64 	[%rd2], %rd24038;
	st.global.u64 	[%rd36011], %rd24039;
	st.global.u64 	[%rd36012], %rd24040;
	st.global.u64 	[%rd36013], %rd24041;
	st.global.u64 	[%rd36014], %rd24042;
	st.global.u64 	[%rd36015], %rd19201;
	ld.global.u64 	%rd24056, [%rd2];
	ld.global.u64 	%rd24057, [%rd36011];
	ld.global.u64 	%rd24058, [%rd36012];
	ld.global.u64 	%rd24059, [%rd36013];
	ld.global.u64 	%rd24060, [%rd36014];
	// begin inline asm
	add.cc.u64 %rd24056, %rd24056, %rd35996;
	addc.cc.u64 %rd24057, %rd24057, %rd35997;
	addc.cc.u64 %rd24058, %rd24058, %rd35998;
	addc.cc.u64 %rd24059, %rd24059, %rd35999;
	addc.cc.u64 %rd24060, %rd24060, %rd36000;
	addc.u64 %rd19201, %rd19201, %rd36001;
	
	// end inline asm
	st.global.u64 	[%rd2], %rd24056;
	st.global.u64 	[%rd36011], %rd24057;
	st.global.u64 	[%rd36012], %rd24058;
	st.global.u64 	[%rd36013], %rd24059;
	st.global.u64 	[%rd36014], %rd24060;
	st.global.u64 	[%rd36015], %rd19201;
	ld.global.u64 	%rd24074, [%rd2];
	ld.global.u64 	%rd24075, [%rd36011];
	ld.global.u64 	%rd24076, [%rd36012];
	ld.global.u64 	%rd24077, [%rd36013];
	ld.global.u64 	%rd24078, [%rd36014];
	// begin inline asm
	add.cc.u64 %rd24074, %rd24074, %rd35996;
	addc.cc.u64 %rd24075, %rd24075, %rd35997;
	addc.cc.u64 %rd24076, %rd24076, %rd35998;
	addc.cc.u64 %rd24077, %rd24077, %rd35999;
	addc.cc.u64 %rd24078, %rd24078, %rd36000;
	addc.u64 %rd19201, %rd19201, %rd36001;
	
	// end inline asm
	st.global.u64 	[%rd2], %rd24074;
	st.global.u64 	[%rd36011], %rd24075;
	st.global.u64 	[%rd36012], %rd24076;
	st.global.u64 	[%rd36013], %rd24077;
	st.global.u64 	[%rd36014], %rd24078;
	st.global.u64 	[%rd36015], %rd19201;
	ld.global.u64 	%rd24092, [%rd2];
	ld.global.u64 	%rd24093, [%rd36011];
	ld.global.u64 	%rd24094, [%rd36012];
	ld.global.u64 	%rd24095, [%rd36013];
	ld.global.u64 	%rd24096, [%rd36014];
	// begin inline asm
	add.cc.u64 %rd24092, %rd24092, %rd35996;
	addc.cc.u64 %rd24093, %rd24093, %rd35997;
	addc.cc.u64 %rd24094, %rd24094, %rd35998;
	addc.cc.u64 %rd24095, %rd24095, %rd35999;
	addc.cc.u64 %rd24096, %rd24096, %rd36000;
	addc.u64 %rd19201, %rd19201, %rd36001;
	
	// end inline asm
	st.global.u64 	[%rd2], %rd24092;
	st.global.u64 	[%rd36011], %rd24093;
	st.global.u64 	[%rd36012], %rd24094;
	st.global.u64 	[%rd36013], %rd24095;
	st.global.u64 	[%rd36014], %rd24096;
	st.global.u64 	[%rd36015], %rd19201;
	ld.global.u64 	%rd24110, [%rd2];
	ld.global.u64 	%rd24111, [%rd36011];
	ld.global.u64 	%rd24112, [%rd36012];
	ld.global.u64 	%rd24113, [%rd36013];
	ld.global.u64 	%rd24114, [%rd36014];
	// begin inline asm
	add.cc.u64 %rd24110, %rd24110, %rd35996;
	addc.cc.u64 %rd24111, %rd24111, %rd35997;
	addc.cc.u64 %rd24112, %rd24112, %rd35998;
	addc.cc.u64 %rd24113, %rd24113, %rd35999;
	addc.cc.u64 %rd24114, %rd24114, %rd36000;
	addc.u64 %rd19201, %rd19201, %rd36001;
	
	// end inline asm
	st.global.u64 	[%rd2], %rd24110;
	st.global.u64 	[%rd36011], %rd24111;
	st.global.u64 	[%rd36012], %rd24112;
	st.global.u64 	[%rd36013], %rd24113;
	st.global.u64 	[%rd36014], %rd24114;
	st.global.u64 	[%rd36015], %rd19201;
	ld.global.u64 	%rd24128, [%rd2];
	ld.global.u64 	%rd24129, [%rd36011];
	ld.global.u64 	%rd24130, [%rd36012];
	ld.global.u64 	%rd24131, [%rd36013];
	ld.global.u64 	%rd24132, [%rd36014];
	// begin inline asm
	add.cc.u64 %rd24128, %rd24128, %rd35996;
	addc.cc.u64 %rd24129, %rd24129, %rd35997;
	addc.cc.u64 %rd24130, %rd24130, %rd35998;
	addc.cc.u64 %rd24131, %rd24131, %rd35999;
	addc.cc.u64 %rd24132, %rd24132, %rd36000;
	addc.u64 %rd19201, %rd19201, %rd36001;
	
	// end inline asm
	st.global.u64 	[%rd2], %rd24128;
	st.global.u64 	[%rd36011], %rd24129;
	st.global.u64 	[%rd36012], %rd24130;
	st.global.u64 	[%rd36013], %rd24131;
	st.global.u64 	[%rd36014], %rd24132;
	st.global.u64 	[%rd36015], %rd19201;
	ld.global.u64 	%rd24146, [%rd2];
	ld.global.u64 	%rd24147, [%rd36011];
	ld.global.u64 	%rd24148, [%rd36012];
	ld.global.u64 	%rd24149, [%rd36013];
	ld.global.u64 	%rd24150, [%rd36014];
	// begin inline asm
	add.cc.u64 %rd24146, %rd24146, %rd35996;
	addc.cc.u64 %rd24147, %rd24147, %rd35997;
	addc.cc.u64 %rd24148, %rd24148, %rd35998;
	addc.cc.u64 %rd24149, %rd24149, %rd35999;
	addc.cc.u64 %rd24150, %rd24150, %rd36000;
	addc.u64 %rd19201, %rd19201, %rd36001;
	
	// end inline asm
	st.global.u64 	[%rd2], %rd24146;
	st.global.u64 	[%rd36011], %rd24147;
	st.global.u64 	[%rd36012], %rd24148;
	st.global.u64 	[%rd36013], %rd24149;
	st.global.u64 	[%rd36014], %rd24150;
	st.global.u64 	[%rd36015], %rd19201;
	ld.global.u64 	%rd24164, [%rd2];
	ld.global.u64 	%rd24165, [%rd36011];
	ld.global.u64 	%rd24166, [%rd36012];
	ld.global.u64 	%rd24167, [%rd36013];
	ld.global.u64 	%rd24168, [%rd36014];
	// begin inline asm
	add.cc.u64 %rd24164, %rd24164, %rd35996;
	addc.cc.u64 %rd24165, %rd24165, %rd35997;
	addc.cc.u64 %rd24166, %rd24166, %rd35998;
	addc.cc.u64 %rd24167, %rd24167, %rd35999;
	addc.cc.u64 %rd24168, %rd24168, %rd36000;
	addc.u64 %rd19201, %rd19201, %rd36001;
	
	// end inline asm
	st.global.u64 	[%rd2], %rd24164;
	st.global.u64 	[%rd36011], %rd24165;
	st.global.u64 	[%rd36012], %rd24166;
	st.global.u64 	[%rd36013], %rd24167;
	st.global.u64 	[%rd36014], %rd24168;
	st.global.u64 	[%rd36015], %rd19201;
	ld.global.u64 	%rd24182, [%rd2];
	ld.global.u64 	%rd24183, [%rd36011];
	ld.global.u64 	%rd24184, [%rd36012];
	ld.global.u64 	%rd24185, [%rd36013];
	ld.global.u64 	%rd24186, [%rd36014];
	// begin inline asm
	add.cc.u64 %rd24182, %rd24182, %rd35996;
	addc.cc.u64 %rd24183, %rd24183, %rd35997;
	addc.cc.u64 %rd24184, %rd24184, %rd35998;
	addc.cc.u64 %rd24185, %rd24185, %rd35999;
	addc.cc.u64 %rd24186, %rd24186, %rd36000;
	addc.u64 %rd19201, %rd19201, %rd36001;
	
	// end inline asm
	st.global.u64 	[%rd2], %rd24182;
	st.global.u64 	[%rd36011], %rd24183;
	st.global.u64 	[%rd36012], %rd24184;
	st.global.u64 	[%rd36013], %rd24185;
	st.global.u64 	[%rd36014], %rd24186;
	st.global.u64 	[%rd36015], %rd19201;
	ld.global.u64 	%rd24200, [%rd2];
	ld.global.u64 	%rd24201, [%rd36011];
	ld.global.u64 	%rd24202, [%rd36012];
	ld.global.u64 	%rd24203, [%rd36013];
	ld.global.u64 	%rd24204, [%rd36014];
	// begin inline asm
	add.cc.u64 %rd24200, %rd24200, %rd35996;
	addc.cc.u64 %rd24201, %rd24201, %rd35997;
	addc.cc.u64 %rd24202, %rd24202, %rd35998;
	addc.cc.u64 %rd24203, %rd24203, %rd35999;
	addc.cc.u64 %rd24204, %rd24204, %rd36000;
	addc.u64 %rd19201, %rd19201, %rd36001;
	
	// end inline asm
	st.global.u64 	[%rd2], %rd24200;
	st.global.u64 	[%rd36011], %rd24201;
	st.global.u64 	[%rd36012], %rd24202;
	st.global.u64 	[%rd36013], %rd24203;
	st.global.u64 	[%rd36014], %rd24204;
	st.global.u64 	[%rd36015], %rd19201;
	ld.global.u64 	%rd24218, [%rd2];
	ld.global.u64 	%rd24219, [%rd36011];
	ld.global.u64 	%rd24220, [%rd36012];
	ld.global.u64 	%rd24221, [%rd36013];
	ld.global.u64 	%rd24222, [%rd36014];
	// begin inline asm
	add.cc.u64 %rd24218, %rd24218, %rd35996;
	addc.cc.u64 %rd24219, %rd24219, %rd35997;
	addc.cc.u64 %rd24220, %rd24220, %rd35998;
	addc.cc.u64 %rd24221, %rd24221, %rd35999;
	addc.cc.u64 %rd24222, %rd24222, %rd36000;
	addc.u64 %rd19201, %rd19201, %rd36001;
	
	// end inline asm
	st.global.u64 	[%rd2], %rd24218;
	st.global.u64 	[%rd36011], %rd24219;
	st.global.u64 	[%rd36012], %rd24220;
	st.global.u64 	[%rd36013], %rd24221;
	st.global.u64 	[%rd36014], %rd24222;
	st.global.u64 	[%rd36015], %rd19201;
	ld.global.u64 	%rd24236, [%rd2];
	ld.global.u64 	%rd24237, [%rd36011];
	ld.global.u64 	%rd24238, [%rd36012];
	ld.global.u64 	%rd24239, [%rd36013];
	ld.global.u64 	%rd24240, [%rd36014];
	// begin inline asm
	add.cc.u64 %rd24236, %rd24236, %rd35996;
	addc.cc.u64 %rd24237, %rd24237, %rd35997;
	addc.cc.u64 %rd24238, %rd24238, %rd35998;
	addc.cc.u64 %rd24239, %rd24239, %rd35999;
	addc.cc.u64 %rd24240, %rd24240, %rd36000;
	addc.u64 %rd19201, %rd19201, %rd36001;
	
	// end inline asm
	st.global.u64 	[%rd2], %rd24236;
	st.global.u64 	[%rd36011], %rd24237;
	st.global.u64 	[%rd36012], %rd24238;
	st.global.u64 	[%rd36013], %rd24239;
	st.global.u64 	[%rd36014], %rd24240;
	st.global.u64 	[%rd36015], %rd19201;
	ld.global.u64 	%rd24254, [%rd2];
	ld.global.u64 	%rd24255, [%rd36011];
	ld.global.u64 	%rd24256, [%rd36012];
	ld.global.u64 	%rd24257, [%rd36013];
	ld.global.u64 	%rd24258, [%rd36014];
	// begin inline asm
	add.cc.u64 %rd24254, %rd24254, %rd35996;
	addc.cc.u64 %rd24255, %rd24255, %rd35997;
	addc.cc.u64 %rd24256, %rd24256, %rd35998;
	addc.cc.u64 %rd24257, %rd24257, %rd35999;
	addc.cc.u64 %rd24258, %rd24258, %rd36000;
	addc.u64 %rd19201, %rd19201, %rd36001;
	
	// end inline asm
	st.global.u64 	[%rd2], %rd24254;
	st.global.u64 	[%rd36011], %rd24255;
	st.global.u64 	[%rd36012], %rd24256;
	st.global.u64 	[%rd36013], %rd24257;
	st.global.u64 	[%rd36014], %rd24258;
	st.global.u64 	[%rd36015], %rd19201;
	ld.global.u64 	%rd24272, [%rd2];
	ld.global.u64 	%rd24273, [%rd36011];
	ld.global.u64 	%rd24274, [%rd36012];
	ld.global.u64 	%rd24275, [%rd36013];
	ld.global.u64 	%rd24276, [%rd36014];
	// begin inline asm
	add.cc.u64 %rd24272, %rd24272, %rd35996;
	addc.cc.u64 %rd24273, %rd24273, %rd35997;
	addc.cc.u64 %rd24274, %rd24274, %rd35998;
	addc.cc.u64 %rd24275, %rd24275, %rd35999;
	addc.cc.u64 %rd24276, %rd24276, %rd36000;
	addc.u64 %rd19201, %rd19201, %rd36001;
	
	// end inline asm
	st.global.u64 	[%rd2], %rd24272;
	st.global.u64 	[%rd36011], %rd24273;
	st.global.u64 	[%rd36012], %rd24274;
	st.global.u64 	[%rd36013], %rd24275;
	st.global.u64 	[%rd36014], %rd24276;
	st.global.u64 	[%rd36015], %rd19201;
	ld.global.u64 	%rd24290, [%rd2];
	ld.global.u64 	%rd24291, [%rd36011];
	ld.global.u64 	%rd24292, [%rd36012];
	ld.global.u64 	%rd24293, [%rd36013];
	ld.global.u64 	%rd24294, [%rd36014];
	// begin inline asm
	add.cc.u64 %rd24290, %rd24290, %rd35996;
	addc.cc.u64 %rd24291, %rd24291, %rd35997;
	addc.cc.u64 %rd24292, %rd24292, %rd35998;
	addc.cc.u64 %rd24293, %rd24293, %rd35999;
	addc.cc.u64 %rd24294, %rd24294, %rd36000;
	addc.u64 %rd19201, %rd19201, %rd36001;
	
	// end inline asm
	st.global.u64 	[%rd2], %rd24290;
	st.global.u64 	[%rd36011], %rd24291;
	st.global.u64 	[%rd36012], %rd24292;
	st.global.u64 	[%rd36013], %rd24293;
	st.global.u64 	[%rd36014], %rd24294;
	st.global.u64 	[%rd36015], %rd19201;
	ld.global.u64 	%rd24308, [%rd2];
	ld.global.u64 	%rd24309, [%rd36011];
	ld.global.u64 	%rd24310, [%rd36012];
	ld.global.u64 	%rd24311, [%rd36013];
	ld.global.u64 	%rd24312, [%rd36014];
	// begin inline asm
	add.cc.u64 %rd24308, %rd24308, %rd35996;
	addc.cc.u64 %rd24309, %rd24309, %rd35997;
	addc.cc.u64 %rd24310, %rd24310, %rd35998;
	addc.cc.u64 %rd24311, %rd24311, %rd35999;
	addc.cc.u64 %rd24312, %rd24312, %rd36000;
	addc.u64 %rd19201, %rd19201, %rd36001;
	
	// end inline asm
	st.global.u64 	[%rd2], %rd24308;
	st.global.u64 	[%rd36011], %rd24309;
	st.global.u64 	[%rd36012], %rd24310;
	st.global.u64 	[%rd36013], %rd24311;
	st.global.u64 	[%rd36014], %rd24312;
	st.global.u64 	[%rd36015], %rd19201;
	ld.global.u64 	%rd24326, [%rd2];
	ld.global.u64 	%rd24327, [%rd36011];
	ld.global.u64 	%rd24328, [%rd36012];
	ld.global.u64 	%rd24329, [%rd36013];
	ld.global.u64 	%rd24330, [%rd36014];
	// begin inline asm
	add.cc.u64 %rd24326, %rd24326, %rd35996;
	addc.cc.u64 %rd24327, %rd24327, %rd35997;
	addc.cc.u64 %rd24328, %rd24328, %rd35998;
	addc.cc.u64 %rd24329, %rd24329, %rd35999;
	addc.cc.u64 %rd24330, %rd24330, %rd36000;
	addc.u64 %rd19201, %rd19201, %rd36001;
	
	// end inline asm
	st.global.u64 	[%rd2], %rd24326;
	st.global.u64 	[%rd36011], %rd24327;
	st.global.u64 	[%rd36012], %rd24328;
	st.global.u64 	[%rd36013], %rd24329;
	st.global.u64 	[%rd36014], %rd24330;
	st.global.u64 	[%rd36015], %rd19201;
	ld.global.u64 	%rd24344, [%rd2];
	ld.global.u64 	%rd24345, [%rd36011];
	ld.global.u64 	%rd24346, [%rd36012];
	ld.global.u64 	%rd24347, [%rd36013];
	ld.global.u64 	%rd24348, [%rd36014];
	// begin inline asm
	add.cc.u64 %rd24344, %rd24344, %rd35996;
	addc.cc.u64 %rd24345, %rd24345, %rd35997;
	addc.cc.u64 %rd24346, %rd24346, %rd35998;
	addc.cc.u64 %rd24347, %rd24347, %rd35999;
	addc.cc.u64 %rd24348, %rd24348, %rd36000;
	addc.u64 %rd19201, %rd19201, %rd36001;
	
	// end inline asm
	st.global.u64 	[%rd2], %rd24344;
	st.global.u64 	[%rd36011], %rd24345;
	st.global.u64 	[%rd36012], %rd24346;
	st.global.u64 	[%rd36013], %rd24347;
	st.global.u64 	[%rd36014], %rd24348;
	st.global.u64 	[%rd36015], %rd19201;
	ld.global.u64 	%rd24362, [%rd2];
	ld.global.u64 	%rd24363, [%rd36011];
	ld.global.u64 	%rd24364, [%rd36012];
	ld.global.u64 	%rd24365, [%rd36013];
	ld.global.u64 	%rd24366, [%rd36014];
	// begin inline asm
	add.cc.u64 %rd24362, %rd24362, %rd35996;
	addc.cc.u64 %rd24363, %rd24363, %rd35997;
	addc.cc.u64 %rd24364, %rd24364, %rd35998;
	addc.cc.u64 %rd24365, %rd24365, %rd35999;
	addc.cc.u64 %rd24366, %rd24366, %rd36000;
	addc.u64 %rd19201, %rd19201, %rd36001;
	
	// end inline asm
	st.global.u64 	[%rd2], %rd24362;
	st.global.u64 	[%rd36011], %rd24363;
	st.global.u64 	[%rd36012], %rd24364;
	st.global.u64 	[%rd36013], %rd24365;
	st.global.u64 	[%rd36014], %rd24366;
	st.global.u64 	[%rd36015], %rd19201;
	ld.global.u64 	%rd24380, [%rd2];
	ld.global.u64 	%rd24381, [%rd36011];
	ld.global.u64 	%rd24382, [%rd36012];
	ld.global.u64 	%rd24383, [%rd36013];
	ld.global.u64 	%rd24384, [%rd36014];
	// begin inline asm
	add.cc.u64 %rd24380, %rd24380, %rd35996;
	addc.cc.u64 %rd24381, %rd24381, %rd35997;
	addc.cc.u64 %rd24382, %rd24382, %rd35998;
	addc.cc.u64 %rd24383, %rd24383, %rd35999;
	addc.cc.u64 %rd24384, %rd24384, %rd36000;
	addc.u64 %rd19201, %rd19201, %rd36001;
	
	// end inline asm
	st.global.u64 	[%rd2], %rd24380;
	st.global.u64 	[%rd36011], %rd24381;
	st.global.u64 	[%rd36012], %rd24382;
	st.global.u64 	[%rd36013], %rd24383;
	st.global.u64 	[%rd36014], %rd24384;
	st.global.u64 	[%rd36015], %rd19201;
	ld.global.u64 	%rd24398, [%rd2];
	ld.global.u64 	%rd24399, [%rd36011];
	ld.global.u64 	%rd24400, [%rd36012];
	ld.global.u64 	%rd24401, [%rd36013];
	ld.global.u64 	%rd24402, [%rd36014];
	// begin inline asm
	add.cc.u64 %rd24398, %rd24398, %rd35996;
	addc.cc.u64 %rd24399, %rd24399, %rd35997;
	addc.cc.u64 %rd24400, %rd24400, %rd35998;
	addc.cc.u64 %rd24401, %rd24401, %rd35999;
	addc.cc.u64 %rd24402, %rd24402, %rd36000;
	addc.u64 %rd19201, %rd19201, %rd36001;
	
	// end inline asm
	st.global.u64 	[%rd2], %rd24398;
	st.global.u64 	[%rd36011], %rd24399;
	st.global.u64 	[%rd36012], %rd24400;
	st.global.u64 	[%rd36013], %rd24401;
	st.global.u64 	[%rd36014], %rd24402;
	st.global.u64 	[%rd36015], %rd19201;
	ld.global.u64 	%rd24416, [%rd2];
	ld.global.u64 	%rd24417, [%rd36011];
	ld.global.u64 	%rd24418, [%rd36012];
	ld.global.u64 	%rd24419, [%rd36013];
	ld.global.u64 	%rd24420, [%rd36014];
	// begin inline asm
	add.cc.u64 %rd24416, %rd24416, %rd35996;
	addc.cc.u64 %rd24417, %rd24417, %rd35997;
	addc.cc.u64 %rd24418, %rd24418, %rd35998;
	addc.cc.u64 %rd24419, %rd24419, %rd35999;
	addc.cc.u64 %rd24420, %rd24420, %rd36000;
	addc.u64 %rd19201, %rd19201, %rd36001;
	
	// end inline asm
	st.global.u64 	[%rd2], %rd24416;
	st.global.u64 	[%rd36011], %rd24417;
	st.global.u64 	[%rd36012], %rd24418;
	st.global.u64 	[%rd36013], %rd24419;
	st.global.u64 	[%rd36014], %rd24420;
	st.global.u64 	[%rd36015], %rd19201;
	ld.global.u64 	%rd24434, [%rd2];
	ld.global.u64 	%rd24435, [%rd36011];
	ld.global.u64 	%rd24436, [%rd36012];
	ld.global.u64 	%rd24437, [%rd36013];
	ld.global.u64 	%rd24438, [%rd36014];
	// begin inline asm
	add.cc.u64 %rd24434, %rd24434, %rd35996;
	addc.cc.u64 %rd24435, %rd24435, %rd35997;
	addc.cc.u64 %rd24436, %rd24436, %rd35998;
	addc.cc.u64 %rd24437, %rd24437, %rd35999;
	addc.cc.u64 %rd24438, %rd24438, %rd36000;
	addc.u64 %rd19201, %rd19201, %rd36001;
	
	// end inline asm
	st.global.u64 	[%rd2], %rd24434;
	st.global.u64 	[%rd36011], %rd24435;
	st.global.u64 	[%rd36012], %rd24436;
	st.global.u64 	[%rd36013], %rd24437;
	st.global.u64 	[%rd36014], %rd24438;
	st.global.u64 	[%rd36015], %rd19201;
	ld.global.u64 	%rd24452, [%rd2];
	ld.global.u64 	%rd24453, [%rd36011];
	ld.global.u64 	%rd24454, [%rd36012];
	ld.global.u64 	%rd24455, [%rd36013];
	ld.global.u64 	%rd24456, [%rd36014];
	// begin inline asm
	add.cc.u64 %rd24452, %rd24452, %rd35996;
	addc.cc.u64 %rd24453, %rd24453, %rd35997;
	addc.cc.u64 %rd24454, %rd24454, %rd35998;
	addc.cc.u64 %rd24455, %rd24455, %rd35999;
	addc.cc.u64 %rd24456, %rd24456, %rd36000;
	addc.u64 %rd19201, %rd19201, %rd36001;
	
	// end inline asm
	st.global.u64 	[%rd2], %rd24452;
	st.global.u64 	[%rd36011], %rd24453;
	st.global.u64 	[%rd36012], %rd24454;
	st.global.u64 	[%rd36013], %rd24455;
	st.global.u64 	[%rd36014], %rd24456;
	st.global.u64 	[%rd36015], %rd19201;
	ld.global.u64 	%rd24470, [%rd2];
	ld.global.u64 	%rd24471, [%rd36011];
	ld.global.u64 	%rd24472, [%rd36012];
	ld.global.u64 	%rd24473, [%rd36013];
	ld.global.u64 	%rd24474, [%rd36014];
	// begin inline asm
	add.cc.u64 %rd24470, %rd24470, %rd35996;
	addc.cc.u64 %rd24471, %rd24471, %rd35997;
	addc.cc.u64 %rd24472, %rd24472, %rd35998;
	addc.cc.u64 %rd24473, %rd24473, %rd35999;
	addc.cc.u64 %rd24474, %rd24474, %rd36000;
	addc.u64 %rd19201, %rd19201, %rd36001;
	
	// end inline asm
	st.global.u64 	[%rd2], %rd24470;
	st.global.u64 	[%rd36011], %rd24471;
	st.global.u64 	[%rd36012], %rd24472;
	st.global.u64 	[%rd36013], %rd24473;
	st.global.u64 	[%rd36014], %rd24474;
	st.global.u64 	[%rd36015], %rd19201;
	ld.global.u64 	%rd24488, [%rd2];
	ld.global.u64 	%rd24489, [%rd36011];
	ld.global.u64 	%rd24490, [%rd36012];
	ld.global.u64 	%rd24491, [%rd36013];
	ld.global.u64 	%rd24492, [%rd36014];
	// begin inline asm
	add.cc.u64 %rd24488, %rd24488, %rd35996;
	addc.cc.u64 %rd24489, %rd24489, %rd35997;
	addc.cc.u64 %rd24490, %rd24490, %rd35998;
	addc.cc.u64 %rd24491, %rd24491, %rd35999;
	addc.cc.u64 %rd24492, %rd24492, %rd36000;
	addc.u64 %rd19201, %rd19201, %rd36001;
	
	// end inline asm
	st.global.u64 	[%rd2], %rd24488;
	st.global.u64 	[%rd36011], %rd24489;
	st.global.u64 	[%rd36012], %rd24490;
	st.global.u64 	[%rd36013], %rd24491;
	st.global.u64 	[%rd36014], %rd24492;
	st.global.u64 	[%rd36015], %rd19201;
	ld.global.u64 	%rd24506, [%rd2];
	ld.global.u64 	%rd24507, [%rd36011];
	ld.global.u64 	%rd24508, [%rd36012];
	ld.global.u64 	%rd24509, [%rd36013];
	ld.global.u64 	%rd24510, [%rd36014];
	// begin inline asm
	add.cc.u64 %rd24506, %rd24506, %rd35996;
	addc.cc.u64 %rd24507, %rd24507, %rd35997;
	addc.cc.u64 %rd24508, %rd24508, %rd35998;
	addc.cc.u64 %rd24509, %rd24509, %rd35999;
	addc.cc.u64 %rd24510, %rd24510, %rd36000;
	addc.u64 %rd19201, %rd19201, %rd36001;
	
	// end inline asm
	st.global.u64 	[%rd2], %rd24506;
	st.global.u64 	[%rd36011], %rd24507;
	st.global.u64 	[%rd36012], %rd24508;
	st.global.u64 	[%rd36013], %rd24509;
	st.global.u64 	[%rd36014], %rd24510;
	st.global.u64 	[%rd36015], %rd19201;
	ld.global.u64 	%rd24524, [%rd2];
	ld.global.u64 	%rd24525, [%rd36011];
	ld.global.u64 	%rd24526, [%rd36012];
	ld.global.u64 	%rd24527, [%rd36013];
	ld.global.u64 	%rd24528, [%rd36014];
	// begin inline asm
	add.cc.u64 %rd24524, %rd24524, %rd35996;
	addc.cc.u64 %rd24525, %rd24525, %rd35997;
	addc.cc.u64 %rd24526, %rd24526, %rd35998;
	addc.cc.u64 %rd24527, %rd24527, %rd35999;
	addc.cc.u64 %rd24528, %rd24528, %rd36000;
	addc.u64 %rd19201, %rd19201, %rd36001;
	
	// end inline asm
	st.global.u64 	[%rd2], %rd24524;
	st.global.u64 	[%rd36011], %rd24525;
	st.global.u64 	[%rd36012], %rd24526;
	st.global.u64 	[%rd36013], %rd24527;
	st.global.u64 	[%rd36014], %rd24528;
	st.global.u64 	[%rd36015], %rd19201;
	ld.global.u64 	%rd24542, [%rd2];
	ld.global.u64 	%rd24543, [%rd36011];
	ld.global.u64 	%rd24544, [%rd36012];
	ld.global.u64 	%rd24545, [%rd36013];
	ld.global.u64 	%rd24546, [%rd36014];
	// begin inline asm
	add.cc.u64 %rd24542, %rd24542, %rd35996;
	addc.cc.u64 %rd24543, %rd24543, %rd35997;
	addc.cc.u64 %rd24544, %rd24544, %rd35998;
	addc.cc.u64 %rd24545, %rd24545, %rd35999;
	addc.cc.u64 %rd24546, %rd24546, %rd36000;
	addc.u64 %rd19201, %rd19201, %rd36001;
	
	// end inline asm
	st.global.u64 	[%rd2], %rd24542;
	st.global.u64 	[%rd36011], %rd24543;
	st.global.u64 	[%rd36012], %rd24544;
	st.global.u64 	[%rd36013], %rd24545;
	st.global.u64 	[%rd36014], %rd24546;
	st.global.u64 	[%rd36015], %rd19201;
	ld.global.u64 	%rd24560, [%rd2];
	ld.global.u64 	%rd24561, [%rd36011];
	ld.global.u64 	%rd24562, [%rd36012];
	ld.global.u64 	%rd24563, [%rd36013];
	ld.global.u64 	%rd24564, [%rd36014];
	// begin inline asm
	add.cc.u64 %rd24560, %rd24560, %rd35996;
	addc.cc.u64 %rd24561, %rd24561, %rd35997;
	addc.cc.u64 %rd24562, %rd24562, %rd35998;
	addc.cc.u64 %rd24563, %rd24563, %rd35999;
	addc.cc.u64 %rd24564, %rd24564, %rd36000;
	addc.u64 %rd19201, %rd19201, %rd36001;
	
	// end inline asm
	st.global.u64 	[%rd2], %rd24560;
	st.global.u64 	[%rd36011], %rd24561;
	st.global.u64 	[%rd36012], %rd24562;
	st.global.u64 	[%rd36013], %rd24563;
	st.global.u64 	[%rd36014], %rd24564;
	st.global.u64 	[%rd36015], %rd19201;
	ld.global.u64 	%rd24578, [%rd2];
	ld.global.u64 	%rd24579, [%rd36011];
	ld.global.u64 	%rd24580, [%rd36012];
	ld.global.u64 	%rd24581, [%rd36013];
	ld.global.u64 	%rd24582, [%rd36014];
	// begin inline asm
	add.cc.u64 %rd24578, %rd24578, %rd35996;
	addc.cc.u64 %rd24579, %rd24579, %rd35997;
	addc.cc.u64 %rd24580, %rd24580, %rd35998;
	addc.cc.u64 %rd24581, %rd24581, %rd35999;
	addc.cc.u64 %rd24582, %rd24582, %rd36000;
	addc.u64 %rd19201, %rd19201, %rd36001;
	
	// end inline asm
	st.global.u64 	[%rd2], %rd24578;
	st.global.u64 	[%rd36011], %rd24579;
	st.global.u64 	[%rd36012], %rd24580;
	st.global.u64 	[%rd36013], %rd24581;
	st.global.u64 	[%rd36014], %rd24582;
	st.global.u64 	[%rd36015], %rd19201;
	ld.global.u64 	%rd24596, [%rd2];
	ld.global.u64 	%rd24597, [%rd36011];
	ld.global.u64 	%rd24598, [%rd36012];
	ld.global.u64 	%rd24599, [%rd36013];
	ld.global.u64 	%rd24600, [%rd36014];
	// begin inline asm
	add.cc.u64 %rd24596, %rd24596, %rd35996;
	addc.cc.u64 %rd24597, %rd24597, %rd35997;
	addc.cc.u64 %rd24598, %rd24598, %rd35998;
	addc.cc.u64 %rd24599, %rd24599, %rd35999;
	addc.cc.u64 %rd24600, %rd24600, %rd36000;
	addc.u64 %rd19201, %rd19201, %rd36001;
	
	// end inline asm
	st.global.u64 	[%rd2], %rd24596;
	st.global.u64 	[%rd36011], %rd24597;
	st.global.u64 	[%rd36012], %rd24598;
	st.global.u64 	[%rd36013], %rd24599;
	st.global.u64 	[%rd36014], %rd24600;
	st.global.u64 	[%rd36015], %rd19201;
	ld.global.u64 	%rd24614, [%rd2];
	ld.global.u64 	%rd24615, [%rd36011];
	ld.global.u64 	%rd24616, [%rd36012];
	ld.global.u64 	%rd24617, [%rd36013];
	ld.global.u64 	%rd24618, [%rd36014];
	// begin inline asm
	add.cc.u64 %rd24614, %rd24614, %rd35996;
	addc.cc.u64 %rd24615, %rd24615, %rd35997;
	addc.cc.u64 %rd24616, %rd24616, %rd35998;
	addc.cc.u64 %rd24617, %rd24617, %rd35999;
	addc.cc.u64 %rd24618, %rd24618, %rd36000;
	addc.u64 %rd19201, %rd19201, %rd36001;
	
	// end inline asm
	st.global.u64 	[%rd2], %rd24614;
	st.global.u64 	[%rd36011], %rd24615;
	st.global.u64 	[%rd36012], %rd24616;
	st.global.u64 	[%rd36013], %rd24617;
	st.global.u64 	[%rd36014], %rd24618;
	st.global.u64 	[%rd36015], %rd19201;
	ld.global.u64 	%rd24632, [%rd2];
	ld.global.u64 	%rd24633, [%rd36011];
	ld.global.u64 	%rd24634, [%rd36012];
	ld.global.u64 	%rd24635, [%rd36013];
	ld.global.u64 	%rd24636, [%rd36014];
	// begin inline asm
	add.cc.u64 %rd24632, %rd24632, %rd35996;
	addc.cc.u64 %rd24633, %rd24633, %rd35997;
	addc.cc.u64 %rd24634, %rd24634, %rd35998;
	addc.cc.u64 %rd24635, %rd24635, %rd35999;
	addc.cc.u64 %rd24636, %rd24636, %rd36000;
	addc.u64 %rd19201, %rd19201, %rd36001;
	
	// end inline asm
	st.global.u64 	[%rd2], %rd24632;
	st.global.u64 	[%rd36011], %rd24633;
	st.global.u64 	[%rd36012], %rd24634;
	st.global.u64 	[%rd36013], %rd24635;
	st.global.u64 	[%rd36014], %rd24636;
	st.global.u64 	[%rd36015], %rd19201;
	ld.global.u64 	%rd24650, [%rd2];
	ld.global.u64 	%rd24651, [%rd36011];
	ld.global.u64 	%rd24652, [%rd36012];
	ld.global.u64 	%rd24653, [%rd36013];
	ld.global.u64 	%rd24654, [%rd36014];
	// begin inline asm
	add.cc.u64 %rd24650, %rd24650, %rd35996;
	addc.cc.u64 %rd24651, %rd24651, %rd35997;
	addc.cc.u64 %rd24652, %rd24652, %rd35998;
	addc.cc.u64 %rd24653, %rd24653, %rd35999;
	addc.cc.u64 %rd24654, %rd24654, %rd36000;
	addc.u64 %rd19201, %rd19201, %rd36001;
	
	// end inline asm
	st.global.u64 	[%rd2], %rd24650;
	st.global.u64 	[%rd36011], %rd24651;
	st.global.u64 	[%rd36012], %rd24652;
	st.global.u64 	[%rd36013], %rd24653;
	st.global.u64 	[%rd36014], %rd24654;
	st.global.u64 	[%rd36015], %rd19201;
	ld.global.u64 	%rd24668, [%rd2];
	ld.global.u64 	%rd24669, [%rd36011];
	ld.global.u64 	%rd24670, [%rd36012];
	ld.global.u64 	%rd24671, [%rd36013];
	ld.global.u64 	%rd24672, [%rd36014];
	// begin inline asm
	add.cc.u64 %rd24668, %rd24668, %rd35996;
	addc.cc.u64 %rd24669, %rd24669, %rd35997;
	addc.cc.u64 %rd24670, %rd24670, %rd35998;
	addc.cc.u64 %rd24671, %rd24671, %rd35999;
	addc.cc.u64 %rd24672, %rd24672, %rd36000;
	addc.u64 %rd19201, %rd19201, %rd36001;
	
	// end inline asm
	st.global.u64 	[%rd2], %rd24668;
	st.global.u64 	[%rd36011], %rd24669;
	st.global.u64 	[%rd36012], %rd24670;
	st.global.u64 	[%rd36013], %rd24671;
	st.global.u64 	[%rd36014], %rd24672;
	st.global.u64 	[%rd36015], %rd19201;
	ld.global.u64 	%rd24686, [%rd2];
	ld.global.u64 	%rd24687, [%rd36011];
	ld.global.u64 	%rd24688, [%rd36012];
	ld.global.u64 	%rd24689, [%rd36013];
	ld.global.u64 	%rd24690, [%rd36014];
	// begin inline asm
	add.cc.u64 %rd24686, %rd24686, %rd35996;
	addc.cc.u64 %rd24687, %rd24687, %rd35997;
	addc.cc.u64 %rd24688, %rd24688, %rd35998;
	addc.cc.u64 %rd24689, %rd24689, %rd35999;
	addc.cc.u64 %rd24690, %rd24690, %rd36000;
	addc.u64 %rd19201, %rd19201, %rd36001;
	
	// end inline asm
	st.global.u64 	[%rd2], %rd24686;
	st.global.u64 	[%rd36011], %rd24687;
	st.global.u64 	[%rd36012], %rd24688;
	st.global.u64 	[%rd36013], %rd24689;
	st.global.u64 	[%rd36014], %rd24690;
	st.global.u64 	[%rd36015], %rd19201;
	ld.global.u64 	%rd24704, [%rd2];
	ld.global.u64 	%rd24705, [%rd36011];
	ld.global.u64 	%rd24706, [%rd36012];
	ld.global.u64 	%rd24707, [%rd36013];
	ld.global.u64 	%rd24708, [%rd36014];
	// begin inline asm
	add.cc.u64 %rd24704, %rd24704, %rd35996;
	addc.cc.u64 %rd24705, %rd24705, %rd35997;
	addc.cc.u64 %rd24706, %rd24706, %rd35998;
	addc.cc.u64 %rd24707, %rd24707, %rd35999;
	addc.cc.u64 %rd24708, %rd24708, %rd36000;
	addc.u64 %rd19201, %rd19201, %rd36001;
	
	// end inline asm
	st.global.u64 	[%rd2], %rd24704;
	st.global.u64 	[%rd36011], %rd24705;
	st.global.u64 	[%rd36012], %rd24706;
	st.global.u64 	[%rd36013], %rd24707;
	st.global.u64 	[%rd36014], %rd24708;
	st.global.u64 	[%rd36015], %rd19201;
	ld.global.u64 	%rd24722, [%rd2];
	ld.global.u64 	%rd24723, [%rd36011];
	ld.global.u64 	%rd24724, [%rd36012];
	ld.global.u64 	%rd24725, [%rd36013];
	ld.global.u64 	%rd24726, [%rd36014];
	// begin inline asm
	add.cc.u64 %rd24722, %rd24722, %rd35996;
	addc.cc.u64 %rd24723, %rd24723, %rd35997;
	addc.cc.u64 %rd24724, %rd24724, %rd35998;
	addc.cc.u64 %rd24725, %rd24725, %rd35999;
	addc.cc.u64 %rd24726, %rd24726, %rd36000;
	addc.u64 %rd19201, %rd19201, %rd36001;
	
	// end inline asm
	st.global.u64 	[%rd2], %rd24722;
	st.global.u64 	[%rd36011], %rd24723;
	st.global.u64 	[%rd36012], %rd24724;
	st.global.u64 	[%rd36013], %rd24725;
	st.global.u64 	[%rd36014], %rd24726;
	st.global.u64 	[%rd36015], %rd19201;
	ld.global.u64 	%rd24740, [%rd2];
	ld.global.u64 	%rd24741, [%rd36011];
	ld.global.u64 	%rd24742, [%rd36012];
	ld.global.u64 	%rd24743, [%rd36013];
	ld.global.u64 	%rd24744, [%rd36014];
	// begin inline asm
	add.cc.u64 %rd24740, %rd24740, %rd35996;
	addc.cc.u64 %rd24741, %rd24741, %rd35997;
	addc.cc.u64 %rd24742, %rd24742, %rd35998;
	addc.cc.u64 %rd24743, %rd24743, %rd35999;
	addc.cc.u64 %rd24744, %rd24744, %rd36000;
	addc.u64 %rd19201, %rd19201, %rd36001;
	
	// end inline asm
	st.global.u64 	[%rd2], %rd24740;
	st.global.u64 	[%rd36011], %rd24741;
	st.global.u64 	[%rd36012], %rd24742;
	st.global.u64 	[%rd36013], %rd24743;
	st.global.u64 	[%rd36014], %rd24744;
	st.global.u64 	[%rd36015], %rd19201;
	ld.global.u64 	%rd24758, [%rd2];
	ld.global.u64 	%rd24759, [%rd36011];
	ld.global.u64 	%rd24760, [%rd36012];
	ld.global.u64 	%rd24761, [%rd36013];
	ld.global.u64 	%rd24762, [%rd36014];
	// begin inline asm
	add.cc.u64 %rd24758, %rd24758, %rd35996;
	addc.cc.u64 %rd24759, %rd24759, %rd35997;
	addc.cc.u64 %rd24760, %rd24760, %rd35998;
	addc.cc.u64 %rd24761, %rd24761, %rd35999;
	addc.cc.u64 %rd24762, %rd24762, %rd36000;
	addc.u64 %rd19201, %rd19201, %rd36001;
	
	// end inline asm
	st.global.u64 	[%rd2], %rd24758;
	st.global.u64 	[%rd36011], %rd24759;
	st.global.u64 	[%rd36012], %rd24760;
	st.global.u64 	[%rd36013], %rd24761;
	st.global.u64 	[%rd36014], %rd24762;
	st.global.u64 	[%rd36015], %rd19201;
	ld.global.u64 	%rd24776, [%rd2];
	ld.global.u64 	%rd24777, [%rd36011];
	ld.global.u64 	%rd24778, [%rd36012];
	ld.global.u64 	%rd24779, [%rd36013];
	ld.global.u64 	%rd24780, [%rd36014];
	// begin inline asm
	add.cc.u64 %rd24776, %rd24776, %rd35996;
	addc.cc.u64 %rd24777, %rd24777, %rd35997;
	addc.cc.u64 %rd24778, %rd24778, %rd35998;
	addc.cc.u64 %rd24779, %rd24779, %rd35999;
	addc.cc.u64 %rd24780, %rd24780, %rd36000;
	addc.u64 %rd19201, %rd19201, %rd36001;
	
	// end inline asm
	st.global.u64 	[%rd2], %rd24776;
	st.global.u64 	[%rd36011], %rd24777;
	st.global.u64 	[%rd36012], %rd24778;
	st.global.u64 	[%rd36013], %rd24779;
	st.global.u64 	[%rd36014], %rd24780;
	st.global.u64 	[%rd36015], %rd19201;
	ld.global.u64 	%rd24794, [%rd2];
	ld.global.u64 	%rd24795, [%rd36011];
	ld.global.u64 	%rd24796, [%rd36012];
	ld.global.u64 	%rd24797, [%rd36013];
	ld.global.u64 	%rd24798, [%rd36014];
	// begin inline asm
	add.cc.u64 %rd24794, %rd24794, %rd35996;
	addc.cc.u64 %rd24795, %rd24795, %rd35997;
	addc.cc.u64 %rd24796, %rd24796, %rd35998;
	addc.cc.u64 %rd24797, %rd24797, %rd35999;
	addc.cc.u64 %rd24798, %rd24798, %rd36000;
	addc.u64 %rd19201, %rd19201, %rd36001;
	
	// end inline asm
	st.global.u64 	[%rd2], %rd24794;
	st.global.u64 	[%rd36011], %rd24795;
	st.global.u64 	[%rd36012], %rd24796;
	st.global.u64 	[%rd36013], %rd24797;
	st.global.u64 	[%rd36014], %rd24798;
	st.global.u64 	[%rd36015], %rd19201;
	ld.global.u64 	%rd24812, [%rd2];
	ld.global.u64 	%rd24813, [%rd36011];
	ld.global.u64 	%rd24814, [%rd36012];
	ld.global.u64 	%rd24815, [%rd36013];
	ld.global.u64 	%rd24816, [%rd36014];
	// begin inline asm
	add.cc.u64 %rd24812, %rd24812, %rd35996;
	addc.cc.u64 %rd24813, %rd24813, %rd35997;
	addc.cc.u64 %rd24814, %rd24814, %rd35998;
	addc.cc.u64 %rd24815, %rd24815, %rd35999;
	addc.cc.u64 %rd24816, %rd24816, %rd36000;
	addc.u64 %rd19201, %rd19201, %rd36001;
	
	// end inline asm
	st.global.u64 	[%rd2], %rd24812;
	st.global.u64 	[%rd36011], %rd24813;
	st.global.u64 	[%rd36012], %rd24814;
	st.global.u64 	[%rd36013], %rd24815;
	st.global.u64 	[%rd36014], %rd24816;
	st.global.u64 	[%rd36015], %rd19201;
	ld.global.u64 	%rd24830, [%rd2];
	ld.global.u64 	%rd24831, [%rd36011];
	ld.global.u64 	%rd24832, [%rd36012];
	ld.global.u64 	%rd24833, [%rd36013];
	ld.global.u64 	%rd24834, [%rd36014];
	// begin inline asm
	add.cc.u64 %rd24830, %rd24830, %rd35996;
	addc.cc.u64 %rd24831, %rd24831, %rd35997;
	addc.cc.u64 %rd24832, %rd24832, %rd35998;
	addc.cc.u64 %rd24833, %rd24833, %rd35999;
	addc.cc.u64 %rd24834, %rd24834, %rd36000;
	addc.u64 %rd19201, %rd19201, %rd36001;
	
	// end inline asm
	st.global.u64 	[%rd2], %rd24830;
	st.global.u64 	[%rd36011], %rd24831;
	st.global.u64 	[%rd36012], %rd24832;
	st.global.u64 	[%rd36013], %rd24833;
	st.global.u64 	[%rd36014], %rd24834;
	st.global.u64 	[%rd36015], %rd19201;
	ld.global.u64 	%rd24848, [%rd2];
	ld.global.u64 	%rd24849, [%rd36011];
	ld.global.u64 	%rd24850, [%rd36012];
	ld.global.u64 	%rd24851, [%rd36013];
	ld.global.u64 	%rd24852, [%rd36014];
	// begin inline asm
	add.cc.u64 %rd24848, %rd24848, %rd35996;
	addc.cc.u64 %rd24849, %rd24849, %rd35997;
	addc.cc.u64 %rd24850, %rd24850, %rd35998;
	addc.cc.u64 %rd24851, %rd24851, %rd35999;
	addc.cc.u64 %rd24852, %rd24852, %rd36000;
	addc.u64 %rd19201, %rd19201, %rd36001;
	
	// end inline asm
	st.global.u64 	[%rd2], %rd24848;
	st.global.u64 	[%rd36011], %rd24849;
	st.global.u64 	[%rd36012], %rd24850;
	st.global.u64 	[%rd36013], %rd24851;
	st.global.u64 	[%rd36014], %rd24852;
	st.global.u64 	[%rd36015], %rd19201;
	ld.global.u64 	%rd24866, [%rd2];
	ld.global.u64 	%rd24867, [%rd36011];
	ld.global.u64 	%rd24868, [%rd36012];
	ld.global.u64 	%rd24869, [%rd36013];
	ld.global.u64 	%rd24870, [%rd36014];
	// begin inline asm
	add.cc.u64 %rd24866, %rd24866, %rd35996;
	addc.cc.u64 %rd24867, %rd24867, %rd35997;
	addc.cc.u64 %rd24868, %rd24868, %rd35998;
	addc.cc.u64 %rd24869, %rd24869, %rd35999;
	addc.cc.u64 %rd24870, %rd24870, %rd36000;
	addc.u64 %rd19201, %rd19201, %rd36001;
	
	// end inline asm
	st.global.u64 	[%rd2], %rd24866;
	st.global.u64 	[%rd36011], %rd24867;
	st.global.u64 	[%rd36012], %rd24868;
	st.global.u64 	[%rd36013], %rd24869;
	st.global.u64 	[%rd36014], %rd24870;
	st.global.u64 	[%rd36015], %rd19201;
	ld.global.u64 	%rd24884, [%rd2];
	ld.global.u64 	%rd24885, [%rd36011];
	ld.global.u64 	%rd24886, [%rd36012];
	ld.global.u64 	%rd24887, [%rd36013];
	ld.global.u64 	%rd24888, [%rd36014];
	// begin inline asm
	add.cc.u64 %rd24884, %rd24884, %rd35996;
	addc.cc.u64 %rd24885, %rd24885, %rd35997;
	addc.cc.u64 %rd24886, %rd24886, %rd35998;
	addc.cc.u64 %rd24887, %rd24887, %rd35999;
	addc.cc.u64 %rd24888, %rd24888, %rd36000;
	addc.u64 %rd19201, %rd19201, %rd36001;
	
	// end inline asm
	st.global.u64 	[%rd2], %rd24884;
	st.global.u64 	[%rd36011], %rd24885;
	st.global.u64 	[%rd36012], %rd24886;
	st.global.u64 	[%rd36013], %rd24887;
	st.global.u64 	[%rd36014], %rd24888;
	st.global.u64 	[%rd36015], %rd19201;
	ld.global.u64 	%rd24902, [%rd2];
	ld.global.u64 	%rd24903, [%rd36011];
	ld.global.u64 	%rd24904, [%rd36012];
	ld.global.u64 	%rd24905, [%rd36013];
	ld.global.u64 	%rd24906, [%rd36014];
	// begin inline asm
	add.cc.u64 %rd24902, %rd24902, %rd35996;
	addc.cc.u64 %rd24903, %rd24903, %rd35997;
	addc.cc.u64 %rd24904, %rd24904, %rd35998;
	addc.cc.u64 %rd24905, %rd24905, %rd35999;
	addc.cc.u64 %rd24906, %rd24906, %rd36000;
	addc.u64 %rd19201, %rd19201, %rd36001;
	
	// end inline asm
	st.global.u64 	[%rd2], %rd24902;
	st.global.u64 	[%rd36011], %rd24903;
	st.global.u64 	[%rd36012], %rd24904;
	st.global.u64 	[%rd36013], %rd24905;
	st.global.u64 	[%rd36014], %rd24906;
	st.global.u64 	[%rd36015], %rd19201;
	ld.global.u64 	%rd24920, [%rd2];
	ld.global.u64 	%rd24921, [%rd36011];
	ld.global.u64 	%rd24922, [%rd36012];
	ld.global.u64 	%rd24923, [%rd36013];
	ld.global.u64 	%rd24924, [%rd36014];
	// begin inline asm
	add.cc.u64 %rd24920, %rd24920, %rd35996;
	addc.cc.u64 %rd24921, %rd24921, %rd35997;
	addc.cc.u64 %rd24922, %rd24922, %rd35998;
	addc.cc.u64 %rd24923, %rd24923, %rd35999;
	addc.cc.u64 %rd24924, %rd24924, %rd36000;
	addc.u64 %rd19201, %rd19201, %rd36001;
	
	// end inline asm
	st.global.u64 	[%rd2], %rd24920;
	st.global.u64 	[%rd36011], %rd24921;
	st.global.u64 	[%rd36012], %rd24922;
	st.global.u64 	[%rd36013], %rd24923;
	st.global.u64 	[%rd36014], %rd24924;
	st.global.u64 	[%rd36015], %rd19201;
	ld.global.u64 	%rd24938, [%rd2];
	ld.global.u64 	%rd24939, [%rd36011];
	ld.global.u64 	%rd24940, [%rd36012];
	ld.global.u64 	%rd24941, [%rd36013];
	ld.global.u64 	%rd24942, [%rd36014];
	// begin inline asm
	add.cc.u64 %rd24938, %rd24938, %rd35996;
	addc.cc.u64 %rd24939, %rd24939, %rd35997;
	addc.cc.u64 %rd24940, %rd24940, %rd35998;
	addc.cc.u64 %rd24941, %rd24941, %rd35999;
	addc.cc.u64 %rd24942, %rd24942, %rd36000;
	addc.u64 %rd19201, %rd19201, %rd36001;
	
	// end inline asm
	st.global.u64 	[%rd2], %rd24938;
	st.global.u64 	[%rd36011], %rd24939;
	st.global.u64 	[%rd36012], %rd24940;
	st.global.u64 	[%rd36013], %rd24941;
	st.global.u64 	[%rd36014], %rd24942;
	st.global.u64 	[%rd36015], %rd19201;
	ld.global.u64 	%rd24956, [%rd2];
	ld.global.u64 	%rd24957, [%rd36011];
	ld.global.u64 	%rd24958, [%rd36012];
	ld.global.u64 	%rd24959, [%rd36013];
	ld.global.u64 	%rd24960, [%rd36014];
	// begin inline asm
	add.cc.u64 %rd24956, %rd24956, %rd35996;
	addc.cc.u64 %rd24957, %rd24957, %rd35997;
	addc.cc.u64 %rd24958, %rd24958, %rd35998;
	addc.cc.u64 %rd24959, %rd24959, %rd35999;
	addc.cc.u64 %rd24960, %rd24960, %rd36000;
	addc.u64 %rd19201, %rd19201, %rd36001;
	
	// end inline asm
	st.global.u64 	[%rd2], %rd24956;
	st.global.u64 	[%rd36011], %rd24957;
	st.global.u64 	[%rd36012], %rd24958;
	st.global.u64 	[%rd36013], %rd24959;
	st.global.u64 	[%rd36014], %rd24960;
	st.global.u64 	[%rd36015], %rd19201;
	ld.global.u64 	%rd24974, [%rd2];
	ld.global.u64 	%rd24975, [%rd36011];
	ld.global.u64 	%rd24976, [%rd36012];
	ld.global.u64 	%rd24977, [%rd36013];
	ld.global.u64 	%rd24978, [%rd36014];
	// begin inline asm
	add.cc.u64 %rd24974, %rd24974, %rd35996;
	addc.cc.u64 %rd24975, %rd24975, %rd35997;
	addc.cc.u64 %rd24976, %rd24976, %rd35998;
	addc.cc.u64 %rd24977, %rd24977, %rd35999;
	addc.cc.u64 %rd24978, %rd24978, %rd36000;
	addc.u64 %rd19201, %rd19201, %rd36001;
	
	// end inline asm
	st.global.u64 	[%rd2], %rd24974;
	st.global.u64 	[%rd36011], %rd24975;
	st.global.u64 	[%rd36012], %rd24976;
	st.global.u64 	[%rd36013], %rd24977;
	st.global.u64 	[%rd36014], %rd24978;
	st.global.u64 	[%rd36015], %rd19201;
	ld.global.u64 	%rd24992, [%rd2];
	ld.global.u64 	%rd24993, [%rd36011];
	ld.global.u64 	%rd24994, [%rd36012];
	ld.global.u64 	%rd24995, [%rd36013];
	ld.global.u64 	%rd24996, [%rd36014];
	// begin inline asm
	add.cc.u64 %rd24992, %rd24992, %rd35996;
	addc.cc.u64 %rd24993, %rd24993, %rd35997;
	addc.cc.u64 %rd24994, %rd24994, %rd35998;
	addc.cc.u64 %rd24995, %rd24995, %rd35999;
	addc.cc.u64 %rd24996, %rd24996, %rd36000;
	addc.u64 %rd19201, %rd19201, %rd36001;
	
	// end inline asm
	st.global.u64 	[%rd2], %rd24992;
	st.global.u64 	[%rd36011], %rd24993;
	st.global.u64 	[%rd36012], %rd24994;
	st.global.u64 	[%rd36013], %rd24995;
	st.global.u64 	[%rd36014], %rd24996;
	st.global.u64 	[%rd36015], %rd19201;
	ld.global.u64 	%rd25010, [%rd2];
	ld.global.u64 	%rd25011, [%rd36011];
	ld.global.u64 	%rd25012, [%rd36012];
	ld.global.u64 	%rd25013, [%rd36013];
	ld.global.u64 	%rd25014, [%rd36014];
	// begin inline asm
	add.cc.u64 %rd25010, %rd25010, %rd35996;
	addc.cc.u64 %rd25011, %rd25011, %rd35997;
	addc.cc.u64 %rd25012, %rd25012, %rd35998;
	addc.cc.u64 %rd25013, %rd25013, %rd35999;
	addc.cc.u64 %rd25014, %rd25014, %rd36000;
	addc.u64 %rd19201, %rd19201, %rd36001;
	
	// end inline asm
	st.global.u64 	[%rd2], %rd25010;
	st.global.u64 	[%rd36011], %rd25011;
	st.global.u64 	[%rd36012], %rd25012;
	st.global.u64 	[%rd36013], %rd25013;
	st.global.u64 	[%rd36014], %rd25014;
	st.global.u64 	[%rd36015], %rd19201;
	ld.global.u64 	%rd25028, [%rd2];
	ld.global.u64 	%rd25029, [%rd36011];
	ld.global.u64 	%rd25030, [%rd36012];
	ld.global.u64 	%rd25031, [%rd36013];
	ld.global.u64 	%rd25032, [%rd36014];
	// begin inline asm
	add.cc.u64 %rd25028, %rd25028, %rd35996;
	addc.cc.u64 %rd25029, %rd25029, %rd35997;
	addc.cc.u64 %rd25030, %rd25030, %rd35998;
	addc.cc.u64 %rd25031, %rd25031, %rd35999;
	addc.cc.u64 %rd25032, %rd25032, %rd36000;
	addc.u64 %rd19201, %rd19201, %rd36001;
	
	// end inline asm
	st.global.u64 	[%rd2], %rd25028;
	st.global.u64 	[%rd36011], %rd25029;
	st.global.u64 	[%rd36012], %rd25030;
	st.global.u64 	[%rd36013], %rd25031;
	st.global.u64 	[%rd36014], %rd25032;
	st.global.u64 	[%rd36015], %rd19201;
	ld.global.u64 	%rd25046, [%rd2];
	ld.global.u64 	%rd25047, [%rd36011];
	ld.global.u64 	%rd25048, [%rd36012];
	ld.global.u64 	%rd25049, [%rd36013];
	ld.global.u64 	%rd25050, [%rd36014];
	// begin inline asm
	add.cc.u64 %rd25046, %rd25046, %rd35996;
	addc.cc.u64 %rd25047, %rd25047, %rd35997;
	addc.cc.u64 %rd25048, %rd25048, %rd35998;
	addc.cc.u64 %rd25049, %rd25049, %rd35999;
	addc.cc.u64 %rd25050, %rd25050, %rd36000;
	addc.u64 %rd19201, %rd19201, %rd36001;
	
	// end inline asm
	st.global.u64 	[%rd2], %rd25046;
	st.global.u64 	[%rd36011], %rd25047;
	st.global.u64 	[%rd36012], %rd25048;
	st.global.u64 	[%rd36013], %rd25049;
	st.global.u64 	[%rd36014], %rd25050;
	st.global.u64 	[%rd36015], %rd19201;
	ld.global.u64 	%rd25064, [%rd2];
	ld.global.u64 	%rd25065, [%rd36011];
	ld.global.u64 	%rd25066, [%rd36012];
	ld.global.u64 	%rd25067, [%rd36013];
	ld.global.u64 	%rd25068, [%rd36014];
	// begin inline asm
	add.cc.u64 %rd25064, %rd25064, %rd35996;
	addc.cc.u64 %rd25065, %rd25065, %rd35997;
	addc.cc.u64 %rd25066, %rd25066, %rd35998;
	addc.cc.u64 %rd25067, %rd25067, %rd35999;
	addc.cc.u64 %rd25068, %rd25068, %rd36000;
	addc.u64 %rd19201, %rd19201, %rd36001;
	
	// end inline asm
	st.global.u64 	[%rd2], %rd25064;
	st.global.u64 	[%rd36011], %rd25065;
	st.global.u64 	[%rd36012], %rd25066;
	st.global.u64 	[%rd36013], %rd25067;
	st.global.u64 	[%rd36014], %rd25068;
	st.global.u64 	[%rd36015], %rd19201;
	ld.global.u64 	%rd25082, [%rd2];
	ld.global.u64 	%rd25083, [%rd36011];
	ld.global.u64 	%rd25084, [%rd36012];
	ld.global.u64 	%rd25085, [%rd36013];
	ld.global.u64 	%rd25086, [%rd36014];
	// begin inline asm
	add.cc.u64 %rd25082, %rd25082, %rd35996;
	addc.cc.u64 %rd25083, %rd25083, %rd35997;
	addc.cc.u64 %rd25084, %rd25084, %rd35998;
	addc.cc.u64 %rd25085, %rd25085, %rd35999;
	addc.cc.u64 %rd25086, %rd25086, %rd36000;
	addc.u64 %rd19201, %rd19201, %rd36001;
	
	// end inline asm
	st.global.u64 	[%rd2], %rd25082;
	st.global.u64 	[%rd36011], %rd25083;
	st.global.u64 	[%rd36012], %rd25084;
	st.global.u64 	[%rd36013], %rd25085;
	st.global.u64 	[%rd36014], %rd25086;
	st.global.u64 	[%rd36015], %rd19201;
	ld.global.u64 	%rd25100, [%rd2];
	ld.global.u64 	%rd25101, [%rd36011];
	ld.global.u64 	%rd25102, [%rd36012];
	ld.global.u64 	%rd25103, [%rd36013];
	ld.global.u64 	%rd25104, [%rd36014];
	// begin inline asm
	add.cc.u64 %rd25100, %rd25100, %rd35996;
	addc.cc.u64 %rd25101, %rd25101, %rd35997;
	addc.cc.u64 %rd25102, %rd25102, %rd35998;
	addc.cc.u64 %rd25103, %rd25103, %rd35999;
	addc.cc.u64 %rd25104, %rd25104, %rd36000;
	addc.u64 %rd19201, %rd19201, %rd36001;
	
	// end inline asm
	st.global.u64 	[%rd2], %rd25100;
	st.global.u64 	[%rd36011], %rd25101;
	st.global.u64 	[%rd36012], %rd25102;
	st.global.u64 	[%rd36013], %rd25103;
	st.global.u64 	[%rd36014], %rd25104;
	st.global.u64 	[%rd36015], %rd19201;
	ld.global.u64 	%rd25118, [%rd2];
	ld.global.u64 	%rd25119, [%rd36011];
	ld.global.u64 	%rd25120, [%rd36012];
	ld.global.u64 	%rd25121, [%rd36013];
	ld.global.u64 	%rd25122, [%rd36014];
	// begin inline asm
	add.cc.u64 %rd25118, %rd25118, %rd35996;
	addc.cc.u64 %rd25119, %rd25119, %rd35997;
	addc.cc.u64 %rd25120, %rd25120, %rd35998;
	addc.cc.u64 %rd25121, %rd25121, %rd35999;
	addc.cc.u64 %rd25122, %rd25122, %rd36000;
	addc.u64 %rd19201, %rd19201, %rd36001;
	
	// end inline asm
	st.global.u64 	[%rd2], %rd25118;
	st.global.u64 	[%rd36011], %rd25119;
	st.global.u64 	[%rd36012], %rd25120;
	st.global.u64 	[%rd36013], %rd25121;
	st.global.u64 	[%rd36014], %rd25122;
	st.global.u64 	[%rd36015], %rd19201;
	ld.global.u64 	%rd25136, [%rd2];
	ld.global.u64 	%rd25137, [%rd36011];
	ld.global.u64 	%rd25138, [%rd36012];
	ld.global.u64 	%rd25139, [%rd36013];
	ld.global.u64 	%rd25140, [%rd36014];
	// begin inline asm
	add.cc.u64 %rd25136, %rd25136, %rd35996;
	addc.cc.u64 %rd25137, %rd25137, %rd35997;
	addc.cc.u64 %rd25138, %rd25138, %rd35998;
	addc.cc.u64 %rd25139, %rd25139, %rd35999;
	addc.cc.u64 %rd25140, %rd25140, %rd36000;
	addc.u64 %rd19201, %rd19201, %rd36001;
	
	// end inline asm
	st.global.u64 	[%rd2], %rd25136;
	st.global.u64 	[%rd36011], %rd25137;
	st.global.u64 	[%rd36012], %rd25138;
	st.global.u64 	[%rd36013], %rd25139;
	st.global.u64 	[%rd36014], %rd25140;
	st.global.u64 	[%rd36015], %rd19201;
	ld.global.u64 	%rd25154, [%rd2];
	ld.global.u64 	%rd25155, [%rd36011];
	ld.global.u64 	%rd25156, [%rd36012];
	ld.global.u64 	%rd25157, [%rd36013];
	ld.global.u64 	%rd25158, [%rd36014];
	// begin inline asm
	add.cc.u64 %rd25154, %rd25154, %rd35996;
	addc.cc.u64 %rd25155, %rd25155, %rd35997;
	addc.cc.u64 %rd25156, %rd25156, %rd35998;
	addc.cc.u64 %rd25157, %rd25157, %rd35999;
	addc.cc.u64 %rd25158, %rd25158, %rd36000;
	addc.u64 %rd19201, %rd19201, %rd36001;
	
	// end inline asm
	st.global.u64 	[%rd2], %rd25154;
	st.global.u64 	[%rd36011], %rd25155;
	st.global.u64 	[%rd36012], %rd25156;
	st.global.u64 	[%rd36013], %rd25157;
	st.global.u64 	[%rd36014], %rd25158;
	st.global.u64 	[%rd36015], %rd19201;
	ld.global.u64 	%rd25172, [%rd2];
	ld.global.u64 	%rd25173, [%rd36011];
	ld.global.u64 	%rd25174, [%rd36012];
	ld.global.u64 	%rd25175, [%rd36013];
	ld.global.u64 	%rd25176, [%rd36014];
	// begin inline asm
	add.cc.u64 %rd25172, %rd25172, %rd35996;
	addc.cc.u64 %rd25173, %rd25173, %rd35997;
	addc.cc.u64 %rd25174, %rd25174, %rd35998;
	addc.cc.u64 %rd25175, %rd25175, %rd35999;
	addc.cc.u64 %rd25176, %rd25176, %rd36000;
	addc.u64 %rd19201, %rd19201, %rd36001;
	
	// end inline asm
	st.global.u64 	[%rd2], %rd25172;
	st.global.u64 	[%rd36011], %rd25173;
	st.global.u64 	[%rd36012], %rd25174;
	st.global.u64 	[%rd36013], %rd25175;
	st.global.u64 	[%rd36014], %rd25176;
	st.global.u64 	[%rd36015], %rd19201;
	ld.global.u64 	%rd25190, [%rd2];
	ld.global.u64 	%rd25191, [%rd36011];
	ld.global.u64 	%rd25192, [%rd36012];
	ld.global.u64 	%rd25193, [%rd36013];
	ld.global.u64 	%rd25194, [%rd36014];
	// begin inline asm
	add.cc.u64 %rd25190, %rd25190, %rd35996;
	addc.cc.u64 %rd25191, %rd25191, %rd35997;
	addc.cc.u64 %rd25192, %rd25192, %rd35998;
	addc.cc.u64 %rd25193, %rd25193, %rd35999;
	addc.cc.u64 %rd25194, %rd25194, %rd36000;
	addc.u64 %rd19201, %rd19201, %rd36001;
	
	// end inline asm
	st.global.u64 	[%rd2], %rd25190;
	st.global.u64 	[%rd36011], %rd25191;
	st.global.u64 	[%rd36012], %rd25192;
	st.global.u64 	[%rd36013], %rd25193;
	st.global.u64 	[%rd36014], %rd25194;
	st.global.u64 	[%rd36015], %rd19201;
	ld.global.u64 	%rd25208, [%rd2];
	ld.global.u64 	%rd25209, [%rd36011];
	ld.global.u64 	%rd25210, [%rd36012];
	ld.global.u64 	%rd25211, [%rd36013];
	ld.global.u64 	%rd25212, [%rd36014];
	// begin inline asm
	add.cc.u64 %rd25208, %rd25208, %rd35996;
	addc.cc.u64 %rd25209, %rd25209, %rd35997;
	addc.cc.u64 %rd25210, %rd25210, %rd35998;
	addc.cc.u64 %rd25211, %rd25211, %rd35999;
	addc.cc.u64 %rd25212, %rd25212, %rd36000;
	addc.u64 %rd19201, %rd19201, %rd36001;
	
	// end inline asm
	st.global.u64 	[%rd2], %rd25208;
	st.global.u64 	[%rd36011], %rd25209;
	st.global.u64 	[%rd36012], %rd25210;
	st.global.u64 	[%rd36013], %rd25211;
	st.global.u64 	[%rd36014], %rd25212;
	st.global.u64 	[%rd36015], %rd19201;
	ld.global.u64 	%rd25226, [%rd2];
	ld.global.u64 	%rd25227, [%rd36011];
	ld.global.u64 	%rd25228, [%rd36012];
	ld.global.u64 	%rd25229, [%rd36013];
	ld.global.u64 	%rd25230, [%rd36014];
	// begin inline asm
	add.cc.u64 %rd25226, %rd25226, %rd35996;
	addc.cc.u64 %rd25227, %rd25227, %rd35997;
	addc.cc.u64 %rd25228, %rd25228, %rd35998;
	addc.cc.u64 %rd25229, %rd25229, %rd35999;
	addc.cc.u64 %rd25230, %rd25230, %rd36000;
	addc.u64 %rd19201, %rd19201, %rd36001;
	
	// end inline asm
	st.global.u64 	[%rd2], %rd25226;
	st.global.u64 	[%rd36011], %rd25227;
	st.global.u64 	[%rd36012], %rd25228;
	st.global.u64 	[%rd36013], %rd25229;
	st.global.u64 	[%rd36014], %rd25230;
	st.global.u64 	[%rd36015], %rd19201;
	ld.global.u64 	%rd25244, [%rd2];
	ld.global.u64 	%rd25245, [%rd36011];
	ld.global.u64 	%rd25246, [%rd36012];
	ld.global.u64 	%rd25247, [%rd36013];
	ld.global.u64 	%rd25248, [%rd36014];
	// begin inline asm
	add.cc.u64 %rd25244, %rd25244, %rd35996;
	addc.cc.u64 %rd25245, %rd25245, %rd35997;
	addc.cc.u64 %rd25246, %rd25246, %rd35998;
	addc.cc.u64 %rd25247, %rd25247, %rd35999;
	addc.cc.u64 %rd25248, %rd25248, %rd36000;
	addc.u64 %rd19201, %rd19201, %rd36001;
	
	// end inline asm
	st.global.u64 	[%rd2], %rd25244;
	st.global.u64 	[%rd36011], %rd25245;
	st.global.u64 	[%rd36012], %rd25246;
	st.global.u64 	[%rd36013], %rd25247;
	st.global.u64 	[%rd36014], %rd25248;
	st.global.u64 	[%rd36015], %rd19201;
	ld.global.u64 	%rd25262, [%rd2];
	ld.global.u64 	%rd25263, [%rd36011];
	ld.global.u64 	%rd25264, [%rd36012];
	ld.global.u64 	%rd25265, [%rd36013];
	ld.global.u64 	%rd25266, [%rd36014];
	// begin inline asm
	add.cc.u64 %rd25262, %rd25262, %rd35996;
	addc.cc.u64 %rd25263, %rd25263, %rd35997;
	addc.cc.u64 %rd25264, %rd25264, %rd35998;
	addc.cc.u64 %rd25265, %rd25265, %rd35999;
	addc.cc.u64 %rd25266, %rd25266, %rd36000;
	addc.u64 %rd19201, %rd19201, %rd36001;
	
	// end inline asm
	st.global.u64 	[%rd2], %rd25262;
	st.global.u64 	[%rd36011], %rd25263;
	st.global.u64 	[%rd36012], %rd25264;
	st.global.u64 	[%rd36013], %rd25265;
	st.global.u64 	[%rd36014], %rd25266;
	st.global.u64 	[%rd36015], %rd19201;
	ld.global.u64 	%rd25280, [%rd2];
	ld.global.u64 	%rd25281, [%rd36011];
	ld.global.u64 	%rd25282, [%rd36012];
	ld.global.u64 	%rd25283, [%rd36013];
	ld.global.u64 	%rd25284, [%rd36014];
	// begin inline asm
	add.cc.u64 %rd25280, %rd25280, %rd35996;
	addc.cc.u64 %rd25281, %rd25281, %rd35997;
	addc.cc.u64 %rd25282, %rd25282, %rd35998;
	addc.cc.u64 %rd25283, %rd25283, %rd35999;
	addc.cc.u64 %rd25284, %rd25284, %rd36000;
	addc.u64 %rd19201, %rd19201, %rd36001;
	
	// end inline asm
	st.global.u64 	[%rd2], %rd25280;
	st.global.u64 	[%rd36011], %rd25281;
	st.global.u64 	[%rd36012], %rd25282;
	st.global.u64 	[%rd36013], %rd25283;
	st.global.u64 	[%rd36014], %rd25284;
	st.global.u64 	[%rd36015], %rd19201;
	ld.global.u64 	%rd25298, [%rd2];
	ld.global.u64 	%rd25299, [%rd36011];
	ld.global.u64 	%rd25300, [%rd36012];
	ld.global.u64 	%rd25301, [%rd36013];
	ld.global.u64 	%rd25302, [%rd36014];
	// begin inline asm
	add.cc.u64 %rd25298, %rd25298, %rd35996;
	addc.cc.u64 %rd25299, %rd25299, %rd35997;
	addc.cc.u64 %rd25300, %rd25300, %rd35998;
	addc.cc.u64 %rd25301, %rd25301, %rd35999;
	addc.cc.u64 %rd25302, %rd25302, %rd36000;
	addc.u64 %rd19201, %rd19201, %rd36001;
	
	// end inline asm
	st.global.u64 	[%rd2], %rd25298;
	st.global.u64 	[%rd36011], %rd25299;
	st.global.u64 	[%rd36012], %rd25300;
	st.global.u64 	[%rd36013], %rd25301;
	st.global.u64 	[%rd36014], %rd25302;
	st.global.u64 	[%rd36015], %rd19201;
	ld.global.u64 	%rd25316, [%rd2];
	ld.global.u64 	%rd25317, [%rd36011];
	ld.global.u64 	%rd25318, [%rd36012];
	ld.global.u64 	%rd25319, [%rd36013];
	ld.global.u64 	%rd25320, [%rd36014];
	// begin inline asm
	add.cc.u64 %rd25316, %rd25316, %rd35996;
	addc.cc.u64 %rd25317, %rd25317, %rd35997;
	addc.cc.u64 %rd25318, %rd25318, %rd35998;
	addc.cc.u64 %rd25319, %rd25319, %rd35999;
	addc.cc.u64 %rd25320, %rd25320, %rd36000;
	addc.u64 %rd19201, %rd19201, %rd36001;
	
	// end inline asm
	st.global.u64 	[%rd2], %rd25316;
	st.global.u64 	[%rd36011], %rd25317;
	st.global.u64 	[%rd36012], %rd25318;
	st.global.u64 	[%rd36013], %rd25319;
	st.global.u64 	[%rd36014], %rd25320;
	st.global.u64 	[%rd36015], %rd19201;
	ld.global.u64 	%rd25334, [%rd2];
	ld.global.u64 	%rd25335, [%rd36011];
	ld.global.u64 	%rd25336, [%rd36012];
	ld.global.u64 	%rd25337, [%rd36013];
	ld.global.u64 	%rd25338, [%rd36014];
	// begin inline asm
	add.cc.u64 %rd25334, %rd25334, %rd35996;
	addc.cc.u64 %rd25335, %rd25335, %rd35997;
	addc.cc.u64 %rd25336, %rd25336, %rd35998;
	addc.cc.u64 %rd25337, %rd25337, %rd35999;
	addc.cc.u64 %rd25338, %rd25338, %rd36000;
	addc.u64 %rd19201, %rd19201, %rd36001;
	
	// end inline asm
	st.global.u64 	[%rd2], %rd25334;
	st.global.u64 	[%rd36011], %rd25335;
	st.global.u64 	[%rd36012], %rd25336;
	st.global.u64 	[%rd36013], %rd25337;
	st.global.u64 	[%rd36014], %rd25338;
	st.global.u64 	[%rd36015], %rd19201;
	ld.global.u64 	%rd25352, [%rd2];
	ld.global.u64 	%rd25353, [%rd36011];
	ld.global.u64 	%rd25354, [%rd36012];
	ld.global.u64 	%rd25355, [%rd36013];
	ld.global.u64 	%rd25356, [%rd36014];
	// begin inline asm
	add.cc.u64 %rd25352, %rd25352, %rd35996;
	addc.cc.u64 %rd25353, %rd25353, %rd35997;
	addc.cc.u64 %rd25354, %rd25354, %rd35998;
	addc.cc.u64 %rd25355, %rd25355, %rd35999;
	addc.cc.u64 %rd25356, %rd25356, %rd36000;
	addc.u64 %rd19201, %rd19201, %rd36001;
	
	// end inline asm
	st.global.u64 	[%rd2], %rd25352;
	st.global.u64 	[%rd36011], %rd25353;
	st.global.u64 	[%rd36012], %rd25354;
	st.global.u64 	[%rd36013], %rd25355;
	st.global.u64 	[%rd36014], %rd25356;
	st.global.u64 	[%rd36015], %rd19201;
	ld.global.u64 	%rd25370, [%rd2];
	ld.global.u64 	%rd25371, [%rd36011];
	ld.global.u64 	%rd25372, [%rd36012];
	ld.global.u64 	%rd25373, [%rd36013];
	ld.global.u64 	%rd25374, [%rd36014];
	// begin inline asm
	add.cc.u64 %rd25370, %rd25370, %rd35996;
	addc.cc.u64 %rd25371, %rd25371, %rd35997;
	addc.cc.u64 %rd25372, %rd25372, %rd35998;
	addc.cc.u64 %rd25373, %rd25373, %rd35999;
	addc.cc.u64 %rd25374, %rd25374, %rd36000;
	addc.u64 %rd19201, %rd19201, %rd36001;
	
	// end inline asm
	st.global.u64 	[%rd2], %rd25370;
	st.global.u64 	[%rd36011], %rd25371;
	st.global.u64 	[%rd36012], %rd25372;
	st.global.u64 	[%rd36013], %rd25373;
	st.global.u64 	[%rd36014], %rd25374;
	st.global.u64 	[%rd36015], %rd19201;
	ld.global.u64 	%rd25388, [%rd2];
	ld.global.u64 	%rd25389, [%rd36011];
	ld.global.u64 	%rd25390, [%rd36012];
	ld.global.u64 	%rd25391, [%rd36013];
	ld.global.u64 	%rd25392, [%rd36014];
	// begin inline asm
	add.cc.u64 %rd25388, %rd25388, %rd35996;
	addc.cc.u64 %rd25389, %rd25389, %rd35997;
	addc.cc.u64 %rd25390, %rd25390, %rd35998;
	addc.cc.u64 %rd25391, %rd25391, %rd35999;
	addc.cc.u64 %rd25392, %rd25392, %rd36000;
	addc.u64 %rd19201, %rd19201, %rd36001;
	
	// end inline asm
	st.global.u64 	[%rd2], %rd25388;
	st.global.u64 	[%rd36011], %rd25389;
	st.global.u64 	[%rd36012], %rd25390;
	st.global.u64 	[%rd36013], %rd25391;
	st.global.u64 	[%rd36014], %rd25392;
	st.global.u64 	[%rd36015], %rd19201;
	ld.global.u64 	%rd25406, [%rd2];
	ld.global.u64 	%rd25407, [%rd36011];
	ld.global.u64 	%rd25408, [%rd36012];
	ld.global.u64 	%rd25409, [%rd36013];
	ld.global.u64 	%rd25410, [%rd36014];
	// begin inline asm
	add.cc.u64 %rd25406, %rd25406, %rd35996;
	addc.cc.u64 %rd25407, %rd25407, %rd35997;
	addc.cc.u64 %rd25408, %rd25408, %rd35998;
	addc.cc.u64 %rd25409, %rd25409, %rd35999;
	addc.cc.u64 %rd25410, %rd25410, %rd36000;
	addc.u64 %rd19201, %rd19201, %rd36001;
	
	// end inline asm
	st.global.u64 	[%rd2], %rd25406;
	st.global.u64 	[%rd36011], %rd25407;
	st.global.u64 	[%rd36012], %rd25408;
	st.global.u64 	[%rd36013], %rd25409;
	st.global.u64 	[%rd36014], %rd25410;
	st.global.u64 	[%rd36015], %rd19201;
	ld.global.u64 	%rd25424, [%rd2];
	ld.global.u64 	%rd25425, [%rd36011];
	ld.global.u64 	%rd25426, [%rd36012];
	ld.global.u64 	%rd25427, [%rd36013];
	ld.global.u64 	%rd25428, [%rd36014];
	// begin inline asm
	add.cc.u64 %rd25424, %rd25424, %rd35996;
	addc.cc.u64 %rd25425, %rd25425, %rd35997;
	addc.cc.u64 %rd25426, %rd25426, %rd35998;
	addc.cc.u64 %rd25427, %rd25427, %rd35999;
	addc.cc.u64 %rd25428, %rd25428, %rd36000;
	addc.u64 %rd19201, %rd19201, %rd36001;
	
	// end inline asm
	st.global.u64 	[%rd2], %rd25424;
	st.global.u64 	[%rd36011], %rd25425;
	st.global.u64 	[%rd36012], %rd25426;
	st.global.u64 	[%rd36013], %rd25427;
	st.global.u64 	[%rd36014], %rd25428;
	st.global.u64 	[%rd36015], %rd19201;
	ld.global.u64 	%rd25442, [%rd2];
	ld.global.u64 	%rd25443, [%rd36011];
	ld.global.u64 	%rd25444, [%rd36012];
	ld.global.u64 	%rd25445, [%rd36013];
	ld.global.u64 	%rd25446, [%rd36014];
	// begin inline asm
	add.cc.u64 %rd25442, %rd25442, %rd35996;
	addc.cc.u64 %rd25443, %rd25443, %rd35997;
	addc.cc.u64 %rd25444, %rd25444, %rd35998;
	addc.cc.u64 %rd25445, %rd25445, %rd35999;
	addc.cc.u64 %rd25446, %rd25446, %rd36000;
	addc.u64 %rd19201, %rd19201, %rd36001;
	
	// end inline asm
	st.global.u64 	[%rd2], %rd25442;
	st.global.u64 	[%rd36011], %rd25443;
	st.global.u64 	[%rd36012], %rd25444;
	st.global.u64 	[%rd36013], %rd25445;
	st.global.u64 	[%rd36014], %rd25446;
	st.global.u64 	[%rd36015], %rd19201;
	ld.global.u64 	%rd25460, [%rd2];
	ld.global.u64 	%rd25461, [%rd36011];
	ld.global.u64 	%rd25462, [%rd36012];
	ld.global.u64 	%rd25463, [%rd36013];
	ld.global.u64 	%rd25464, [%rd36014];
	// begin inline asm
	add.cc.u64 %rd25460, %rd25460, %rd35996;
	addc.cc.u64 %rd25461, %rd25461, %rd35997;
	addc.cc.u64 %rd25462, %rd25462, %rd35998;
	addc.cc.u64 %rd25463, %rd25463, %rd35999;
	addc.cc.u64 %rd25464, %rd25464, %rd36000;
	addc.u64 %rd19201, %rd19201, %rd36001;
	
	// end inline asm
	st.global.u64 	[%rd2], %rd25460;
	st.global.u64 	[%rd36011], %rd25461;
	st.global.u64 	[%rd36012], %rd25462;
	st.global.u64 	[%rd36013], %rd25463;
	st.global.u64 	[%rd36014], %rd25464;
	st.global.u64 	[%rd36015], %rd19201;
	ld.global.u64 	%rd25478, [%rd2];
	ld.global.u64 	%rd25479, [%rd36011];
	ld.global.u64 	%rd25480, [%rd36012];
	ld.global.u64 	%rd25481, [%rd36013];
	ld.global.u64 	%rd25482, [%rd36014];
	// begin inline asm
	add.cc.u64 %rd25478, %rd25478, %rd35996;
	addc.cc.u64 %rd25479, %rd25479, %rd35997;
	addc.cc.u64 %rd25480, %rd25480, %rd35998;
	addc.cc.u64 %rd25481, %rd25481, %rd35999;
	addc.cc.u64 %rd25482, %rd25482, %rd36000;
	addc.u64 %rd19201, %rd19201, %rd36001;
	
	// end inline asm
	st.global.u64 	[%rd2], %rd25478;
	st.global.u64 	[%rd36011], %rd25479;
	st.global.u64 	[%rd36012], %rd25480;
	st.global.u64 	[%rd36013], %rd25481;
	st.global.u64 	[%rd36014], %rd25482;
	st.global.u64 	[%rd36015], %rd19201;
	ld.global.u64 	%rd25496, [%rd2];
	ld.global.u64 	%rd25497, [%rd36011];
	ld.global.u64 	%rd25498, [%rd36012];
	ld.global.u64 	%rd25499, [%rd36013];
	ld.global.u64 	%rd25500, [%rd36014];
	// begin inline asm
	add.cc.u64 %rd25496, %rd25496, %rd35996;
	addc.cc.u64 %rd25497, %rd25497, %rd35997;
	addc.cc.u64 %rd25498, %rd25498, %rd35998;
	addc.cc.u64 %rd25499, %rd25499, %rd35999;
	addc.cc.u64 %rd25500, %rd25500, %rd36000;
	addc.u64 %rd19201, %rd19201, %rd36001;
	
	// end inline asm
	st.global.u64 	[%rd2], %rd25496;
	st.global.u64 	[%rd36011], %rd25497;
	st.global.u64 	[%rd36012], %rd25498;
	st.global.u64 	[%rd36013], %rd25499;
	st.global.u64 	[%rd36014], %rd25500;
	st.global.u64 	[%rd36015], %rd19201;
	ld.global.u64 	%rd25514, [%rd2];
	ld.global.u64 	%rd25515, [%rd36011];
	ld.global.u64 	%rd25516, [%rd36012];
	ld.global.u64 	%rd25517, [%rd36013];
	ld.global.u64 	%rd25518, [%rd36014];
	// begin inline asm
	add.cc.u64 %rd25514, %rd25514, %rd35996;
	addc.cc.u64 %rd25515, %rd25515, %rd35997;
	addc.cc.u64 %rd25516, %rd25516, %rd35998;
	addc.cc.u64 %rd25517, %rd25517, %rd35999;
	addc.cc.u64 %rd25518, %rd25518, %rd36000;
	addc.u64 %rd19201, %rd19201, %rd36001;
	
	// end inline asm
	st.global.u64 	[%rd2], %rd25514;
	st.global.u64 	[%rd36011], %rd25515;
	st.global.u64 	[%rd36012], %rd25516;
	st.global.u64 	[%rd36013], %rd25517;
	st.global.u64 	[%rd36014], %rd25518;
	st.global.u64 	[%rd36015], %rd19201;
	ld.global.u64 	%rd25532, [%rd2];
	ld.global.u64 	%rd25533, [%rd36011];
	ld.global.u64 	%rd25534, [%rd36012];
	ld.global.u64 	%rd25535, [%rd36013];
	ld.global.u64 	%rd25536, [%rd36014];
	// begin inline asm
	add.cc.u64 %rd25532, %rd25532, %rd35996;
	addc.cc.u64 %rd25533, %rd25533, %rd35997;
	addc.cc.u64 %rd25534, %rd25534, %rd35998;
	addc.cc.u64 %rd25535, %rd25535, %rd35999;
	addc.cc.u64 %rd25536, %rd25536, %rd36000;
	addc.u64 %rd19201, %rd19201, %rd36001;
	
	// end inline asm
	st.global.u64 	[%rd2], %rd25532;
	st.global.u64 	[%rd36011], %rd25533;
	st.global.u64 	[%rd36012], %rd25534;
	st.global.u64 	[%rd36013], %rd25535;
	st.global.u64 	[%rd36014], %rd25536;
	st.global.u64 	[%rd36015], %rd19201;
	ld.global.u64 	%rd25550, [%rd2];
	ld.global.u64 	%rd25551, [%rd36011];
	ld.global.u64 	%rd25552, [%rd36012];
	ld.global.u64 	%rd25553, [%rd36013];
	ld.global.u64 	%rd25554, [%rd36014];
	// begin inline asm
	add.cc.u64 %rd25550, %rd25550, %rd35996;
	addc.cc.u64 %rd25551, %rd25551, %rd35997;
	addc.cc.u64 %rd25552, %rd25552, %rd35998;
	addc.cc.u64 %rd25553, %rd25553, %rd35999;
	addc.cc.u64 %rd25554, %rd25554, %rd36000;
	addc.u64 %rd19201, %rd19201, %rd36001;
	
	// end inline asm
	st.global.u64 	[%rd2], %rd25550;
	st.global.u64 	[%rd36011], %rd25551;
	st.global.u64 	[%rd36012], %rd25552;
	st.global.u64 	[%rd36013], %rd25553;
	st.global.u64 	[%rd36014], %rd25554;
	st.global.u64 	[%rd36015], %rd19201;
	ld.global.u64 	%rd25568, [%rd2];
	ld.global.u64 	%rd25569, [%rd36011];
	ld.global.u64 	%rd25570, [%rd36012];
	ld.global.u64 	%rd25571, [%rd36013];
	ld.global.u64 	%rd25572, [%rd36014];
	mov.u64 	%rd25591, %rd19201;
	// begin inline asm
	add.cc.u64 %rd25568, %rd25568, %rd35996;
	addc.cc.u64 %rd25569, %rd25569, %rd35997;
	addc.cc.u64 %rd25570, %rd25570, %rd35998;
	addc.cc.u64 %rd25571, %rd25571, %rd35999;
	addc.cc.u64 %rd25572, %rd25572, %rd36000;
	addc.u64 %rd25591, %rd25591, %rd36001;
	
	// end inline asm
	st.global.u64 	[%rd2], %rd25568;
	st.global.u64 	[%rd36011], %rd25569;
	st.global.u64 	[%rd36012], %rd25570;
	st.global.u64 	[%rd36013], %rd25571;
	st.global.u64 	[%rd36014], %rd25572;
	st.global.u64 	[%rd36015], %rd25591;
	ld.global.u64 	%rd25586, [%rd2];
	ld.global.u64 	%rd25587, [%rd36011];
	ld.global.u64 	%rd25588, [%rd36012];
	ld.global.u64 	%rd25589, [%rd36013];
	ld.global.u64 	%rd25590, [%rd36014];
	// begin inline asm
	add.cc.u64 %rd25586, %rd25586, %rd35996;
	addc.cc.u64 %rd25587, %rd25587, %rd35997;
	addc.cc.u64 %rd25588, %rd25588, %rd35998;
	addc.cc.u64 %rd25589, %rd25589, %rd35999;
	addc.cc.u64 %rd25590, %rd25590, %rd36000;
	addc.u64 %rd25591, %rd25591, %rd36001;
	
	// end inline asm
	st.global.u64 	[%rd2], %rd25586;
	st.global.u64 	[%rd36011], %rd25587;
	st.global.u64 	[%rd36012], %rd25588;
	st.global.u64 	[%rd36013], %rd25589;
	st.global.u64 	[%rd36014], %rd25590;
	st.global.u64 	[%rd36015], %rd25591;
	ld.global.u64 	%rd25604, [%rd2];
	ld.global.u64 	%rd25605, [%rd36011];
	ld.global.u64 	%rd25606, [%rd36012];
	ld.global.u64 	%rd25607, [%rd36013];
	ld.global.u64 	%rd25608, [%rd36014];
	// begin inline asm
	add.cc.u64 %rd25604, %rd25604, %rd35996;
	addc.cc.u64 %rd25605, %rd25605, %rd35997;
	addc.cc.u64 %rd25606, %rd25606, %rd35998;
	addc.cc.u64 %rd25607, %rd25607, %rd35999;
	addc.cc.u64 %rd25608, %rd25608, %rd36000;
	addc.u64 %rd25591, %rd25591, %rd36001;
	
	// end inline asm
	st.global.u64 	[%rd2], %rd25604;
	st.global.u64 	[%rd36011], %rd25605;
	st.global.u64 	[%rd36012], %rd25606;
	st.global.u64 	[%rd36013], %rd25607;
	st.global.u64 	[%rd36014], %rd25608;
	st.global.u64 	[%rd36015], %rd25591;
	ld.global.u64 	%rd25622, [%rd2];
	ld.global.u64 	%rd25623, [%rd36011];
	ld.global.u64 	%rd25624, [%rd36012];
	ld.global.u64 	%rd25625, [%rd36013];
	ld.global.u64 	%rd25626, [%rd36014];
	// begin inline asm
	add.cc.u64 %rd25622, %rd25622, %rd35996;
	addc.cc.u64 %rd25623, %rd25623, %rd35997;
	addc.cc.u64 %rd25624, %rd25624, %rd35998;
	addc.cc.u64 %rd25625, %rd25625, %rd35999;
	addc.cc.u64 %rd25626, %rd25626, %rd36000;
	addc.u64 %rd25591, %rd25591, %rd36001;
	
	// end inline asm
	st.global.u64 	[%rd2], %rd25622;
	st.global.u64 	[%rd36011], %rd25623;
	st.global.u64 	[%rd36012], %rd25624;
	st.global.u64 	[%rd36013], %rd25625;
	st.global.u64 	[%rd36014], %rd25626;
	st.global.u64 	[%rd36015], %rd25591;
	ld.global.u64 	%rd25640, [%rd2];
	ld.global.u64 	%rd25641, [%rd36011];
	ld.global.u64 	%rd25642, [%rd36012];
	ld.global.u64 	%rd25643, [%rd36013];
	ld.global.u64 	%rd25644, [%rd36014];
	// begin inline asm
	add.cc.u64 %rd25640, %rd25640, %rd35996;
	addc.cc.u64 %rd25641, %rd25641, %rd35997;
	addc.cc.u64 %rd25642, %rd25642, %rd35998;
	addc.cc.u64 %rd25643, %rd25643, %rd35999;
	addc.cc.u64 %rd25644, %rd25644, %rd36000;
	addc.u64 %rd25591, %rd25591, %rd36001;
	
	// end inline asm
	st.global.u64 	[%rd2], %rd25640;
	st.global.u64 	[%rd36011], %rd25641;
	st.global.u64 	[%rd36012], %rd25642;
	st.global.u64 	[%rd36013], %rd25643;
	st.global.u64 	[%rd36014], %rd25644;
	st.global.u64 	[%rd36015], %rd25591;
	ld.global.u64 	%rd25658, [%rd2];
	ld.global.u64 	%rd25659, [%rd36011];
	ld.global.u64 	%rd25660, [%rd36012];
	ld.global.u64 	%rd25661, [%rd36013];
	ld.global.u64 	%rd25662, [%rd36014];
	// begin inline asm
	add.cc.u64 %rd25658, %rd25658, %rd35996;
	addc.cc.u64 %rd25659, %rd25659, %rd35997;
	addc.cc.u64 %rd25660, %rd25660, %rd35998;
	addc.cc.u64 %rd25661, %rd25661, %rd35999;
	addc.cc.u64 %rd25662, %rd25662, %rd36000;
	addc.u64 %rd25591, %rd25591, %rd36001;
	
	// end inline asm
	st.global.u64 	[%rd2], %rd25658;
	st.global.u64 	[%rd36011], %rd25659;
	st.global.u64 	[%rd36012], %rd25660;
	st.global.u64 	[%rd36013], %rd25661;
	st.global.u64 	[%rd36014], %rd25662;
	st.global.u64 	[%rd36015], %rd25591;
	ld.global.u64 	%rd25676, [%rd2];
	ld.global.u64 	%rd25677, [%rd36011];
	ld.global.u64 	%rd25678, [%rd36012];
	ld.global.u64 	%rd25679, [%rd36013];
	ld.global.u64 	%rd25680, [%rd36014];
	// begin inline asm
	add.cc.u64 %rd25676, %rd25676, %rd35996;
	addc.cc.u64 %rd25677, %rd25677, %rd35997;
	addc.cc.u64 %rd25678, %rd25678, %rd35998;
	addc.cc.u64 %rd25679, %rd25679, %rd35999;
	addc.cc.u64 %rd25680, %rd25680, %rd36000;
	addc.u64 %rd25591, %rd25591, %rd36001;
	
	// end inline asm
	st.global.u64 	[%rd2], %rd25676;
	st.global.u64 	[%rd36011], %rd25677;
	st.global.u64 	[%rd36012], %rd25678;
	st.global.u64 	[%rd36013], %rd25679;
	st.global.u64 	[%rd36014], %rd25680;
	st.global.u64 	[%rd36015], %rd25591;
	ld.global.u64 	%rd25694, [%rd2];
	ld.global.u64 	%rd25695, [%rd36011];
	ld.global.u64 	%rd25696, [%rd36012];
	ld.global.u64 	%rd25697, [%rd36013];
	ld.global.u64 	%rd25698, [%rd36014];
	// begin inline asm
	add.cc.u64 %rd25694, %rd25694, %rd35996;
	addc.cc.u64 %rd25695, %rd25695, %rd35997;
	addc.cc.u64 %rd25696, %rd25696, %rd35998;
	addc.cc.u64 %rd25697, %rd25697, %rd35999;
	addc.cc.u64 %rd25698, %rd25698, %rd36000;
	addc.u64 %rd25591, %rd25591, %rd36001;
	
	// end inline asm
	st.global.u64 	[%rd2], %rd25694;
	st.global.u64 	[%rd36011], %rd25695;
	st.global.u64 	[%rd36012], %rd25696;
	st.global.u64 	[%rd36013], %rd25697;
	st.global.u64 	[%rd36014], %rd25698;
	st.global.u64 	[%rd36015], %rd25591;
	ld.global.u64 	%rd25712, [%rd2];
	ld.global.u64 	%rd25713, [%rd36011];
	ld.global.u64 	%rd25714, [%rd36012];
	ld.global.u64 	%rd25715, [%rd36013];
	ld.global.u64 	%rd25716, [%rd36014];
	// begin inline asm
	add.cc.u64 %rd25712, %rd25712, %rd35996;
	addc.cc.u64 %rd25713, %rd25713, %rd35997;
	addc.cc.u64 %rd25714, %rd25714, %rd35998;
	addc.cc.u64 %rd25715, %rd25715, %rd35999;
	addc.cc.u64 %rd25716, %rd25716, %rd36000;
	addc.u64 %rd25591, %rd25591, %rd36001;
	
	// end inline asm
	st.global.u64 	[%rd2], %rd25712;
	st.global.u64 	[%rd36011], %rd25713;
	st.global.u64 	[%rd36012], %rd25714;
	st.global.u64 	[%rd36013], %rd25715;
	st.global.u64 	[%rd36014], %rd25716;
	st.global.u64 	[%rd36015], %rd25591;
	ld.global.u64 	%rd25730, [%rd2];
	ld.global.u64 	%rd25731, [%rd36011];
	ld.global.u64 	%rd25732, [%rd36012];
	ld.global.u64 	%rd25733, [%rd36013];
	ld.global.u64 	%rd25734, [%rd36014];
	// begin inline asm
	add.cc.u64 %rd25730, %rd25730, %rd35996;
	addc.cc.u64 %rd25731, %rd25731, %rd35997;
	addc.cc.u64 %rd25732, %rd25732, %rd35998;
	addc.cc.u64 %rd25733, %rd25733, %rd35999;
	addc.cc.u64 %rd25734, %rd25734, %rd36000;
	addc.u64 %rd25591, %rd25591, %rd36001;
	
	// end inline asm
	st.global.u64 	[%rd2], %rd25730;
	st.global.u64 	[%rd36011], %rd25731;
	st.global.u64 	[%rd36012], %rd25732;
	st.global.u64 	[%rd36013], %rd25733;
	st.global.u64 	[%rd36014], %rd25734;
	st.global.u64 	[%rd36015], %rd25591;
	ld.global.u64 	%rd25748, [%rd2];
	ld.global.u64 	%rd25749, [%rd36011];
	ld.global.u64 	%rd25750, [%rd36012];
	ld.global.u64 	%rd25751, [%rd36013];
	ld.global.u64 	%rd25752, [%rd36014];
	// begin inline asm
	add.cc.u64 %rd25748, %rd25748, %rd35996;
	addc.cc.u64 %rd25749, %rd25749, %rd35997;
	addc.cc.u64 %rd25750, %rd25750, %rd35998;
	addc.cc.u64 %rd25751, %rd25751, %rd35999;
	addc.cc.u64 %rd25752, %rd25752, %rd36000;
	addc.u64 %rd25591, %rd25591, %rd36001;
	
	// end inline asm
	st.global.u64 	[%rd2], %rd25748;
	st.global.u64 	[%rd36011], %rd25749;
	st.global.u64 	[%rd36012], %rd25750;
	st.global.u64 	[%rd36013], %rd25751;
	st.global.u64 	[%rd36014], %rd25752;
	st.global.u64 	[%rd36015], %rd25591;
	ld.global.u64 	%rd25766, [%rd2];
	ld.global.u64 	%rd25767, [%rd36011];
	ld.global.u64 	%rd25768, [%rd36012];
	ld.global.u64 	%rd25769, [%rd36013];
	ld.global.u64 	%rd25770, [%rd36014];
	// begin inline asm
	add.cc.u64 %rd25766, %rd25766, %rd35996;
	addc.cc.u64 %rd25767, %rd25767, %rd35997;
	addc.cc.u64 %rd25768, %rd25768, %rd35998;
	addc.cc.u64 %rd25769, %rd25769, %rd35999;
	addc.cc.u64 %rd25770, %rd25770, %rd36000;
	addc.u64 %rd25591, %rd25591, %rd36001;
	
	// end inline asm
	st.global.u64 	[%rd2], %rd25766;
	st.global.u64 	[%rd36011], %rd25767;
	st.global.u64 	[%rd36012], %rd25768;
	st.global.u64 	[%rd36013], %rd25769;
	st.global.u64 	[%rd36014], %rd25770;
	st.global.u64 	[%rd36015], %rd25591;
	ld.global.u64 	%rd25784, [%rd2];
	ld.global.u64 	%rd25785, [%rd36011];
	ld.global.u64 	%rd25786, [%rd36012];
	ld.global.u64 	%rd25787, [%rd36013];
	ld.global.u64 	%rd25788, [%rd36014];
	// begin inline asm
	add.cc.u64 %rd25784, %rd25784, %rd35996;
	addc.cc.u64 %rd25785, %rd25785, %rd35997;
	addc.cc.u64 %rd25786, %rd25786, %rd35998;
	addc.cc.u64 %rd25787, %rd25787, %rd35999;
	addc.cc.u64 %rd25788, %rd25788, %rd36000;
	addc.u64 %rd25591, %rd25591, %rd36001;
	
	// end inline asm
	st.global.u64 	[%rd2], %rd25784;
	st.global.u64 	[%rd36011], %rd25785;
	st.global.u64 	[%rd36012], %rd25786;
	st.global.u64 	[%rd36013], %rd25787;
	st.global.u64 	[%rd36014], %rd25788;
	st.global.u64 	[%rd36015], %rd25591;
	ld.global.u64 	%rd25802, [%rd2];
	ld.global.u64 	%rd25803, [%rd36011];
	ld.global.u64 	%rd25804, [%rd36012];
	ld.global.u64 	%rd25805, [%rd36013];
	ld.global.u64 	%rd25806, [%rd36014];
	// begin inline asm
	add.cc.u64 %rd25802, %rd25802, %rd35996;
	addc.cc.u64 %rd25803, %rd25803, %rd35997;
	addc.cc.u64 %rd25804, %rd25804, %rd35998;
	addc.cc.u64 %rd25805, %rd25805, %rd35999;
	addc.cc.u64 %rd25806, %rd25806, %rd36000;
	addc.u64 %rd25591, %rd25591, %rd36001;
	
	// end inline asm
	st.global.u64 	[%rd2], %rd25802;
	st.global.u64 	[%rd36011], %rd25803;
	st.global.u64 	[%rd36012], %rd25804;
	st.global.u64 	[%rd36013], %rd25805;
	st.global.u64 	[%rd36014], %rd25806;
	st.global.u64 	[%rd36015], %rd25591;
	ld.global.u64 	%rd25820, [%rd2];
	ld.global.u64 	%rd25821, [%rd36011];
	ld.global.u64 	%rd25822, [%rd36012];
	ld.global.u64 	%rd25823, [%rd36013];
	ld.global.u64 	%rd25824, [%rd36014];
	// begin inline asm
	add.cc.u64 %rd25820, %rd25820, %rd35996;
	addc.cc.u64 %rd25821, %rd25821, %rd35997;
	addc.cc.u64 %rd25822, %rd25822, %rd35998;
	addc.cc.u64 %rd25823, %rd25823, %rd35999;
	addc.cc.u64 %rd25824, %rd25824, %rd36000;
	addc.u64 %rd25591, %rd25591, %rd36001;
	
	// end inline asm
	st.global.u64 	[%rd2], %rd25820;
	st.global.u64 	[%rd36011], %rd25821;
	st.global.u64 	[%rd36012], %rd25822;
	st.global.u64 	[%rd36013], %rd25823;
	st.global.u64 	[%rd36014], %rd25824;
	st.global.u64 	[%rd36015], %rd25591;
	ld.global.u64 	%rd25838, [%rd2];
	ld.global.u64 	%rd25839, [%rd36011];
	ld.global.u64 	%rd25840, [%rd36012];
	ld.global.u64 	%rd25841, [%rd36013];
	ld.global.u64 	%rd25842, [%rd36014];
	// begin inline asm
	add.cc.u64 %rd25838, %rd25838, %rd35996;
	addc.cc.u64 %rd25839, %rd25839, %rd35997;
	addc.cc.u64 %rd25840, %rd25840, %rd35998;
	addc.cc.u64 %rd25841, %rd25841, %rd35999;
	addc.cc.u64 %rd25842, %rd25842, %rd36000;
	addc.u64 %rd25591, %rd25591, %rd36001;
	
	// end inline asm
	st.global.u64 	[%rd2], %rd25838;
	st.global.u64 	[%rd36011], %rd25839;
	st.global.u64 	[%rd36012], %rd25840;
	st.global.u64 	[%rd36013], %rd25841;
	st.global.u64 	[%rd36014], %rd25842;
	st.global.u64 	[%rd36015], %rd25591;
	ld.global.u64 	%rd25856, [%rd2];
	ld.global.u64 	%rd25857, [%rd36011];
	ld.global.u64 	%rd25858, [%rd36012];
	ld.global.u64 	%rd25859, [%rd36013];
	ld.global.u64 	%rd25860, [%rd36014];
	// begin inline asm
	add.cc.u64 %rd25856, %rd25856, %rd35996;
	addc.cc.u64 %rd25857, %rd25857, %rd35997;
	addc.cc.u64 %rd25858, %rd25858, %rd35998;
	addc.cc.u64 %rd25859, %rd25859, %rd35999;
	addc.cc.u64 %rd25860, %rd25860, %rd36000;
	addc.u64 %rd25591, %rd25591, %rd36001;
	
	// end inline asm
	st.global.u64 	[%rd2], %rd25856;
	st.global.u64 	[%rd36011], %rd25857;
	st.global.u64 	[%rd36012], %rd25858;
	st.global.u64 	[%rd36013], %rd25859;
	st.global.u64 	[%rd36014], %rd25860;
	st.global.u64 	[%rd36015], %rd25591;
	ld.global.u64 	%rd25874, [%rd2];
	ld.global.u64 	%rd25875, [%rd36011];
	ld.global.u64 	%rd25876, [%rd36012];
	ld.global.u64 	%rd25877, [%rd36013];
	ld.global.u64 	%rd25878, [%rd36014];
	// begin inline asm
	add.cc.u64 %rd25874, %rd25874, %rd35996;
	addc.cc.u64 %rd25875, %rd25875, %rd35997;
	addc.cc.u64 %rd25876, %rd25876, %rd35998;
	addc.cc.u64 %rd25877, %rd25877, %rd35999;
	addc.cc.u64 %rd25878, %rd25878, %rd36000;
	addc.u64 %rd25591, %rd25591, %rd36001;
	
	// end inline asm
	st.global.u64 	[%rd2], %rd25874;
	st.global.u64 	[%rd36011], %rd25875;
	st.global.u64 	[%rd36012], %rd25876;
	st.global.u64 	[%rd36013], %rd25877;
	st.global.u64 	[%rd36014], %rd25878;
	st.global.u64 	[%rd36015], %rd25591;
	ld.global.u64 	%rd25892, [%rd2];
	ld.global.u64 	%rd25893, [%rd36011];
	ld.global.u64 	%rd25894, [%rd36012];
	ld.global.u64 	%rd25895, [%rd36013];
	ld.global.u64 	%rd25896, [%rd36014];
	// begin inline asm
	add.cc.u64 %rd25892, %rd25892, %rd35996;
	addc.cc.u64 %rd25893, %rd25893, %rd35997;
	addc.cc.u64 %rd25894, %rd25894, %rd35998;
	addc.cc.u64 %rd25895, %rd25895, %rd35999;
	addc.cc.u64 %rd25896, %rd25896, %rd36000;
	addc.u64 %rd25591, %rd25591, %rd36001;
	
	// end inline asm
	st.global.u64 	[%rd2], %rd25892;
	st.global.u64 	[%rd36011], %rd25893;
	st.global.u64 	[%rd36012], %rd25894;
	st.global.u64 	[%rd36013], %rd25895;
	st.global.u64 	[%rd36014], %rd25896;
	st.global.u64 	[%rd36015], %rd25591;
	ld.global.u64 	%rd25910, [%rd2];
	ld.global.u64 	%rd25911, [%rd36011];
	ld.global.u64 	%rd25912, [%rd36012];
	ld.global.u64 	%rd25913, [%rd36013];
	ld.global.u64 	%rd25914, [%rd36014];
	// begin inline asm
	add.cc.u64 %rd25910, %rd25910, %rd35996;
	addc.cc.u64 %rd25911, %rd25911, %rd35997;
	addc.cc.u64 %rd25912, %rd25912, %rd35998;
	addc.cc.u64 %rd25913, %rd25913, %rd35999;
	addc.cc.u64 %rd25914, %rd25914, %rd36000;
	addc.u64 %rd25591, %rd25591, %rd36001;
	
	// end inline asm
	st.global.u64 	[%rd2], %rd25910;
	st.global.u64 	[%rd36011], %rd25911;
	st.global.u64 	[%rd36012], %rd25912;
	st.global.u64 	[%rd36013], %rd25913;
	st.global.u64 	[%rd36014], %rd25914;
	st.global.u64 	[%rd36015], %rd25591;
	ld.global.u64 	%rd25928, [%rd2];
	ld.global.u64 	%rd25929, [%rd36011];
	ld.global.u64 	%rd25930, [%rd36012];
	ld.global.u64 	%rd25931, [%rd36013];
	ld.global.u64 	%rd25932, [%rd36014];
	// begin inline asm
	add.cc.u64 %rd25928, %rd25928, %rd35996;
	addc.cc.u64 %rd25929, %rd25929, %rd35997;
	addc.cc.u64 %rd25930, %rd25930, %rd35998;
	addc.cc.u64 %rd25931, %rd25931, %rd35999;
	addc.cc.u64 %rd25932, %rd25932, %rd36000;
	addc.u64 %rd25591, %rd25591, %rd36001;
	
	// end inline asm
	st.global.u64 	[%rd2], %rd25928;
	st.global.u64 	[%rd36011], %rd25929;
	st.global.u64 	[%rd36012], %rd25930;
	st.global.u64 	[%rd36013], %rd25931;
	st.global.u64 	[%rd36014], %rd25932;
	st.global.u64 	[%rd36015], %rd25591;
	ld.global.u64 	%rd25946, [%rd2];
	ld.global.u64 	%rd25947, [%rd36011];
	ld.global.u64 	%rd25948, [%rd36012];
	ld.global.u64 	%rd25949, [%rd36013];
	ld.global.u64 	%rd25950, [%rd36014];
	// begin inline asm
	add.cc.u64 %rd25946, %rd25946, %rd35996;
	addc.cc.u64 %rd25947, %rd25947, %rd35997;
	addc.cc.u64 %rd25948, %rd25948, %rd35998;
	addc.cc.u64 %rd25949, %rd25949, %rd35999;
	addc.cc.u64 %rd25950, %rd25950, %rd36000;
	addc.u64 %rd25591, %rd25591, %rd36001;
	
	// end inline asm
	st.global.u64 	[%rd2], %rd25946;
	st.global.u64 	[%rd36011], %rd25947;
	st.global.u64 	[%rd36012], %rd25948;
	st.global.u64 	[%rd36013], %rd25949;
	st.global.u64 	[%rd36014], %rd25950;
	st.global.u64 	[%rd36015], %rd25591;
	ld.global.u64 	%rd25964, [%rd2];
	ld.global.u64 	%rd25965, [%rd36011];
	ld.global.u64 	%rd25966, [%rd36012];
	ld.global.u64 	%rd25967, [%rd36013];
	ld.global.u64 	%rd25968, [%rd36014];
	// begin inline asm
	add.cc.u64 %rd25964, %rd25964, %rd35996;
	addc.cc.u64 %rd25965, %rd25965, %rd35997;
	addc.cc.u64 %rd25966, %rd25966, %rd35998;
	addc.cc.u64 %rd25967, %rd25967, %rd35999;
	addc.cc.u64 %rd25968, %rd25968, %rd36000;
	addc.u64 %rd25591, %rd25591, %rd36001;
	
	// end inline asm
	st.global.u64 	[%rd2], %rd25964;
	st.global.u64 	[%rd36011], %rd25965;
	st.global.u64 	[%rd36012], %rd25966;
	st.global.u64 	[%rd36013], %rd25967;
	st.global.u64 	[%rd36014], %rd25968;
	st.global.u64 	[%rd36015], %rd25591;
	ld.global.u64 	%rd25982, [%rd2];
	ld.global.u64 	%rd25983, [%rd36011];
	ld.global.u64 	%rd25984, [%rd36012];
	ld.global.u64 	%rd25985, [%rd36013];
	ld.global.u64 	%rd25986, [%rd36014];
	// begin inline asm
	add.cc.u64 %rd25982, %rd25982, %rd35996;
	addc.cc.u64 %rd25983, %rd25983, %rd35997;
	addc.cc.u64 %rd25984, %rd25984, %rd35998;
	addc.cc.u64 %rd25985, %rd25985, %rd35999;
	addc.cc.u64 %rd25986, %rd25986, %rd36000;
	addc.u64 %rd25591, %rd25591, %rd36001;
	
	// end inline asm
	st.global.u64 	[%rd2], %rd25982;
	st.global.u64 	[%rd36011], %rd25983;
	st.global.u64 	[%rd36012], %rd25984;
	st.global.u64 	[%rd36013], %rd25985;
	st.global.u64 	[%rd36014], %rd25986;
	st.global.u64 	[%rd36015], %rd25591;
	ld.global.u64 	%rd26000, [%rd2];
	ld.global.u64 	%rd26001, [%rd36011];
	ld.global.u64 	%rd26002, [%rd36012];
	ld.global.u64 	%rd26003, [%rd36013];
	ld.global.u64 	%rd26004, [%rd36014];
	// begin inline asm
	add.cc.u64 %rd26000, %rd26000, %rd35996;
	addc.cc.u64 %rd26001, %rd26001, %rd35997;
	addc.cc.u64 %rd26002, %rd26002, %rd35998;
	addc.cc.u64 %rd26003, %rd26003, %rd35999;
	addc.cc.u64 %rd26004, %rd26004, %rd36000;
	addc.u64 %rd25591, %rd25591, %rd36001;
	
	// end inline asm
	st.global.u64 	[%rd2], %rd26000;
	st.global.u64 	[%rd36011], %rd26001;
	st.global.u64 	[%rd36012], %rd26002;
	st.global.u64 	[%rd36013], %rd26003;
	st.global.u64 	[%rd36014], %rd26004;
	st.global.u64 	[%rd36015], %rd25591;
	ld.global.u64 	%rd26018, [%rd2];
	ld.global.u64 	%rd26019, [%rd36011];
	ld.global.u64 	%rd26020, [%rd36012];
	ld.global.u64 	%rd26021, [%rd36013];
	ld.global.u64 	%rd26022, [%rd36014];
	// begin inline asm
	add.cc.u64 %rd26018, %rd26018, %rd35996;
	addc.cc.u64 %rd26019, %rd26019, %rd35997;
	addc.cc.u64 %rd26020, %rd26020, %rd35998;
	addc.cc.u64 %rd26021, %rd26021, %rd35999;
	addc.cc.u64 %rd26022, %rd26022, %rd36000;
	addc.u64 %rd25591, %rd25591, %rd36001;
	
	// end inline asm
	st.global.u64 	[%rd2], %rd26018;
	st.global.u64 	[%rd36011], %rd26019;
	st.global.u64 	[%rd36012], %rd26020;
	st.global.u64 	[%rd36013], %rd26021;
	st.global.u64 	[%rd36014], %rd26022;
	st.global.u64 	[%rd36015], %rd25591;
	ld.global.u64 	%rd26036, [%rd2];
	ld.global.u64 	%rd26037, [%rd36011];
	ld.global.u64 	%rd26038, [%rd36012];
	ld.global.u64 	%rd26039, [%rd36013];
	ld.global.u64 	%rd26040, [%rd36014];
	// begin inline asm
	add.cc.u64 %rd26036, %rd26036, %rd35996;
	addc.cc.u64 %rd26037, %rd26037, %rd35997;
	addc.cc.u64 %rd26038, %rd26038, %rd35998;
	addc.cc.u64 %rd26039, %rd26039, %rd35999;
	addc.cc.u64 %rd26040, %rd26040, %rd36000;
	addc.u64 %rd25591, %rd25591, %rd36001;
	
	// end inline asm
	st.global.u64 	[%rd2], %rd26036;
	st.global.u64 	[%rd36011], %rd26037;
	st.global.u64 	[%rd36012], %rd26038;
	st.global.u64 	[%rd36013], %rd26039;
	st.global.u64 	[%rd36014], %rd26040;
	st.global.u64 	[%rd36015], %rd25591;
	ld.global.u64 	%rd26054, [%rd2];
	ld.global.u64 	%rd26055, [%rd36011];
	ld.global.u64 	%rd26056, [%rd36012];
	ld.global.u64 	%rd26057, [%rd36013];
	ld.global.u64 	%rd26058, [%rd36014];
	// begin inline asm
	add.cc.u64 %rd26054, %rd26054, %rd35996;
	addc.cc.u64 %rd26055, %rd26055, %rd35997;
	addc.cc.u64 %rd26056, %rd26056, %rd35998;
	addc.cc.u64 %rd26057, %rd26057, %rd35999;
	addc.cc.u64 %rd26058, %rd26058, %rd36000;
	addc.u64 %rd25591, %rd25591, %rd36001;
	
	// end inline asm
	st.global.u64 	[%rd2], %rd26054;
	st.global.u64 	[%rd36011], %rd26055;
	st.global.u64 	[%rd36012], %rd26056;
	st.global.u64 	[%rd36013], %rd26057;
	st.global.u64 	[%rd36014], %rd26058;
	st.global.u64 	[%rd36015], %rd25591;
	ld.global.u64 	%rd26072, [%rd2];
	ld.global.u64 	%rd26073, [%rd36011];
	ld.global.u64 	%rd26074, [%rd36012];
	ld.global.u64 	%rd26075, [%rd36013];
	ld.global.u64 	%rd26076, [%rd36014];
	// begin inline asm
	add.cc.u64 %rd26072, %rd26072, %rd35996;
	addc.cc.u64 %rd26073, %rd26073, %rd35997;
	addc.cc.u64 %rd26074, %rd26074, %rd35998;
	addc.cc.u64 %rd26075, %rd26075, %rd35999;
	addc.cc.u64 %rd26076, %rd26076, %rd36000;
	addc.u64 %rd25591, %rd25591, %rd36001;
	
	// end inline asm
	st.global.u64 	[%rd2], %rd26072;
	st.global.u64 	[%rd36011], %rd26073;
	st.global.u64 	[%rd36012], %rd26074;
	st.global.u64 	[%rd36013], %rd26075;
	st.global.u64 	[%rd36014], %rd26076;
	st.global.u64 	[%rd36015], %rd25591;
	ld.global.u64 	%rd26090, [%rd2];
	ld.global.u64 	%rd26091, [%rd36011];
	ld.global.u64 	%rd26092, [%rd36012];
	ld.global.u64 	%rd26093, [%rd36013];
	ld.global.u64 	%rd26094, [%rd36014];
	// begin inline asm
	add.cc.u64 %rd26090, %rd26090, %rd35996;
	addc.cc.u64 %rd26091, %rd26091, %rd35997;
	addc.cc.u64 %rd26092, %rd26092, %rd35998;
	addc.cc.u64 %rd26093, %rd26093, %rd35999;
	addc.cc.u64 %rd26094, %rd26094, %rd36000;
	addc.u64 %rd25591, %rd25591, %rd36001;
	
	// end inline asm
	st.global.u64 	[%rd2], %rd26090;
	st.global.u64 	[%rd36011], %rd26091;
	st.global.u64 	[%rd36012], %rd26092;
	st.global.u64 	[%rd36013], %rd26093;
	st.global.u64 	[%rd36014], %rd26094;
	st.global.u64 	[%rd36015], %rd25591;
	ld.global.u64 	%rd26108, [%rd2];
	ld.global.u64 	%rd26109, [%rd36011];
	ld.global.u64 	%rd26110, [%rd36012];
	ld.global.u64 	%rd26111, [%rd36013];
	ld.global.u64 	%rd26112, [%rd36014];
	// begin inline asm
	add.cc.u64 %rd26108, %rd26108, %rd35996;
	addc.cc.u64 %rd26109, %rd26109, %rd35997;
	addc.cc.u64 %rd26110, %rd26110, %rd35998;
	addc.cc.u64 %rd26111, %rd26111, %rd35999;
	addc.cc.u64 %rd26112, %rd26112, %rd36000;
	addc.u64 %rd25591, %rd25591, %rd36001;
	
	// end inline asm
	st.global.u64 	[%rd2], %rd26108;
	st.global.u64 	[%rd36011], %rd26109;
	st.global.u64 	[%rd36012], %rd26110;
	st.global.u64 	[%rd36013], %rd26111;
	st.global.u64 	[%rd36014], %rd26112;
	st.global.u64 	[%rd36015], %rd25591;
	ld.global.u64 	%rd26126, [%rd2];
	ld.global.u64 	%rd26127, [%rd36011];
	ld.global.u64 	%rd26128, [%rd36012];
	ld.global.u64 	%rd26129, [%rd36013];
	ld.global.u64 	%rd26130, [%rd36014];
	// begin inline asm
	add.cc.u64 %rd26126, %rd26126, %rd35996;
	addc.cc.u64 %rd26127, %rd26127, %rd35997;
	addc.cc.u64 %rd26128, %rd26128, %rd35998;
	addc.cc.u64 %rd26129, %rd26129, %rd35999;
	addc.cc.u64 %rd26130, %rd26130, %rd36000;
	addc.u64 %rd25591, %rd25591, %rd36001;
	
	// end inline asm
	st.global.u64 	[%rd2], %rd26126;
	st.global.u64 	[%rd36011], %rd26127;
	st.global.u64 	[%rd36012], %rd26128;
	st.global.u64 	[%rd36013], %rd26129;
	st.global.u64 	[%rd36014], %rd26130;
	st.global.u64 	[%rd36015], %rd25591;
	ld.global.u64 	%rd26144, [%rd2];
	ld.global.u64 	%rd26145, [%rd36011];
	ld.global.u64 	%rd26146, [%rd36012];
	ld.global.u64 	%rd26147, [%rd36013];
	ld.global.u64 	%rd26148, [%rd36014];
	// begin inline asm
	add.cc.u64 %rd26144, %rd26144, %rd35996;
	addc.cc.u64 %rd26145, %rd26145, %rd35997;
	addc.cc.u64 %rd26146, %rd26146, %rd35998;
	addc.cc.u64 %rd26147, %rd26147, %rd35999;
	addc.cc.u64 %rd26148, %rd26148, %rd36000;
	addc.u64 %rd25591, %rd25591, %rd36001;
	
	// end inline asm
	st.global.u64 	[%rd2], %rd26144;
	st.global.u64 	[%rd36011], %rd26145;
	st.global.u64 	[%rd36012], %rd26146;
	st.global.u64 	[%rd36013], %rd26147;
	st.global.u64 	[%rd36014], %rd26148;
	st.global.u64 	[%rd36015], %rd25591;
	ld.global.u64 	%rd26162, [%rd2];
	ld.global.u64 	%rd26163, [%rd36011];
	ld.global.u64 	%rd26164, [%rd36012];
	ld.global.u64 	%rd26165, [%rd36013];
	ld.global.u64 	%rd26166, [%rd36014];
	// begin inline asm
	add.cc.u64 %rd26162, %rd26162, %rd35996;
	addc.cc.u64 %rd26163, %rd26163, %rd35997;
	addc.cc.u64 %rd26164, %rd26164, %rd35998;
	addc.cc.u64 %rd26165, %rd26165, %rd35999;
	addc.cc.u64 %rd26166, %rd26166, %rd36000;
	addc.u64 %rd25591, %rd25591, %rd36001;
	
	// end inline asm
	st.global.u64 	[%rd2], %rd26162;
	st.global.u64 	[%rd36011], %rd26163;
	st.global.u64 	[%rd36012], %rd26164;
	st.global.u64 	[%rd36013], %rd26165;
	st.global.u64 	[%rd36014], %rd26166;
	st.global.u64 	[%rd36015], %rd25591;
	ld.global.u64 	%rd26180, [%rd2];
	ld.global.u64 	%rd26181, [%rd36011];
	ld.global.u64 	%rd26182, [%rd36012];
	ld.global.u64 	%rd26183, [%rd36013];
	ld.global.u64 	%rd26184, [%rd36014];
	// begin inline asm
	add.cc.u64 %rd26180, %rd26180, %rd35996;
	addc.cc.u64 %rd26181, %rd26181, %rd35997;
	addc.cc.u64 %rd26182, %rd26182, %rd35998;
	addc.cc.u64 %rd26183, %rd26183, %rd35999;
	addc.cc.u64 %rd26184, %rd26184, %rd36000;
	addc.u64 %rd25591, %rd25591, %rd36001;
	
	// end inline asm
	st.global.u64 	[%rd2], %rd26180;
	st.global.u64 	[%rd36011], %rd26181;
	st.global.u64 	[%rd36012], %rd26182;
	st.global.u64 	[%rd36013], %rd26183;
	st.global.u64 	[%rd36014], %rd26184;
	st.global.u64 	[%rd36015], %rd25591;
	ld.global.u64 	%rd26198, [%rd2];
	ld.global.u64 	%rd26199, [%rd36011];
	ld.global.u64 	%rd26200, [%rd36012];
	ld.global.u64 	%rd26201, [%rd36013];
	ld.global.u64 	%rd26202, [%rd36014];
	// begin inline asm
	add.cc.u64 %rd26198, %rd26198, %rd35996;
	addc.cc.u64 %rd26199, %rd26199, %rd35997;
	addc.cc.u64 %rd26200, %rd26200, %rd35998;
	addc.cc.u64 %rd26201, %rd26201, %rd35999;
	addc.cc.u64 %rd26202, %rd26202, %rd36000;
	addc.u64 %rd25591, %rd25591, %rd36001;
	
	// end inline asm
	st.global.u64 	[%rd2], %rd26198;
	st.global.u64 	[%rd36011], %rd26199;
	st.global.u64 	[%rd36012], %rd26200;
	st.global.u64 	[%rd36013], %rd26201;
	st.global.u64 	[%rd36014], %rd26202;
	st.global.u64 	[%rd36015], %rd25591;
	ld.global.u64 	%rd26216, [%rd2];
	ld.global.u64 	%rd26217, [%rd36011];
	ld.global.u64 	%rd26218, [%rd36012];
	ld.global.u64 	%rd26219, [%rd36013];
	ld.global.u64 	%rd26220, [%rd36014];
	// begin inline asm
	add.cc.u64 %rd26216, %rd26216, %rd35996;
	addc.cc.u64 %rd26217, %rd26217, %rd35997;
	addc.cc.u64 %rd26218, %rd26218, %rd35998;
	addc.cc.u64 %rd26219, %rd26219, %rd35999;
	addc.cc.u64 %rd26220, %rd26220, %rd36000;
	addc.u64 %rd25591, %rd25591, %rd36001;
	
	// end inline asm
	st.global.u64 	[%rd2], %rd26216;
	st.global.u64 	[%rd36011], %rd26217;
	st.global.u64 	[%rd36012], %rd26218;
	st.global.u64 	[%rd36013], %rd26219;
	st.global.u64 	[%rd36014], %rd26220;
	st.global.u64 	[%rd36015], %rd25591;
	ld.global.u64 	%rd26234, [%rd2];
	ld.global.u64 	%rd26235, [%rd36011];
	ld.global.u64 	%rd26236, [%rd36012];
	ld.global.u64 	%rd26237, [%rd36013];
	ld.global.u64 	%rd26238, [%rd36014];
	// begin inline asm
	add.cc.u64 %rd26234, %rd26234, %rd35996;
	addc.cc.u64 %rd26235, %rd26235, %rd35997;
	addc.cc.u64 %rd26236, %rd26236, %rd35998;
	addc.cc.u64 %rd26237, %rd26237, %rd35999;
	addc.cc.u64 %rd26238, %rd26238, %rd36000;
	addc.u64 %rd25591, %rd25591, %rd36001;
	
	// end inline asm
	st.global.u64 	[%rd2], %rd26234;
	st.global.u64 	[%rd36011], %rd26235;
	st.global.u64 	[%rd36012], %rd26236;
	st.global.u64 	[%rd36013], %rd26237;
	st.global.u64 	[%rd36014], %rd26238;
	st.global.u64 	[%rd36015], %rd25591;
	ld.global.u64 	%rd26252, [%rd2];
	ld.global.u64 	%rd26253, [%rd36011];
	ld.global.u64 	%rd26254, [%rd36012];
	ld.global.u64 	%rd26255, [%rd36013];
	ld.global.u64 	%rd26256, [%rd36014];
	// begin inline asm
	add.cc.u64 %rd26252, %rd26252, %rd35996;
	addc.cc.u64 %rd26253, %rd26253, %rd35997;
	addc.cc.u64 %rd26254, %rd26254, %rd35998;
	addc.cc.u64 %rd26255, %rd26255, %rd35999;
	addc.cc.u64 %rd26256, %rd26256, %rd36000;
	addc.u64 %rd25591, %rd25591, %rd36001;
	
	// end inline asm
	st.global.u64 	[%rd2], %rd26252;
	st.global.u64 	[%rd36011], %rd26253;
	st.global.u64 	[%rd36012], %rd26254;
	st.global.u64 	[%rd36013], %rd26255;
	st.global.u64 	[%rd36014], %rd26256;
	st.global.u64 	[%rd36015], %rd25591;
	ld.global.u64 	%rd26270, [%rd2];
	ld.global.u64 	%rd26271, [%rd36011];
	ld.global.u64 	%rd26272, [%rd36012];
	ld.global.u64 	%rd26273, [%rd36013];
	ld.global.u64 	%rd26274, [%rd36014];
	// begin inline asm
	add.cc.u64 %rd26270, %rd26270, %rd35996;
	addc.cc.u64 %rd26271, %rd26271, %rd35997;
	addc.cc.u64 %rd26272, %rd26272, %rd35998;
	addc.cc.u64 %rd26273, %rd26273, %rd35999;
	addc.cc.u64 %rd26274, %rd26274, %rd36000;
	addc.u64 %rd25591, %rd25591, %rd36001;
	
	// end inline asm
	st.global.u64 	[%rd2], %rd26270;
	st.global.u64 	[%rd36011], %rd26271;
	st.global.u64 	[%rd36012], %rd26272;
	st.global.u64 	[%rd36013], %rd26273;
	st.global.u64 	[%rd36014], %rd26274;
	st.global.u64 	[%rd36015], %rd25591;
	ld.global.u64 	%rd26288, [%rd2];
	ld.global.u64 	%rd26289, [%rd36011];
	ld.global.u64 	%rd26290, [%rd36012];
	ld.global.u64 	%rd26291, [%rd36013];
	ld.global.u64 	%rd26292, [%rd36014];
	// begin inline asm
	add.cc.u64 %rd26288, %rd26288, %rd35996;
	addc.cc.u64 %rd26289, %rd26289, %rd35997;
	addc.cc.u64 %rd26290, %rd26290, %rd35998;
	addc.cc.u64 %rd26291, %rd26291, %rd35999;
	addc.cc.u64 %rd26292, %rd26292, %rd36000;
	addc.u64 %rd25591, %rd25591, %rd36001;
	
	// end inline asm
	st.global.u64 	[%rd2], %rd26288;
	st.global.u64 	[%rd36011], %rd26289;
	st.global.u64 	[%rd36012], %rd26290;
	st.global.u64 	[%rd36013], %rd26291;
	st.global.u64 	[%rd36014], %rd26292;
	st.global.u64 	[%rd36015], %rd25591;
	ld.global.u64 	%rd26306, [%rd2];
	ld.global.u64 	%rd26307, [%rd36011];
	ld.global.u64 	%rd26308, [%rd36012];
	ld.global.u64 	%rd26309, [%rd36013];
	ld.global.u64 	%rd26310, [%rd36014];
	// begin inline asm
	add.cc.u64 %rd26306, %rd26306, %rd35996;
	addc.cc.u64 %rd26307, %rd26307, %rd35997;
	addc.cc.u64 %rd26308, %rd26308, %rd35998;
	addc.cc.u64 %rd26309, %rd26309, %rd35999;
	addc.cc.u64 %rd26310, %rd26310, %rd36000;
	addc.u64 %rd25591, %rd25591, %rd36001;
	
	// end inline asm
	st.global.u64 	[%rd2], %rd26306;
	st.global.u64 	[%rd36011], %rd26307;
	st.global.u64 	[%rd36012], %rd26308;
	st.global.u64 	[%rd36013], %rd26309;
	st.global.u64 	[%rd36014], %rd26310;
	st.global.u64 	[%rd36015], %rd25591;
	ld.global.u64 	%rd26324, [%rd2];
	ld.global.u64 	%rd26325, [%rd36011];
	ld.global.u64 	%rd26326, [%rd36012];
	ld.global.u64 	%rd26327, [%rd36013];
	ld.global.u64 	%rd26328, [%rd36014];
	// begin inline asm
	add.cc.u64 %rd26324, %rd26324, %rd35996;
	addc.cc.u64 %rd26325, %rd26325, %rd35997;
	addc.cc.u64 %rd26326, %rd26326, %rd35998;
	addc.cc.u64 %rd26327, %rd26327, %rd35999;
	addc.cc.u64 %rd26328, %rd26328, %rd36000;
	addc.u64 %rd25591, %rd25591, %rd36001;
	
	// end inline asm
	st.global.u64 	[%rd2], %rd26324;
	st.global.u64 	[%rd36011], %rd26325;
	st.global.u64 	[%rd36012], %rd26326;
	st.global.u64 	[%rd36013], %rd26327;
	st.global.u64 	[%rd36014], %rd26328;
	st.global.u64 	[%rd36015], %rd25591;
	ld.global.u64 	%rd26342, [%rd2];
	ld.global.u64 	%rd26343, [%rd36011];
	ld.global.u64 	%rd26344, [%rd36012];
	ld.global.u64 	%rd26345, [%rd36013];
	ld.global.u64 	%rd26346, [%rd36014];
	// begin inline asm
	add.cc.u64 %rd26342, %rd26342, %rd35996;
	addc.cc.u64 %rd26343, %rd26343, %rd35997;
	addc.cc.u64 %rd26344, %rd26344, %rd35998;
	addc.cc.u64 %rd26345, %rd26345, %rd35999;
	addc.cc.u64 %rd26346, %rd26346, %rd36000;
	addc.u64 %rd25591, %rd25591, %rd36001;
	
	// end inline asm
	st.global.u64 	[%rd2], %rd26342;
	st.global.u64 	[%rd36011], %rd26343;
	st.global.u64 	[%rd36012], %rd26344;
	st.global.u64 	[%rd36013], %rd26345;
	st.global.u64 	[%rd36014], %rd26346;
	st.global.u64 	[%rd36015], %rd25591;
	ld.global.u64 	%rd26360, [%rd2];
	ld.global.u64 	%rd26361, [%rd36011];
	ld.global.u64 	%rd26362, [%rd36012];
	ld.global.u64 	%rd26363, [%rd36013];
	ld.global.u64 	%rd26364, [%rd36014];
	// begin inline asm
	add.cc.u64 %rd26360, %rd26360, %rd35996;
	addc.cc.u64 %rd26361, %rd26361, %rd35997;
	addc.cc.u64 %rd26362, %rd26362, %rd35998;
	addc.cc.u64 %rd26363, %rd26363, %rd35999;
	addc.cc.u64 %rd26364, %rd26364, %rd36000;
	addc.u64 %rd25591, %rd25591, %rd36001;
	
	// end inline asm
	st.global.u64 	[%rd2], %rd26360;
	st.global.u64 	[%rd36011], %rd26361;
	st.global.u64 	[%rd36012], %rd26362;
	st.global.u64 	[%rd36013], %rd26363;
	st.global.u64 	[%rd36014], %rd26364;
	st.global.u64 	[%rd36015], %rd25591;
	ld.global.u64 	%rd26378, [%rd2];
	ld.global.u64 	%rd26379, [%rd36011];
	ld.global.u64 	%rd26380, [%rd36012];
	ld.global.u64 	%rd26381, [%rd36013];
	ld.global.u64 	%rd26382, [%rd36014];
	// begin inline asm
	add.cc.u64 %rd26378, %rd26378, %rd35996;
	addc.cc.u64 %rd26379, %rd26379, %rd35997;
	addc.cc.u64 %rd26380, %rd26380, %rd35998;
	addc.cc.u64 %rd26381, %rd26381, %rd35999;
	addc.cc.u64 %rd26382, %rd26382, %rd36000;
	addc.u64 %rd25591, %rd25591, %rd36001;
	
	// end inline asm
	st.global.u64 	[%rd2], %rd26378;
	st.global.u64 	[%rd36011], %rd26379;
	st.global.u64 	[%rd36012], %rd26380;
	st.global.u64 	[%rd36013], %rd26381;
	st.global.u64 	[%rd36014], %rd26382;
	st.global.u64 	[%rd36015], %rd25591;
	ld.global.u64 	%rd26396, [%rd2];
	ld.global.u64 	%rd26397, [%rd36011];
	ld.global.u64 	%rd26398, [%rd36012];
	ld.global.u64 	%rd26399, [%rd36013];
	ld.global.u64 	%rd26400, [%rd36014];
	// begin inline asm
	add.cc.u64 %rd26396, %rd26396, %rd35996;
	addc.cc.u64 %rd26397, %rd26397, %rd35997;
	addc.cc.u64 %rd26398, %rd26398, %rd35998;
	addc.cc.u64 %rd26399, %rd26399, %rd35999;
	addc.cc.u64 %rd26400, %rd26400, %rd36000;
	addc.u64 %rd25591, %rd25591, %rd36001;
	
	// end inline asm
	st.global.u64 	[%rd2], %rd26396;
	st.global.u64 	[%rd36011], %rd26397;
	st.global.u64 	[%rd36012], %rd26398;
	st.global.u64 	[%rd36013], %rd26399;
	st.global.u64 	[%rd36014], %rd26400;
	st.global.u64 	[%rd36015], %rd25591;
	ld.global.u64 	%rd26414, [%rd2];
	ld.global.u64 	%rd26415, [%rd36011];
	ld.global.u64 	%rd26416, [%rd36012];
	ld.global.u64 	%rd26417, [%rd36013];
	ld.global.u64 	%rd26418, [%rd36014];
	// begin inline asm
	add.cc.u64 %rd26414, %rd26414, %rd35996;
	addc.cc.u64 %rd26415, %rd26415, %rd35997;
	addc.cc.u64 %rd26416, %rd26416, %rd35998;
	addc.cc.u64 %rd26417, %rd26417, %rd35999;
	addc.cc.u64 %rd26418, %rd26418, %rd36000;
	addc.u64 %rd25591, %rd25591, %rd36001;
	
	// end inline asm
	st.global.u64 	[%rd2], %rd26414;
	st.global.u64 	[%rd36011], %rd26415;
	st.global.u64 	[%rd36012], %rd26416;
	st.global.u64 	[%rd36013], %rd26417;
	st.global.u64 	[%rd36014], %rd26418;
	st.global.u64 	[%rd36015], %rd25591;
	ld.global.u64 	%rd26432, [%rd2];
	ld.global.u64 	%rd26433, [%rd36011];
	ld.global.u64 	%rd26434, [%rd36012];
	ld.global.u64 	%rd26435, [%rd36013];
	ld.global.u64 	%rd26436, [%rd36014];
	// begin inline asm
	add.cc.u64 %rd26432, %rd26432, %rd35996;
	addc.cc.u64 %rd26433, %rd26433, %rd35997;
	addc.cc.u64 %rd26434, %rd26434, %rd35998;
	addc.cc.u64 %rd26435, %rd26435, %rd35999;
	addc.cc.u64 %rd26436, %rd26436, %rd36000;
	addc.u64 %rd25591, %rd25591, %rd36001;
	
	// end inline asm
	st.global.u64 	[%rd2], %rd26432;
	st.global.u64 	[%rd36011], %rd26433;
	st.global.u64 	[%rd36012], %rd26434;
	st.global.u64 	[%rd36013], %rd26435;
	st.global.u64 	[%rd36014], %rd26436;
	st.global.u64 	[%rd36015], %rd25591;
	ld.global.u64 	%rd26450, [%rd2];
	ld.global.u64 	%rd26451, [%rd36011];
	ld.global.u64 	%rd26452, [%rd36012];
	ld.global.u64 	%rd26453, [%rd36013];
	ld.global.u64 	%rd26454, [%rd36014];
	// begin inline asm
	add.cc.u64 %rd26450, %rd26450, %rd35996;
	addc.cc.u64 %rd26451, %rd26451, %rd35997;
	addc.cc.u64 %rd26452, %rd26452, %rd35998;
	addc.cc.u64 %rd26453, %rd26453, %rd35999;
	addc.cc.u64 %rd26454, %rd26454, %rd36000;
	addc.u64 %rd25591, %rd25591, %rd36001;
	
	// end inline asm
	st.global.u64 	[%rd2], %rd26450;
	st.global.u64 	[%rd36011], %rd26451;
	st.global.u64 	[%rd36012], %rd26452;
	st.global.u64 	[%rd36013], %rd26453;
	st.global.u64 	[%rd36014], %rd26454;
	st.global.u64 	[%rd36015], %rd25591;
	ld.global.u64 	%rd26468, [%rd2];
	ld.global.u64 	%rd26469, [%rd36011];
	ld.global.u64 	%rd26470, [%rd36012];
	ld.global.u64 	%rd26471, [%rd36013];
	ld.global.u64 	%rd26472, [%rd36014];
	// begin inline asm
	add.cc.u64 %rd26468, %rd26468, %rd35996;
	addc.cc.u64 %rd26469, %rd26469, %rd35997;
	addc.cc.u64 %rd26470, %rd26470, %rd35998;
	addc.cc.u64 %rd26471, %rd26471, %rd35999;
	addc.cc.u64 %rd26472, %rd26472, %rd36000;
	addc.u64 %rd25591, %rd25591, %rd36001;
	
	// end inline asm
	st.global.u64 	[%rd2], %rd26468;
	st.global.u64 	[%rd36011], %rd26469;
	st.global.u64 	[%rd36012], %rd26470;
	st.global.u64 	[%rd36013], %rd26471;
	st.global.u64 	[%rd36014], %rd26472;
	st.global.u64 	[%rd36015], %rd25591;
	ld.global.u64 	%rd26486, [%rd2];
	ld.global.u64 	%rd26487, [%rd36011];
	ld.global.u64 	%rd26488, [%rd36012];
	ld.global.u64 	%rd26489, [%rd36013];
	ld.global.u64 	%rd26490, [%rd36014];
	// begin inline asm
	add.cc.u64 %rd26486, %rd26486, %rd35996;
	addc.cc.u64 %rd26487, %rd26487, %rd35997;
	addc.cc.u64 %rd26488, %rd26488, %rd35998;
	addc.cc.u64 %rd26489, %rd26489, %rd35999;
	addc.cc.u64 %rd26490, %rd26490, %rd36000;
	addc.u64 %rd25591, %rd25591, %rd36001;
	
	// end inline asm
	st.global.u64 	[%rd2], %rd26486;
	st.global.u64 	[%rd36011], %rd26487;
	st.global.u64 	[%rd36012], %rd26488;
	st.global.u64 	[%rd36013], %rd26489;
	st.global.u64 	[%rd36014], %rd26490;
	st.global.u64 	[%rd36015], %rd25591;
	ld.global.u64 	%rd26504, [%rd2];
	ld.global.u64 	%rd26505, [%rd36011];
	ld.global.u64 	%rd26506, [%rd36012];
	ld.global.u64 	%rd26507, [%rd36013];
	ld.global.u64 	%rd26508, [%rd36014];
	// begin inline asm
	add.cc.u64 %rd26504, %rd26504, %rd35996;
	addc.cc.u64 %rd26505, %rd26505, %rd35997;
	addc.cc.u64 %rd26506, %rd26506, %rd35998;
	addc.cc.u64 %rd26507, %rd26507, %rd35999;
	addc.cc.u64 %rd26508, %rd26508, %rd36000;
	addc.u64 %rd25591, %rd25591, %rd36001;
	
	// end inline asm
	st.global.u64 	[%rd2], %rd26504;
	st.global.u64 	[%rd36011], %rd26505;
	st.global.u64 	[%rd36012], %rd26506;
	st.global.u64 	[%rd36013], %rd26507;
	st.global.u64 	[%rd36014], %rd26508;
	st.global.u64 	[%rd36015], %rd25591;
	ld.global.u64 	%rd26522, [%rd2];
	ld.global.u64 	%rd26523, [%rd36011];
	ld.global.u64 	%rd26524, [%rd36012];
	ld.global.u64 	%rd26525, [%rd36013];
	ld.global.u64 	%rd26526, [%rd36014];
	// begin inline asm
	add.cc.u64 %rd26522, %rd26522, %rd35996;
	addc.cc.u64 %rd26523, %rd26523, %rd35997;
	addc.cc.u64 %rd26524, %rd26524, %rd35998;
	addc.cc.u64 %rd26525, %rd26525, %rd35999;
	addc.cc.u64 %rd26526, %rd26526, %rd36000;
	addc.u64 %rd25591, %rd25591, %rd36001;
	
	// end inline asm
	st.global.u64 	[%rd2], %rd26522;
	st.global.u64 	[%rd36011], %rd26523;
	st.global.u64 	[%rd36012], %rd26524;
	st.global.u64 	[%rd36013], %rd26525;
	st.global.u64 	[%rd36014], %rd26526;
	st.global.u64 	[%rd36015], %rd25591;
	ld.global.u64 	%rd26540, [%rd2];
	ld.global.u64 	%rd26541, [%rd36011];
	ld.global.u64 	%rd26542, [%rd36012];
	ld.global.u64 	%rd26543, [%rd36013];
	ld.global.u64 	%rd26544, [%rd36014];
	// begin inline asm
	add.cc.u64 %rd26540, %rd26540, %rd35996;
	addc.cc.u64 %rd26541, %rd26541, %rd35997;
	addc.cc.u64 %rd26542, %rd26542, %rd35998;
	addc.cc.u64 %rd26543, %rd26543, %rd35999;
	addc.cc.u64 %rd26544, %rd26544, %rd36000;
	addc.u64 %rd25591, %rd25591, %rd36001;
	
	// end inline asm
	st.global.u64 	[%rd2], %rd26540;
	st.global.u64 	[%rd36011], %rd26541;
	st.global.u64 	[%rd36012], %rd26542;
	st.global.u64 	[%rd36013], %rd26543;
	st.global.u64 	[%rd36014], %rd26544;
	st.global.u64 	[%rd36015], %rd25591;
	ld.global.u64 	%rd26558, [%rd2];
	ld.global.u64 	%rd26559, [%rd36011];
	ld.global.u64 	%rd26560, [%rd36012];
	ld.global.u64 	%rd26561, [%rd36013];
	ld.global.u64 	%rd26562, [%rd36014];
	// begin inline asm
	add.cc.u64 %rd26558, %rd26558, %rd35996;
	addc.cc.u64 %rd26559, %rd26559, %rd35997;
	addc.cc.u64 %rd26560, %rd26560, %rd35998;
	addc.cc.u64 %rd26561, %rd26561, %rd35999;
	addc.cc.u64 %rd26562, %rd26562, %rd36000;
	addc.u64 %rd25591, %rd25591, %rd36001;
	
	// end inline asm
	st.global.u64 	[%rd2], %rd26558;
	st.global.u64 	[%rd36011], %rd26559;
	st.global.u64 	[%rd36012], %rd26560;
	st.global.u64 	[%rd36013], %rd26561;
	st.global.u64 	[%rd36014], %rd26562;
	st.global.u64 	[%rd36015], %rd25591;
	ld.global.u64 	%rd26576, [%rd2];
	ld.global.u64 	%rd26577, [%rd36011];
	ld.global.u64 	%rd26578, [%rd36012];
	ld.global.u64 	%rd26579, [%rd36013];
	ld.global.u64 	%rd26580, [%rd36014];
	// begin inline asm
	add.cc.u64 %rd26576, %rd26576, %rd35996;
	addc.cc.u64 %rd26577, %rd26577, %rd35997;
	addc.cc.u64 %rd26578, %rd26578, %rd35998;
	addc.cc.u64 %rd26579, %rd26579, %rd35999;
	addc.cc.u64 %rd26580, %rd26580, %rd36000;
	addc.u64 %rd25591, %rd25591, %rd36001;
	
	// end inline asm
	st.global.u64 	[%rd2], %rd26576;
	st.global.u64 	[%rd36011], %rd26577;
	st.global.u64 	[%rd36012], %rd26578;
	st.global.u64 	[%rd36013], %rd26579;
	st.global.u64 	[%rd36014], %rd26580;
	st.global.u64 	[%rd36015], %rd25591;
	ld.global.u64 	%rd26594, [%rd2];
	ld.global.u64 	%rd26595, [%rd36011];
	ld.global.u64 	%rd26596, [%rd36012];
	ld.global.u64 	%rd26597, [%rd36013];
	ld.global.u64 	%rd26598, [%rd36014];
	// begin inline asm
	add.cc.u64 %rd26594, %rd26594, %rd35996;
	addc.cc.u64 %rd26595, %rd26595, %rd35997;
	addc.cc.u64 %rd26596, %rd26596, %rd35998;
	addc.cc.u64 %rd26597, %rd26597, %rd35999;
	addc.cc.u64 %rd26598, %rd26598, %rd36000;
	addc.u64 %rd25591, %rd25591, %rd36001;
	
	// end inline asm
	st.global.u64 	[%rd2], %rd26594;
	st.global.u64 	[%rd36011], %rd26595;
	st.global.u64 	[%rd36012], %rd26596;
	st.global.u64 	[%rd36013], %rd26597;
	st.global.u64 	[%rd36014], %rd26598;
	st.global.u64 	[%rd36015], %rd25591;
	ld.global.u64 	%rd26612, [%rd2];
	ld.global.u64 	%rd26613, [%rd36011];
	ld.global.u64 	%rd26614, [%rd36012];
	ld.global.u64 	%rd26615, [%rd36013];
	ld.global.u64 	%rd26616, [%rd36014];
	// begin inline asm
	add.cc.u64 %rd26612, %rd26612, %rd35996;
	addc.cc.u64 %rd26613, %rd26613, %rd35997;
	addc.cc.u64 %rd26614, %rd26614, %rd35998;
	addc.cc.u64 %rd26615, %rd26615, %rd35999;
	addc.cc.u64 %rd26616, %rd26616, %rd36000;
	addc.u64 %rd25591, %rd25591, %rd36001;
	
	// end inline asm
	st.global.u64 	[%rd2], %rd26612;
	st.global.u64 	[%rd36011], %rd26613;
	st.global.u64 	[%rd36012], %rd26614;
	st.global.u64 	[%rd36013], %rd26615;
	st.global.u64 	[%rd36014], %rd26616;
	st.global.u64 	[%rd36015], %rd25591;
	ld.global.u64 	%rd26630, [%rd2];
	ld.global.u64 	%rd26631, [%rd36011];
	ld.global.u64 	%rd26632, [%rd36012];
	ld.global.u64 	%rd26633, [%rd36013];
	ld.global.u64 	%rd26634, [%rd36014];
	// begin inline asm
	add.cc.u64 %rd26630, %rd26630, %rd35996;
	addc.cc.u64 %rd26631, %rd26631, %rd35997;
	addc.cc.u64 %rd26632, %rd26632, %rd35998;
	addc.cc.u64 %rd26633, %rd26633, %rd35999;
	addc.cc.u64 %rd26634, %rd26634, %rd36000;
	addc.u64 %rd25591, %rd25591, %rd36001;
	
	// end inline asm
	st.global.u64 	[%rd2], %rd26630;
	st.global.u64 	[%rd36011], %rd26631;
	st.global.u64 	[%rd36012], %rd26632;
	st.global.u64 	[%rd36013], %rd26633;
	st.global.u64 	[%rd36014], %rd26634;
	st.global.u64 	[%rd36015], %rd25591;
	ld.global.u64 	%rd26648, [%rd2];
	ld.global.u64 	%rd26649, [%rd36011];
	ld.global.u64 	%rd26650, [%rd36012];
	ld.global.u64 	%rd26651, [%rd36013];
	ld.global.u64 	%rd26652, [%rd36014];
	// begin inline asm
	add.cc.u64 %rd26648, %rd26648, %rd35996;
	addc.cc.u64 %rd26649, %rd26649, %rd35997;
	addc.cc.u64 %rd26650, %rd26650, %rd35998;
	addc.cc.u64 %rd26651, %rd26651, %rd35999;
	addc.cc.u64 %rd26652, %rd26652, %rd36000;
	addc.u64 %rd25591, %rd25591, %rd36001;
	
	// end inline asm
	st.global.u64 	[%rd2], %rd26648;
	st.global.u64 	[%rd36011], %rd26649;
	st.global.u64 	[%rd36012], %rd26650;
	st.global.u64 	[%rd36013], %rd26651;
	st.global.u64 	[%rd36014], %rd26652;
	st.global.u64 	[%rd36015], %rd25591;
	ld.global.u64 	%rd26666, [%rd2];
	ld.global.u64 	%rd26667, [%rd36011];
	ld.global.u64 	%rd26668, [%rd36012];
	ld.global.u64 	%rd26669, [%rd36013];
	ld.global.u64 	%rd26670, [%rd36014];
	// begin inline asm
	add.cc.u64 %rd26666, %rd26666, %rd35996;
	addc.cc.u64 %rd26667, %rd26667, %rd35997;
	addc.cc.u64 %rd26668, %rd26668, %rd35998;
	addc.cc.u64 %rd26669, %rd26669, %rd35999;
	addc.cc.u64 %rd26670, %rd26670, %rd36000;
	addc.u64 %rd25591, %rd25591, %rd36001;
	
	// end inline asm
	st.global.u64 	[%rd2], %rd26666;
	st.global.u64 	[%rd36011], %rd26667;
	st.global.u64 	[%rd36012], %rd26668;
	st.global.u64 	[%rd36013], %rd26669;
	st.global.u64 	[%rd36014], %rd26670;
	st.global.u64 	[%rd36015], %rd25591;
	ld.global.u64 	%rd26684, [%rd2];
	ld.global.u64 	%rd26685, [%rd36011];
	ld.global.u64 	%rd26686, [%rd36012];
	ld.global.u64 	%rd26687, [%rd36013];
	ld.global.u64 	%rd26688, [%rd36014];
	// begin inline asm
	add.cc.u64 %rd26684, %rd26684, %rd35996;
	addc.cc.u64 %rd26685, %rd26685, %rd35997;
	addc.cc.u64 %rd26686, %rd26686, %rd35998;
	addc.cc.u64 %rd26687, %rd26687, %rd35999;
	addc.cc.u64 %rd26688, %rd26688, %rd36000;
	addc.u64 %rd25591, %rd25591, %rd36001;
	
	// end inline asm
	st.global.u64 	[%rd2], %rd26684;
	st.global.u64 	[%rd36011], %rd26685;
	st.global.u64 	[%rd36012], %rd26686;
	st.global.u64 	[%rd36013], %rd26687;
	st.global.u64 	[%rd36014], %rd26688;
	st.global.u64 	[%rd36015], %rd25591;
	ld.global.u64 	%rd26702, [%rd2];
	ld.global.u64 	%rd26703, [%rd36011];
	ld.global.u64 	%rd26704, [%rd36012];
	ld.global.u64 	%rd26705, [%rd36013];
	ld.global.u64 	%rd26706, [%rd36014];
	// begin inline asm
	add.cc.u64 %rd26702, %rd26702, %rd35996;
	addc.cc.u64 %rd26703, %rd26703, %rd35997;
	addc.cc.u64 %rd26704, %rd26704, %rd35998;
	addc.cc.u64 %rd26705, %rd26705, %rd35999;
	addc.cc.u64 %rd26706, %rd26706, %rd36000;
	addc.u64 %rd25591, %rd25591, %rd36001;
	
	// end inline asm
	st.global.u64 	[%rd2], %rd26702;
	st.global.u64 	[%rd36011], %rd26703;
	st.global.u64 	[%rd36012], %rd26704;
	st.global.u64 	[%rd36013], %rd26705;
	st.global.u64 	[%rd36014], %rd26706;
	st.global.u64 	[%rd36015], %rd25591;
	ld.global.u64 	%rd26720, [%rd2];
	ld.global.u64 	%rd26721, [%rd36011];
	ld.global.u64 	%rd26722, [%rd36012];
	ld.global.u64 	%rd26723, [%rd36013];
	ld.global.u64 	%rd26724, [%rd36014];
	// begin inline asm
	add.cc.u64 %rd26720, %rd26720, %rd35996;
	addc.cc.u64 %rd26721, %rd26721, %rd35997;
	addc.cc.u64 %rd26722, %rd26722, %rd35998;
	addc.cc.u64 %rd26723, %rd26723, %rd35999;
	addc.cc.u64 %rd26724, %rd26724, %rd36000;
	addc.u64 %rd25591, %rd25591, %rd36001;
	
	// end inline asm
	st.global.u64 	[%rd2], %rd26720;
	st.global.u64 	[%rd36011], %rd26721;
	st.global.u64 	[%rd36012], %rd26722;
	st.global.u64 	[%rd36013], %rd26723;
	st.global.u64 	[%rd36014], %rd26724;
	st.global.u64 	[%rd36015], %rd25591;
	ld.global.u64 	%rd26738, [%rd2];
	ld.global.u64 	%rd26739, [%rd36011];
	ld.global.u64 	%rd26740, [%rd36012];
	ld.global.u64 	%rd26741, [%rd36013];
	ld.global.u64 	%rd26742, [%rd36014];
	// begin inline asm
	add.cc.u64 %rd26738, %rd26738, %rd35996;
	addc.cc.u64 %rd26739, %rd26739, %rd35997;
	addc.cc.u64 %rd26740, %rd26740, %rd35998;
	addc.cc.u64 %rd26741, %rd26741, %rd35999;
	addc.cc.u64 %rd26742, %rd26742, %rd36000;
	addc.u64 %rd25591, %rd25591, %rd36001;
	
	// end inline asm
	st.global.u64 	[%rd2], %rd26738;
	st.global.u64 	[%rd36011], %rd26739;
	st.global.u64 	[%rd36012], %rd26740;
	st.global.u64 	[%rd36013], %rd26741;
	st.global.u64 	[%rd36014], %rd26742;
	st.global.u64 	[%rd36015], %rd25591;
	ld.global.u64 	%rd26756, [%rd2];
	ld.global.u64 	%rd26757, [%rd36011];
	ld.global.u64 	%rd26758, [%rd36012];
	ld.global.u64 	%rd26759, [%rd36013];
	ld.global.u64 	%rd26760, [%rd36014];
	// begin inline asm
	add.cc.u64 %rd26756, %rd26756, %rd35996;
	addc.cc.u64 %rd26757, %rd26757, %rd35997;
	addc.cc.u64 %rd26758, %rd26758, %rd35998;
	addc.cc.u64 %rd26759, %rd26759, %rd35999;
	addc.cc.u64 %rd26760, %rd26760, %rd36000;
	addc.u64 %rd25591, %rd25591, %rd36001;
	
	// end inline asm
	st.global.u64 	[%rd2], %rd26756;
	st.global.u64 	[%rd36011], %rd26757;
	st.global.u64 	[%rd36012], %rd26758;
	st.global.u64 	[%rd36013], %rd26759;
	st.global.u64 	[%rd36014], %rd26760;
	st.global.u64 	[%rd36015], %rd25591;
	ld.global.u64 	%rd26774, [%rd2];
	ld.global.u64 	%rd26775, [%rd36011];
	ld.global.u64 	%rd26776, [%rd36012];
	ld.global.u64 	%rd26777, [%rd36013];
	ld.global.u64 	%rd26778, [%rd36014];
	// begin inline asm
	add.cc.u64 %rd26774, %rd26774, %rd35996;
	addc.cc.u64 %rd26775, %rd26775, %rd35997;
	addc.cc.u64 %rd26776, %rd26776, %rd35998;
	addc.cc.u64 %rd26777, %rd26777, %rd35999;
	addc.cc.u64 %rd26778, %rd26778, %rd36000;
	addc.u64 %rd25591, %rd25591, %rd36001;
	
	// end inline asm
	st.global.u64 	[%rd2], %rd26774;
	st.global.u64 	[%rd36011], %rd26775;
	st.global.u64 	[%rd36012], %rd26776;
	st.global.u64 	[%rd36013], %rd26777;
	st.global.u64 	[%rd36014], %rd26778;
	st.global.u64 	[%rd36015], %rd25591;
	ld.global.u64 	%rd26792, [%rd2];
	ld.global.u64 	%rd26793, [%rd36011];
	ld.global.u64 	%rd26794, [%rd36012];
	ld.global.u64 	%rd26795, [%rd36013];
	ld.global.u64 	%rd26796, [%rd36014];
	// begin inline asm
	add.cc.u64 %rd26792, %rd26792, %rd35996;
	addc.cc.u64 %rd26793, %rd26793, %rd35997;
	addc.cc.u64 %rd26794, %rd26794, %rd35998;
	addc.cc.u64 %rd26795, %rd26795, %rd35999;
	addc.cc.u64 %rd26796, %rd26796, %rd36000;
	addc.u64 %rd25591, %rd25591, %rd36001;
	
	// end inline asm
	st.global.u64 	[%rd2], %rd26792;
	st.global.u64 	[%rd36011], %rd26793;
	st.global.u64 	[%rd36012], %rd26794;
	st.global.u64 	[%rd36013], %rd26795;
	st.global.u64 	[%rd36014], %rd26796;
	st.global.u64 	[%rd36015], %rd25591;
	ld.global.u64 	%rd26810, [%rd2];
	ld.global.u64 	%rd26811, [%rd36011];
	ld.global.u64 	%rd26812, [%rd36012];
	ld.global.u64 	%rd26813, [%rd36013];
	ld.global.u64 	%rd26814, [%rd36014];
	// begin inline asm
	add.cc.u64 %rd26810, %rd26810, %rd35996;
	addc.cc.u64 %rd26811, %rd26811, %rd35997;
	addc.cc.u64 %rd26812, %rd26812, %rd35998;
	addc.cc.u64 %rd26813, %rd26813, %rd35999;
	addc.cc.u64 %rd26814, %rd26814, %rd36000;
	addc.u64 %rd25591, %rd25591, %rd36001;
	
	// end inline asm
	st.global.u64 	[%rd2], %rd26810;
	st.global.u64 	[%rd36011], %rd26811;
	st.global.u64 	[%rd36012], %rd26812;
	st.global.u64 	[%rd36013], %rd26813;
	st.global.u64 	[%rd36014], %rd26814;
	st.global.u64 	[%rd36015], %rd25591;
	ld.global.u64 	%rd26828, [%rd2];
	ld.global.u64 	%rd26829, [%rd36011];
	ld.global.u64 	%rd26830, [%rd36012];
	ld.global.u64 	%rd26831, [%rd36013];
	ld.global.u64 	%rd26832, [%rd36014];
	// begin inline asm
	add.cc.u64 %rd26828, %rd26828, %rd35996;
	addc.cc.u64 %rd26829, %rd26829, %rd35997;
	addc.cc.u64 %rd26830, %rd26830, %rd35998;
	addc.cc.u64 %rd26831, %rd26831, %rd35999;
	addc.cc.u64 %rd26832, %rd26832, %rd36000;
	addc.u64 %rd25591, %rd25591, %rd36001;
	
	// end inline asm
	st.global.u64 	[%rd2], %rd26828;
	st.global.u64 	[%rd36011], %rd26829;
	st.global.u64 	[%rd36012], %rd26830;
	st.global.u64 	[%rd36013], %rd26831;
	st.global.u64 	[%rd36014], %rd26832;
	st.global.u64 	[%rd36015], %rd25591;
	ld.global.u64 	%rd26846, [%rd2];
	ld.global.u64 	%rd26847, [%rd36011];
	ld.global.u64 	%rd26848, [%rd36012];
	ld.global.u64 	%rd26849, [%rd36013];
	ld.global.u64 	%rd26850, [%rd36014];
	// begin inline asm
	add.cc.u64 %rd26846, %rd26846, %rd35996;
	addc.cc.u64 %rd26847, %rd26847, %rd35997;
	addc.cc.u64 %rd26848, %rd26848, %rd35998;
	addc.cc.u64 %rd26849, %rd26849, %rd35999;
	addc.cc.u64 %rd26850, %rd26850, %rd36000;
	addc.u64 %rd25591, %rd25591, %rd36001;
	
	// end inline asm
	st.global.u64 	[%rd2], %rd26846;
	st.global.u64 	[%rd36011], %rd26847;
	st.global.u64 	[%rd36012], %rd26848;
	st.global.u64 	[%rd36013], %rd26849;
	st.global.u64 	[%rd36014], %rd26850;
	st.global.u64 	[%rd36015], %rd25591;
	ld.global.u64 	%rd26864, [%rd2];
	ld.global.u64 	%rd26865, [%rd36011];
	ld.global.u64 	%rd26866, [%rd36012];
	ld.global.u64 	%rd26867, [%rd36013];
	ld.global.u64 	%rd26868, [%rd36014];
	// begin inline asm
	add.cc.u64 %rd26864, %rd26864, %rd35996;
	addc.cc.u64 %rd26865, %rd26865, %rd35997;
	addc.cc.u64 %rd26866, %rd26866, %rd35998;
	addc.cc.u64 %rd26867, %rd26867, %rd35999;
	addc.cc.u64 %rd26868, %rd26868, %rd36000;
	addc.u64 %rd25591, %rd25591, %rd36001;
	
	// end inline asm
	st.global.u64 	[%rd2], %rd26864;
	st.global.u64 	[%rd36011], %rd26865;
	st.global.u64 	[%rd36012], %rd26866;
	st.global.u64 	[%rd36013], %rd26867;
	st.global.u64 	[%rd36014], %rd26868;
	st.global.u64 	[%rd36015], %rd25591;
	ld.global.u64 	%rd26882, [%rd2];
	ld.global.u64 	%rd26883, [%rd36011];
	ld.global.u64 	%rd26884, [%rd36012];
	ld.global.u64 	%rd26885, [%rd36013];
	ld.global.u64 	%rd26886, [%rd36014];
	// begin inline asm
	add.cc.u64 %rd26882, %rd26882, %rd35996;
	addc.cc.u64 %rd26883, %rd26883, %rd35997;
	addc.cc.u64 %rd26884, %rd26884, %rd35998;
	addc.cc.u64 %rd26885, %rd26885, %rd35999;
	addc.cc.u64 %rd26886, %rd26886, %rd36000;
	addc.u64 %rd25591, %rd25591, %rd36001;
	
	// end inline asm
	st.global.u64 	[%rd2], %rd26882;
	st.global.u64 	[%rd36011], %rd26883;
	st.global.u64 	[%rd36012], %rd26884;
	st.global.u64 	[%rd36013], %rd26885;
	st.global.u64 	[%rd36014], %rd26886;
	st.global.u64 	[%rd36015], %rd25591;
	ld.global.u64 	%rd26900, [%rd2];
	ld.global.u64 	%rd26901, [%rd36011];
	ld.global.u64 	%rd26902, [%rd36012];
	ld.global.u64 	%rd26903, [%rd36013];
	ld.global.u64 	%rd26904, [%rd36014];
	// begin inline asm
	add.cc.u64 %rd26900, %rd26900, %rd35996;
	addc.cc.u64 %rd26901, %rd26901, %rd35997;
	addc.cc.u64 %rd26902, %rd26902, %rd35998;
	addc.cc.u64 %rd26903, %rd26903, %rd35999;
	addc.cc.u64 %rd26904, %rd26904, %rd36000;
	addc.u64 %rd25591, %rd25591, %rd36001;
	
	// end inline asm
	st.global.u64 	[%rd2], %rd26900;
	st.global.u64 	[%rd36011], %rd26901;
	st.global.u64 	[%rd36012], %rd26902;
	st.global.u64 	[%rd36013], %rd26903;
	st.global.u64 	[%rd36014], %rd26904;
	st.global.u64 	[%rd36015], %rd25591;
	ld.global.u64 	%rd26918, [%rd2];
	ld.global.u64 	%rd26919, [%rd36011];
	ld.global.u64 	%rd26920, [%rd36012];
	ld.global.u64 	%rd26921, [%rd36013];
	ld.global.u64 	%rd26922, [%rd36014];
	// begin inline asm
	add.cc.u64 %rd26918, %rd26918, %rd35996;
	addc.cc.u64 %rd26919, %rd26919, %rd35997;
	addc.cc.u64 %rd26920, %rd26920, %rd35998;
	addc.cc.u64 %rd26921, %rd26921, %rd35999;
	addc.cc.u64 %rd26922, %rd26922, %rd36000;
	addc.u64 %rd25591, %rd25591, %rd36001;
	
	// end inline asm
	st.global.u64 	[%rd2], %rd26918;
	st.global.u64 	[%rd36011], %rd26919;
	st.global.u64 	[%rd36012], %rd26920;
	st.global.u64 	[%rd36013], %rd26921;
	st.global.u64 	[%rd36014], %rd26922;
	st.global.u64 	[%rd36015], %rd25591;
	ld.global.u64 	%rd26936, [%rd2];
	ld.global.u64 	%rd26937, [%rd36011];
	ld.global.u64 	%rd26938, [%rd36012];
	ld.global.u64 	%rd26939, [%rd36013];
	ld.global.u64 	%rd26940, [%rd36014];
	// begin inline asm
	add.cc.u64 %rd26936, %rd26936, %rd35996;
	addc.cc.u64 %rd26937, %rd26937, %rd35997;
	addc.cc.u64 %rd26938, %rd26938, %rd35998;
	addc.cc.u64 %rd26939, %rd26939, %rd35999;
	addc.cc.u64 %rd26940, %rd26940, %rd36000;
	addc.u64 %rd25591, %rd25591, %rd36001;
	
	// end inline asm
	st.global.u64 	[%rd2], %rd26936;
	st.global.u64 	[%rd36011], %rd26937;
	st.global.u64 	[%rd36012], %rd26938;
	st.global.u64 	[%rd36013], %rd26939;
	st.global.u64 	[%rd36014], %rd26940;
	st.global.u64 	[%rd36015], %rd25591;
	ld.global.u64 	%rd26954, [%rd2];
	ld.global.u64 	%rd26955, [%rd36011];
	ld.global.u64 	%rd26956, [%rd36012];
	ld.global.u64 	%rd26957, [%rd36013];
	ld.global.u64 	%rd26958, [%rd36014];
	// begin inline asm
	add.cc.u64 %rd26954, %rd26954, %rd35996;
	addc.cc.u64 %rd26955, %rd26955, %rd35997;
	addc.cc.u64 %rd26956, %rd26956, %rd35998;
	addc.cc.u64 %rd26957, %rd26957, %rd35999;
	addc.cc.u64 %rd26958, %rd26958, %rd36000;
	addc.u64 %rd25591, %rd25591, %rd36001;
	
	// end inline asm
	st.global.u64 	[%rd2], %rd26954;
	st.global.u64 	[%rd36011], %rd26955;
	st.global.u64 	[%rd36012], %rd26956;
	st.global.u64 	[%rd36013], %rd26957;
	st.global.u64 	[%rd36014], %rd26958;
	st.global.u64 	[%rd36015], %rd25591;
	ld.global.u64 	%rd26972, [%rd2];
	ld.global.u64 	%rd26973, [%rd36011];
	ld.global.u64 	%rd26974, [%rd36012];
	ld.global.u64 	%rd26975, [%rd36013];
	ld.global.u64 	%rd26976, [%rd36014];
	// begin inline asm
	add.cc.u64 %rd26972, %rd26972, %rd35996;
	addc.cc.u64 %rd26973, %rd26973, %rd35997;
	addc.cc.u64 %rd26974, %rd26974, %rd35998;
	addc.cc.u64 %rd26975, %rd26975, %rd35999;
	addc.cc.u64 %rd26976, %rd26976, %rd36000;
	addc.u64 %rd25591, %rd25591, %rd36001;
	
	// end inline asm
	st.global.u64 	[%rd2], %rd26972;
	st.global.u64 	[%rd36011], %rd26973;
	st.global.u64 	[%rd36012], %rd26974;
	st.global.u64 	[%rd36013], %rd26975;
	st.global.u64 	[%rd36014], %rd26976;
	st.global.u64 	[%rd36015], %rd25591;
	ld.global.u64 	%rd26990, [%rd2];
	ld.global.u64 	%rd26991, [%rd36011];
	ld.global.u64 	%rd26992, [%rd36012];
	ld.global.u64 	%rd26993, [%rd36013];
	ld.global.u64 	%rd26994, [%rd36014];
	// begin inline asm
	add.cc.u64 %rd26990, %rd26990, %rd35996;
	addc.cc.u64 %rd26991, %rd26991, %rd35997;
	addc.cc.u64 %rd26992, %rd26992, %rd35998;
	addc.cc.u64 %rd26993, %rd26993, %rd35999;
	addc.cc.u64 %rd26994, %rd26994, %rd36000;
	addc.u64 %rd25591, %rd25591, %rd36001;
	
	// end inline asm
	st.global.u64 	[%rd2], %rd26990;
	st.global.u64 	[%rd36011], %rd26991;
	st.global.u64 	[%rd36012], %rd26992;
	st.global.u64 	[%rd36013], %rd26993;
	st.global.u64 	[%rd36014], %rd26994;
	st.global.u64 	[%rd36015], %rd25591;
	ld.global.u64 	%rd27008, [%rd2];
	ld.global.u64 	%rd27009, [%rd36011];
	ld.global.u64 	%rd27010, [%rd36012];
	ld.global.u64 	%rd27011, [%rd36013];
	ld.global.u64 	%rd27012, [%rd36014];
	// begin inline asm
	add.cc.u64 %rd27008, %rd27008, %rd35996;
	addc.cc.u64 %rd27009, %rd27009, %rd35997;
	addc.cc.u64 %rd27010, %rd27010, %rd35998;
	addc.cc.u64 %rd27011, %rd27011, %rd35999;
	addc.cc.u64 %rd27012, %rd27012, %rd36000;
	addc.u64 %rd25591, %rd25591, %rd36001;
	
	// end inline asm
	st.global.u64 	[%rd2], %rd27008;
	st.global.u64 	[%rd36011], %rd27009;
	st.global.u64 	[%rd36012], %rd27010;
	st.global.u64 	[%rd36013], %rd27011;
	st.global.u64 	[%rd36014], %rd27012;
	st.global.u64 	[%rd36015], %rd25591;
	ld.global.u64 	%rd27026, [%rd2];
	ld.global.u64 	%rd27027, [%rd36011];
	ld.global.u64 	%rd27028, [%rd36012];
	ld.global.u64 	%rd27029, [%rd36013];
	ld.global.u64 	%rd27030, [%rd36014];
	// begin inline asm
	add.cc.u64 %rd27026, %rd27026, %rd35996;
	addc.cc.u64 %rd27027, %rd27027, %rd35997;
	addc.cc.u64 %rd27028, %rd27028, %rd35998;
	addc.cc.u64 %rd27029, %rd27029, %rd35999;
	addc.cc.u64 %rd27030, %rd27030, %rd36000;
	addc.u64 %rd25591, %rd25591, %rd36001;
	
	// end inline asm
	st.global.u64 	[%rd2], %rd27026;
	st.global.u64 	[%rd36011], %rd27027;
	st.global.u64 	[%rd36012], %rd27028;
	st.global.u64 	[%rd36013], %rd27029;
	st.global.u64 	[%rd36014], %rd27030;
	st.global.u64 	[%rd36015], %rd25591;
	ld.global.u64 	%rd27044, [%rd2];
	ld.global.u64 	%rd27045, [%rd36011];
	ld.global.u64 	%rd27046, [%rd36012];
	ld.global.u64 	%rd27047, [%rd36013];
	ld.global.u64 	%rd27048, [%rd36014];
	// begin inline asm
	add.cc.u64 %rd27044, %rd27044, %rd35996;
	addc.cc.u64 %rd27045, %rd27045, %rd35997;
	addc.cc.u64 %rd27046, %rd27046, %rd35998;
	addc.cc.u64 %rd27047, %rd27047, %rd35999;
	addc.cc.u64 %rd27048, %rd27048, %rd36000;
	addc.u64 %rd25591, %rd25591, %rd36001;
	
	// end inline asm
	st.global.u64 	[%rd2], %rd27044;
	st.global.u64 	[%rd36011], %rd27045;
	st.global.u64 	[%rd36012], %rd27046;
	st.global.u64 	[%rd36013], %rd27047;
	st.global.u64 	[%rd36014], %rd27048;
	st.global.u64 	[%rd36015], %rd25591;
	ld.global.u64 	%rd27062, [%rd2];
	ld.global.u64 	%rd27063, [%rd36011];
	ld.global.u64 	%rd27064, [%rd36012];
	ld.global.u64 	%rd27065, [%rd36013];
	ld.global.u64 	%rd27066, [%rd36014];
	// begin inline asm
	add.cc.u64 %rd27062, %rd27062, %rd35996;
	addc.cc.u64 %rd27063, %rd27063, %rd35997;
	addc.cc.u64 %rd27064, %rd27064, %rd35998;
	addc.cc.u64 %rd27065, %rd27065, %rd35999;
	addc.cc.u64 %rd27066, %rd27066, %rd36000;
	addc.u64 %rd25591, %rd25591, %rd36001;
	
	// end inline asm
	st.global.u64 	[%rd2], %rd27062;
	st.global.u64 	[%rd36011], %rd27063;
	st.global.u64 	[%rd36012], %rd27064;
	st.global.u64 	[%rd36013], %rd27065;
	st.global.u64 	[%rd36014], %rd27066;
	st.global.u64 	[%rd36015], %rd25591;
	ld.global.u64 	%rd27080, [%rd2];
	ld.global.u64 	%rd27081, [%rd36011];
	ld.global.u64 	%rd27082, [%rd36012];
	ld.global.u64 	%rd27083, [%rd36013];
	ld.global.u64 	%rd27084, [%rd36014];
	// begin inline asm
	add.cc.u64 %rd27080, %rd27080, %rd35996;
	addc.cc.u64 %rd27081, %rd27081, %rd35997;
	addc.cc.u64 %rd27082, %rd27082, %rd35998;
	addc.cc.u64 %rd27083, %rd27083, %rd35999;
	addc.cc.u64 %rd27084, %rd27084, %rd36000;
	addc.u64 %rd25591, %rd25591, %rd36001;
	
	// end inline asm
	st.global.u64 	[%rd2], %rd27080;
	st.global.u64 	[%rd36011], %rd27081;
	st.global.u64 	[%rd36012], %rd27082;
	st.global.u64 	[%rd36013], %rd27083;
	st.global.u64 	[%rd36014], %rd27084;
	st.global.u64 	[%rd36015], %rd25591;
	ld.global.u64 	%rd27098, [%rd2];
	ld.global.u64 	%rd27099, [%rd36011];
	ld.global.u64 	%rd27100, [%rd36012];
	ld.global.u64 	%rd27101, [%rd36013];
	ld.global.u64 	%rd27102, [%rd36014];
	// begin inline asm
	add.cc.u64 %rd27098, %rd27098, %rd35996;
	addc.cc.u64 %rd27099, %rd27099, %rd35997;
	addc.cc.u64 %rd27100, %rd27100, %rd35998;
	addc.cc.u64 %rd27101, %rd27101, %rd35999;
	addc.cc.u64 %rd27102, %rd27102, %rd36000;
	addc.u64 %rd25591, %rd25591, %rd36001;
	
	// end inline asm
	st.global.u64 	[%rd2], %rd27098;
	st.global.u64 	[%rd36011], %rd27099;
	st.global.u64 	[%rd36012], %rd27100;
	st.global.u64 	[%rd36013], %rd27101;
	st.global.u64 	[%rd36014], %rd27102;
	st.global.u64 	[%rd36015], %rd25591;
	ld.global.u64 	%rd27116, [%rd2];
	ld.global.u64 	%rd27117, [%rd36011];
	ld.global.u64 	%rd27118, [%rd36012];
	ld.global.u64 	%rd27119, [%rd36013];
	ld.global.u64 	%rd27120, [%rd36014];
	// begin inline asm
	add.cc.u64 %rd27116, %rd27116, %rd35996;
	addc.cc.u64 %rd27117, %rd27117, %rd35997;
	addc.cc.u64 %rd27118, %rd27118, %rd35998;
	addc.cc.u64 %rd27119, %rd27119, %rd35999;
	addc.cc.u64 %rd27120, %rd27120, %rd36000;
	addc.u64 %rd25591, %rd25591, %rd36001;
	
	// end inline asm
	st.global.u64 	[%rd2], %rd27116;
	st.global.u64 	[%rd36011], %rd27117;
	st.global.u64 	[%rd36012], %rd27118;
	st.global.u64 	[%rd36013], %rd27119;
	st.global.u64 	[%rd36014], %rd27120;
	st.global.u64 	[%rd36015], %rd25591;
	ld.global.u64 	%rd27134, [%rd2];
	ld.global.u64 	%rd27135, [%rd36011];
	ld.global.u64 	%rd27136, [%rd36012];
	ld.global.u64 	%rd27137, [%rd36013];
	ld.global.u64 	%rd27138, [%rd36014];
	// begin inline asm
	add.cc.u64 %rd27134, %rd27134, %rd35996;
	addc.cc.u64 %rd27135, %rd27135, %rd35997;
	addc.cc.u64 %rd27136, %rd27136, %rd35998;
	addc.cc.u64 %rd27137, %rd27137, %rd35999;
	addc.cc.u64 %rd27138, %rd27138, %rd36000;
	addc.u64 %rd25591, %rd25591, %rd36001;
	
	// end inline asm
	st.global.u64 	[%rd2], %rd27134;
	st.global.u64 	[%rd36011], %rd27135;
	st.global.u64 	[%rd36012], %rd27136;
	st.global.u64 	[%rd36013], %rd27137;
	st.global.u64 	[%rd36014], %rd27138;
	st.global.u64 	[%rd36015], %rd25591;
	ld.global.u64 	%rd27152, [%rd2];
	ld.global.u64 	%rd27153, [%rd36011];
	ld.global.u64 	%rd27154, [%rd36012];
	ld.global.u64 	%rd27155, [%rd36013];
	ld.global.u64 	%rd27156, [%rd36014];
	// begin inline asm
	add.cc.u64 %rd27152, %rd27152, %rd35996;
	addc.cc.u64 %rd27153, %rd27153, %rd35997;
	addc.cc.u64 %rd27154, %rd27154, %rd35998;
	addc.cc.u64 %rd27155, %rd27155, %rd35999;
	addc.cc.u64 %rd27156, %rd27156, %rd36000;
	addc.u64 %rd25591, %rd25591, %rd36001;
	
	// end inline asm
	st.global.u64 	[%rd2], %rd27152;
	st.global.u64 	[%rd36011], %rd27153;
	st.global.u64 	[%rd36012], %rd27154;
	st.global.u64 	[%rd36013], %rd27155;
	st.global.u64 	[%rd36014], %rd27156;
	st.global.u64 	[%rd36015], %rd25591;
	ld.global.u64 	%rd27170, [%rd2];
	ld.global.u64 	%rd27171, [%rd36011];
	ld.global.u64 	%rd27172, [%rd36012];
	ld.global.u64 	%rd27173, [%rd36013];
	ld.global.u64 	%rd27174, [%rd36014];
	// begin inline asm
	add.cc.u64 %rd27170, %rd27170, %rd35996;
	addc.cc.u64 %rd27171, %rd27171, %rd35997;
	addc.cc.u64 %rd27172, %rd27172, %rd35998;
	addc.cc.u64 %rd27173, %rd27173, %rd35999;
	addc.cc.u64 %rd27174, %rd27174, %rd36000;
	addc.u64 %rd25591, %rd25591, %rd36001;
	
	// end inline asm
	st.global.u64 	[%rd2], %rd27170;
	st.global.u64 	[%rd36011], %rd27171;
	st.global.u64 	[%rd36012], %rd27172;
	st.global.u64 	[%rd36013], %rd27173;
	st.global.u64 	[%rd36014], %rd27174;
	st.global.u64 	[%rd36015], %rd25591;
	ld.global.u64 	%rd27188, [%rd2];
	ld.global.u64 	%rd27189, [%rd36011];
	ld.global.u64 	%rd27190, [%rd36012];
	ld.global.u64 	%rd27191, [%rd36013];
	ld.global.u64 	%rd27192, [%rd36014];
	// begin inline asm
	add.cc.u64 %rd27188, %rd27188, %rd35996;
	addc.cc.u64 %rd27189, %rd27189, %rd35997;
	addc.cc.u64 %rd27190, %rd27190, %rd35998;
	addc.cc.u64 %rd27191, %rd27191, %rd35999;
	addc.cc.u64 %rd27192, %rd27192, %rd36000;
	addc.u64 %rd25591, %rd25591, %rd36001;
	
	// end inline asm
	st.global.u64 	[%rd2], %rd27188;
	st.global.u64 	[%rd36011], %rd27189;
	st.global.u64 	[%rd36012], %rd27190;
	st.global.u64 	[%rd36013], %rd27191;
	st.global.u64 	[%rd36014], %rd27192;
	st.global.u64 	[%rd36015], %rd25591;
	ld.global.u64 	%rd27206, [%rd2];
	ld.global.u64 	%rd27207, [%rd36011];
	ld.global.u64 	%rd27208, [%rd36012];
	ld.global.u64 	%rd27209, [%rd36013];
	ld.global.u64 	%rd27210, [%rd36014];
	// begin inline asm
	add.cc.u64 %rd27206, %rd27206, %rd35996;
	addc.cc.u64 %rd27207, %rd27207, %rd35997;
	addc.cc.u64 %rd27208, %rd27208, %rd35998;
	addc.cc.u64 %rd27209, %rd27209, %rd35999;
	addc.cc.u64 %rd27210, %rd27210, %rd36000;
	addc.u64 %rd25591, %rd25591, %rd36001;
	
	// end inline asm
	st.global.u64 	[%rd2], %rd27206;
	st.global.u64 	[%rd36011], %rd27207;
	st.global.u64 	[%rd36012], %rd27208;
	st.global.u64 	[%rd36013], %rd27209;
	st.global.u64 	[%rd36014], %rd27210;
	st.global.u64 	[%rd36015], %rd25591;
	ld.global.u64 	%rd27224, [%rd2];
	ld.global.u64 	%rd27225, [%rd36011];
	ld.global.u64 	%rd27226, [%rd36012];
	ld.global.u64 	%rd27227, [%rd36013];
	ld.global.u64 	%rd27228, [%rd36014];
	// begin inline asm
	add.cc.u64 %rd27224, %rd27224, %rd35996;
	addc.cc.u64 %rd27225, %rd27225, %rd35997;
	addc.cc.u64 %rd27226, %rd27226, %rd35998;
	addc.cc.u64 %rd27227, %rd27227, %rd35999;
	addc.cc.u64 %rd27228, %rd27228, %rd36000;
	addc.u64 %rd25591, %rd25591, %rd36001;
	
	// end inline asm
	st.global.u64 	[%rd2], %rd27224;
	st.global.u64 	[%rd36011], %rd27225;
	st.global.u64 	[%rd36012], %rd27226;
	st.global.u64 	[%rd36013], %rd27227;
	st.global.u64 	[%rd36014], %rd27228;
	st.global.u64 	[%rd36015], %rd25591;
	ld.global.u64 	%rd27242, [%rd2];
	ld.global.u64 	%rd27243, [%rd36011];
	ld.global.u64 	%rd27244, [%rd36012];
	ld.global.u64 	%rd27245, [%rd36013];
	ld.global.u64 	%rd27246, [%rd36014];
	// begin inline asm
	add.cc.u64 %rd27242, %rd27242, %rd35996;
	addc.cc.u64 %rd27243, %rd27243, %rd35997;
	addc.cc.u64 %rd27244, %rd27244, %rd35998;
	addc.cc.u64 %rd27245, %rd27245, %rd35999;
	addc.cc.u64 %rd27246, %rd27246, %rd36000;
	addc.u64 %rd25591, %rd25591, %rd36001;
	
	// end inline asm
	st.global.u64 	[%rd2], %rd27242;
	st.global.u64 	[%rd36011], %rd27243;
	st.global.u64 	[%rd36012], %rd27244;
	st.global.u64 	[%rd36013], %rd27245;
	st.global.u64 	[%rd36014], %rd27246;
	st.global.u64 	[%rd36015], %rd25591;
	ld.global.u64 	%rd27260, [%rd2];
	ld.global.u64 	%rd27261, [%rd36011];
	ld.global.u64 	%rd27262, [%rd36012];
	ld.global.u64 	%rd27263, [%rd36013];
	ld.global.u64 	%rd27264, [%rd36014];
	// begin inline asm
	add.cc.u64 %rd27260, %rd27260, %rd35996;
	addc.cc.u64 %rd27261, %rd27261, %rd35997;
	addc.cc.u64 %rd27262, %rd27262, %rd35998;
	addc.cc.u64 %rd27263, %rd27263, %rd35999;
	addc.cc.u64 %rd27264, %rd27264, %rd36000;
	addc.u64 %rd25591, %rd25591, %rd36001;
	
	// end inline asm
	st.global.u64 	[%rd2], %rd27260;
	st.global.u64 	[%rd36011], %rd27261;
	st.global.u64 	[%rd36012], %rd27262;
	st.global.u64 	[%rd36013], %rd27263;
	st.global.u64 	[%rd36014], %rd27264;
	st.global.u64 	[%rd36015], %rd25591;
	ld.global.u64 	%rd27278, [%rd2];
	ld.global.u64 	%rd27279, [%rd36011];
	ld.global.u64 	%rd27280, [%rd36012];
	ld.global.u64 	%rd27281, [%rd36013];
	ld.global.u64 	%rd27282, [%rd36014];
	// begin inline asm
	add.cc.u64 %rd27278, %rd27278, %rd35996;
	addc.cc.u64 %rd27279, %rd27279, %rd35997;
	addc.cc.u64 %rd27280, %rd27280, %rd35998;
	addc.cc.u64 %rd27281, %rd27281, %rd35999;
	addc.cc.u64 %rd27282, %rd27282, %rd36000;
	addc.u64 %rd25591, %rd25591, %rd36001;
	
	// end inline asm
	st.global.u64 	[%rd2], %rd27278;
	st.global.u64 	[%rd36011], %rd27279;
	st.global.u64 	[%rd36012], %rd27280;
	st.global.u64 	[%rd36013], %rd27281;
	st.global.u64 	[%rd36014], %rd27282;
	st.global.u64 	[%rd36015], %rd25591;
	ld.global.u64 	%rd27296, [%rd2];
	ld.global.u64 	%rd27297, [%rd36011];
	ld.global.u64 	%rd27298, [%rd36012];
	ld.global.u64 	%rd27299, [%rd36013];
	ld.global.u64 	%rd27300, [%rd36014];
	// begin inline asm
	add.cc.u64 %rd27296, %rd27296, %rd35996;
	addc.cc.u64 %rd27297, %rd27297, %rd35997;
	addc.cc.u64 %rd27298, %rd27298, %rd35998;
	addc.cc.u64 %rd27299, %rd27299, %rd35999;
	addc.cc.u64 %rd27300, %rd27300, %rd36000;
	addc.u64 %rd25591, %rd25591, %rd36001;
	
	// end inline asm
	st.global.u64 	[%rd2], %rd27296;
	st.global.u64 	[%rd36011], %rd27297;
	st.global.u64 	[%rd36012], %rd27298;
	st.global.u64 	[%rd36013], %rd27299;
	st.global.u64 	[%rd36014], %rd27300;
	st.global.u64 	[%rd36015], %rd25591;
	ld.global.u64 	%rd27314, [%rd2];
	ld.global.u64 	%rd27315, [%rd36011];
	ld.global.u64 	%rd27316, [%rd36012];
	ld.global.u64 	%rd27317, [%rd36013];
	ld.global.u64 	%rd27318, [%rd36014];
	// begin inline asm
	add.cc.u64 %rd27314, %rd27314, %rd35996;
	addc.cc.u64 %rd27315, %rd27315, %rd35997;
	addc.cc.u64 %rd27316, %rd27316, %rd35998;
	addc.cc.u64 %rd27317, %rd27317, %rd35999;
	addc.cc.u64 %rd27318, %rd27318, %rd36000;
	addc.u64 %rd25591, %rd25591, %rd36001;
	
	// end inline asm
	st.global.u64 	[%rd2], %rd27314;
	st.global.u64 	[%rd36011], %rd27315;
	st.global.u64 	[%rd36012], %rd27316;
	st.global.u64 	[%rd36013], %rd27317;
	st.global.u64 	[%rd36014], %rd27318;
	st.global.u64 	[%rd36015], %rd25591;
	ld.global.u64 	%rd27332, [%rd2];
	ld.global.u64 	%rd27333, [%rd36011];
	ld.global.u64 	%rd27334, [%rd36012];
	ld.global.u64 	%rd27335, [%rd36013];
	ld.global.u64 	%rd27336, [%rd36014];
	// begin inline asm
	add.cc.u64 %rd27332, %rd27332, %rd35996;
	addc.cc.u64 %rd27333, %rd27333, %rd35997;
	addc.cc.u64 %rd27334, %rd27334, %rd35998;
	addc.cc.u64 %rd27335, %rd27335, %rd35999;
	addc.cc.u64 %rd27336, %rd27336, %rd36000;
	addc.u64 %rd25591, %rd25591, %rd36001;
	
	// end inline asm
	st.global.u64 	[%rd2], %rd27332;
	st.global.u64 	[%rd36011], %rd27333;
	st.global.u64 	[%rd36012], %rd27334;
	st.global.u64 	[%rd36013], %rd27335;
	st.global.u64 	[%rd36014], %rd27336;
	st.global.u64 	[%rd36015], %rd25591;
	ld.global.u64 	%rd27350, [%rd2];
	ld.global.u64 	%rd27351, [%rd36011];
	ld.global.u64 	%rd27352, [%rd36012];
	ld.global.u64 	%rd27353, [%rd36013];
	ld.global.u64 	%rd27354, [%rd36014];
	// begin inline asm
	add.cc.u64 %rd27350, %rd27350, %rd35996;
	addc.cc.u64 %rd27351, %rd27351, %rd35997;
	addc.cc.u64 %rd27352, %rd27352, %rd35998;
	addc.cc.u64 %rd27353, %rd27353, %rd35999;
	addc.cc.u64 %rd27354, %rd27354, %rd36000;
	addc.u64 %rd25591, %rd25591, %rd36001;
	
	// end inline asm
	st.global.u64 	[%rd2], %rd27350;
	st.global.u64 	[%rd36011], %rd27351;
	st.global.u64 	[%rd36012], %rd27352;
	st.global.u64 	[%rd36013], %rd27353;
	st.global.u64 	[%rd36014], %rd27354;
	st.global.u64 	[%rd36015], %rd25591;
	ld.global.u64 	%rd27368, [%rd2];
	ld.global.u64 	%rd27369, [%rd36011];
	ld.global.u64 	%rd27370, [%rd36012];
	ld.global.u64 	%rd27371, [%rd36013];
	ld.global.u64 	%rd27372, [%rd36014];
	// begin inline asm
	add.cc.u64 %rd27368, %rd27368, %rd35996;
	addc.cc.u64 %rd27369, %rd27369, %rd35997;
	addc.cc.u64 %rd27370, %rd27370, %rd35998;
	addc.cc.u64 %rd27371, %rd27371, %rd35999;
	addc.cc.u64 %rd27372, %rd27372, %rd36000;
	addc.u64 %rd25591, %rd25591, %rd36001;
	
	// end inline asm
	st.global.u64 	[%rd2], %rd27368;
	st.global.u64 	[%rd36011], %rd27369;
	st.global.u64 	[%rd36012], %rd27370;
	st.global.u64 	[%rd36013], %rd27371;
	st.global.u64 	[%rd36014], %rd27372;
	st.global.u64 	[%rd36015], %rd25591;
	ld.global.u64 	%rd27386, [%rd2];
	ld.global.u64 	%rd27387, [%rd36011];
	ld.global.u64 	%rd27388, [%rd36012];
	ld.global.u64 	%rd27389, [%rd36013];
	ld.global.u64 	%rd27390, [%rd36014];
	// begin inline asm
	add.cc.u64 %rd27386, %rd27386, %rd35996;
	addc.cc.u64 %rd27387, %rd27387, %rd35997;
	addc.cc.u64 %rd27388, %rd27388, %rd35998;
	addc.cc.u64 %rd27389, %rd27389, %rd35999;
	addc.cc.u64 %rd27390, %rd27390, %rd36000;
	addc.u64 %rd25591, %rd25591, %rd36001;
	
	// end inline asm
	st.global.u64 	[%rd2], %rd27386;
	st.global.u64 	[%rd36011], %rd27387;
	st.global.u64 	[%rd36012], %rd27388;
	st.global.u64 	[%rd36013], %rd27389;
	st.global.u64 	[%rd36014], %rd27390;
	st.global.u64 	[%rd36015], %rd25591;
	ld.global.u64 	%rd27404, [%rd2];
	ld.global.u64 	%rd27405, [%rd36011];
	ld.global.u64 	%rd27406, [%rd36012];
	ld.global.u64 	%rd27407, [%rd36013];
	ld.global.u64 	%rd27408, [%rd36014];
	// begin inline asm
	add.cc.u64 %rd27404, %rd27404, %rd35996;
	addc.cc.u64 %rd27405, %rd27405, %rd35997;
	addc.cc.u64 %rd27406, %rd27406, %rd35998;
	addc.cc.u64 %rd27407, %rd27407, %rd35999;
	addc.cc.u64 %rd27408, %rd27408, %rd36000;
	addc.u64 %rd25591, %rd25591, %rd36001;
	
	// end inline asm
	st.global.u64 	[%rd2], %rd27404;
	st.global.u64 	[%rd36011], %rd27405;
	st.global.u64 	[%rd36012], %rd27406;
	st.global.u64 	[%rd36013], %rd27407;
	st.global.u64 	[%rd36014], %rd27408;
	st.global.u64 	[%rd36015], %rd25591;
	ld.global.u64 	%rd27422, [%rd2];
	ld.global.u64 	%rd27423, [%rd36011];
	ld.global.u64 	%rd27424, [%rd36012];
	ld.global.u64 	%rd27425, [%rd36013];
	ld.global.u64 	%rd27426, [%rd36014];
	// begin inline asm
	add.cc.u64 %rd27422, %rd27422, %rd35996;
	addc.cc.u64 %rd27423, %rd27423, %rd35997;
	addc.cc.u64 %rd27424, %rd27424, %rd35998;
	addc.cc.u64 %rd27425, %rd27425, %rd35999;
	addc.cc.u64 %rd27426, %rd27426, %rd36000;
	addc.u64 %rd25591, %rd25591, %rd36001;
	
	// end inline asm
	st.global.u64 	[%rd2], %rd27422;
	st.global.u64 	[%rd36011], %rd27423;
	st.global.u64 	[%rd36012], %rd27424;
	st.global.u64 	[%rd36013], %rd27425;
	st.global.u64 	[%rd36014], %rd27426;
	st.global.u64 	[%rd36015], %rd25591;
	ld.global.u64 	%rd27440, [%rd2];
	ld.global.u64 	%rd27441, [%rd36011];
	ld.global.u64 	%rd27442, [%rd36012];
	ld.global.u64 	%rd27443, [%rd36013];
	ld.global.u64 	%rd27444, [%rd36014];
	// begin inline asm
	add.cc.u64 %rd27440, %rd27440, %rd35996;
	addc.cc.u64 %rd27441, %rd27441, %rd35997;
	addc.cc.u64 %rd27442, %rd27442, %rd35998;
	addc.cc.u64 %rd27443, %rd27443, %rd35999;
	addc.cc.u64 %rd27444, %rd27444, %rd36000;
	addc.u64 %rd25591, %rd25591, %rd36001;
	
	// end inline asm
	st.global.u64 	[%rd2], %rd27440;
	st.global.u64 	[%rd36011], %rd27441;
	st.global.u64 	[%rd36012], %rd27442;
	st.global.u64 	[%rd36013], %rd27443;
	st.global.u64 	[%rd36014], %rd27444;
	st.global.u64 	[%rd36015], %rd25591;
	ld.global.u64 	%rd27458, [%rd2];
	ld.global.u64 	%rd27459, [%rd36011];
	ld.global.u64 	%rd27460, [%rd36012];
	ld.global.u64 	%rd27461, [%rd36013];
	ld.global.u64 	%rd27462, [%rd36014];
	// begin inline asm
	add.cc.u64 %rd27458, %rd27458, %rd35996;
	addc.cc.u64 %rd27459, %rd27459, %rd35997;
	addc.cc.u64 %rd27460, %rd27460, %rd35998;
	addc.cc.u64 %rd27461, %rd27461, %rd35999;
	addc.cc.u64 %rd27462, %rd27462, %rd36000;
	addc.u64 %rd25591, %rd25591, %rd36001;
	
	// end inline asm
	st.global.u64 	[%rd2], %rd27458;
	st.global.u64 	[%rd36011], %rd27459;
	st.global.u64 	[%rd36012], %rd27460;
	st.global.u64 	[%rd36013], %rd27461;
	st.global.u64 	[%rd36014], %rd27462;
	st.global.u64 	[%rd36015], %rd25591;
	ld.global.u64 	%rd27476, [%rd2];
	ld.global.u64 	%rd27477, [%rd36011];
	ld.global.u64 	%rd27478, [%rd36012];
	ld.global.u64 	%rd27479, [%rd36013];
	ld.global.u64 	%rd27480, [%rd36014];
	// begin inline asm
	add.cc.u64 %rd27476, %rd27476, %rd35996;
	addc.cc.u64 %rd27477, %rd27477, %rd35997;
	addc.cc.u64 %rd27478, %rd27478, %rd35998;
	addc.cc.u64 %rd27479, %rd27479, %rd35999;
	addc.cc.u64 %rd27480, %rd27480, %rd36000;
	addc.u64 %rd25591, %rd25591, %rd36001;
	
	// end inline asm
	st.global.u64 	[%rd2], %rd27476;
	st.global.u64 	[%rd36011], %rd27477;
	st.global.u64 	[%rd36012], %rd27478;
	st.global.u64 	[%rd36013], %rd27479;
	st.global.u64 	[%rd36014], %rd27480;
	st.global.u64 	[%rd36015], %rd25591;
	ld.global.u64 	%rd27494, [%rd2];
	ld.global.u64 	%rd27495, [%rd36011];
	ld.global.u64 	%rd27496, [%rd36012];
	ld.global.u64 	%rd27497, [%rd36013];
	ld.global.u64 	%rd27498, [%rd36014];
	// begin inline asm
	add.cc.u64 %rd27494, %rd27494, %rd35996;
	addc.cc.u64 %rd27495, %rd27495, %rd35997;
	addc.cc.u64 %rd27496, %rd27496, %rd35998;
	addc.cc.u64 %rd27497, %rd27497, %rd35999;
	addc.cc.u64 %rd27498, %rd27498, %rd36000;
	addc.u64 %rd25591, %rd25591, %rd36001;
	
	// end inline asm
	st.global.u64 	[%rd2], %rd27494;
	st.global.u64 	[%rd36011], %rd27495;
	st.global.u64 	[%rd36012], %rd27496;
	st.global.u64 	[%rd36013], %rd27497;
	st.global.u64 	[%rd36014], %rd27498;
	st.global.u64 	[%rd36015], %rd25591;
	ld.global.u64 	%rd27512, [%rd2];
	ld.global.u64 	%rd27513, [%rd36011];
	ld.global.u64 	%rd27514, [%rd36012];
	ld.global.u64 	%rd27515, [%rd36013];
	ld.global.u64 	%rd27516, [%rd36014];
	// begin inline asm
	add.cc.u64 %rd27512, %rd27512, %rd35996;
	addc.cc.u64 %rd27513, %rd27513, %rd35997;
	addc.cc.u64 %rd27514, %rd27514, %rd35998;
	addc.cc.u64 %rd27515, %rd27515, %rd35999;
	addc.cc.u64 %rd27516, %rd27516, %rd36000;
	addc.u64 %rd25591, %rd25591, %rd36001;
	
	// end inline asm
	st.global.u64 	[%rd2], %rd27512;
	st.global.u64 	[%rd36011], %rd27513;
	st.global.u64 	[%rd36012], %rd27514;
	st.global.u64 	[%rd36013], %rd27515;
	st.global.u64 	[%rd36014], %rd27516;
	st.global.u64 	[%rd36015], %rd25591;
	ld.global.u64 	%rd27530, [%rd2];
	ld.global.u64 	%rd27531, [%rd36011];
	ld.global.u64 	%rd27532, [%rd36012];
	ld.global.u64 	%rd27533, [%rd36013];
	ld.global.u64 	%rd27534, [%rd36014];
	// begin inline asm
	add.cc.u64 %rd27530, %rd27530, %rd35996;
	addc.cc.u64 %rd27531, %rd27531, %rd35997;
	addc.cc.u64 %rd27532, %rd27532, %rd35998;
	addc.cc.u64 %rd27533, %rd27533, %rd35999;
	addc.cc.u64 %rd27534, %rd27534, %rd36000;
	addc.u64 %rd25591, %rd25591, %rd36001;
	
	// end inline asm
	st.global.u64 	[%rd2], %rd27530;
	st.global.u64 	[%rd36011], %rd27531;
	st.global.u64 	[%rd36012], %rd27532;
	st.global.u64 	[%rd36013], %rd27533;
	st.global.u64 	[%rd36014], %rd27534;
	st.global.u64 	[%rd36015], %rd25591;
	ld.global.u64 	%rd27548, [%rd2];
	ld.global.u64 	%rd27549, [%rd36011];
	ld.global.u64 	%rd27550, [%rd36012];
	ld.global.u64 	%rd27551, [%rd36013];
	ld.global.u64 	%rd27552, [%rd36014];
	// begin inline asm
	add.cc.u64 %rd27548, %rd27548, %rd35996;
	addc.cc.u64 %rd27549, %rd27549, %rd35997;
	addc.cc.u64 %rd27550, %rd27550, %rd35998;
	addc.cc.u64 %rd27551, %rd27551, %rd35999;
	addc.cc.u64 %rd27552, %rd27552, %rd36000;
	addc.u64 %rd25591, %rd25591, %rd36001;
	
	// end inline asm
	st.global.u64 	[%rd2], %rd27548;
	st.global.u64 	[%rd36011], %rd27549;
	st.global.u64 	[%rd36012], %rd27550;
	st.global.u64 	[%rd36013], %rd27551;
	st.global.u64 	[%rd36014], %rd27552;
	st.global.u64 	[%rd36015], %rd25591;
	ld.global.u64 	%rd27566, [%rd2];
	ld.global.u64 	%rd27567, [%rd36011];
	ld.global.u64 	%rd27568, [%rd36012];
	ld.global.u64 	%rd27569, [%rd36013];
	ld.global.u64 	%rd27570, [%rd36014];
	// begin inline asm
	add.cc.u64 %rd27566, %rd27566, %rd35996;
	addc.cc.u64 %rd27567, %rd27567, %rd35997;
	addc.cc.u64 %rd27568, %rd27568, %rd35998;
	addc.cc.u64 %rd27569, %rd27569, %rd35999;
	addc.cc.u64 %rd27570, %rd27570, %rd36000;
	addc.u64 %rd25591, %rd25591, %rd36001;
	
	// end inline asm
	st.global.u64 	[%rd2], %rd27566;
	st.global.u64 	[%rd36011], %rd27567;
	st.global.u64 	[%rd36012], %rd27568;
	st.global.u64 	[%rd36013], %rd27569;
	st.global.u64 	[%rd36014], %rd27570;
	st.global.u64 	[%rd36015], %rd25591;
	ld.global.u64 	%rd27584, [%rd2];
	ld.global.u64 	%rd27585, [%rd36011];
	ld.global.u64 	%rd27586, [%rd36012];
	ld.global.u64 	%rd27587, [%rd36013];
	ld.global.u64 	%rd27588, [%rd36014];
	// begin inline asm
	add.cc.u64 %rd27584, %rd27584, %rd35996;
	addc.cc.u64 %rd27585, %rd27585, %rd35997;
	addc.cc.u64 %rd27586, %rd27586, %rd35998;
	addc.cc.u64 %rd27587, %rd27587, %rd35999;
	addc.cc.u64 %rd27588, %rd27588, %rd36000;
	addc.u64 %rd25591, %rd25591, %rd36001;
	
	// end inline asm
	st.global.u64 	[%rd2], %rd27584;
	st.global.u64 	[%rd36011], %rd27585;
	st.global.u64 	[%rd36012], %rd27586;
	st.global.u64 	[%rd36013], %rd27587;
	st.global.u64 	[%rd36014], %rd27588;
	st.global.u64 	[%rd36015], %rd25591;
	ld.global.u64 	%rd27602, [%rd2];
	ld.global.u64 	%rd27603, [%rd36011];
	ld.global.u64 	%rd27604, [%rd36012];
	ld.global.u64 	%rd27605, [%rd36013];
	ld.global.u64 	%rd27606, [%rd36014];
	// begin inline asm
	add.cc.u64 %rd27602, %rd27602, %rd35996;
	addc.cc.u64 %rd27603, %rd27603, %rd35997;
	addc.cc.u64 %rd27604, %rd27604, %rd35998;
	addc.cc.u64 %rd27605, %rd27605, %rd35999;
	addc.cc.u64 %rd27606, %rd27606, %rd36000;
	addc.u64 %rd25591, %rd25591, %rd36001;
	
	// end inline asm
	st.global.u64 	[%rd2], %rd27602;
	st.global.u64 	[%rd36011], %rd27603;
	st.global.u64 	[%rd36012], %rd27604;
	st.global.u64 	[%rd36013], %rd27605;
	st.global.u64 	[%rd36014], %rd27606;
	st.global.u64 	[%rd36015], %rd25591;
	ld.global.u64 	%rd27620, [%rd2];
	ld.global.u64 	%rd27621, [%rd36011];
	ld.global.u64 	%rd27622, [%rd36012];
	ld.global.u64 	%rd27623, [%rd36013];
	ld.global.u64 	%rd27624, [%rd36014];
	// begin inline asm
	add.cc.u64 %rd27620, %rd27620, %rd35996;
	addc.cc.u64 %rd27621, %rd27621, %rd35997;
	addc.cc.u64 %rd27622, %rd27622, %rd35998;
	addc.cc.u64 %rd27623, %rd27623, %rd35999;
	addc.cc.u64 %rd27624, %rd27624, %rd36000;
	addc.u64 %rd25591, %rd25591, %rd36001;
	
	// end inline asm
	st.global.u64 	[%rd2], %rd27620;
	st.global.u64 	[%rd36011], %rd27621;
	st.global.u64 	[%rd36012], %rd27622;
	st.global.u64 	[%rd36013], %rd27623;
	st.global.u64 	[%rd36014], %rd27624;
	st.global.u64 	[%rd36015], %rd25591;
	ld.global.u64 	%rd27638, [%rd2];
	ld.global.u64 	%rd27639, [%rd36011];
	ld.global.u64 	%rd27640, [%rd36012];
	ld.global.u64 	%rd27641, [%rd36013];
	ld.global.u64 	%rd27642, [%rd36014];
	// begin inline asm
	add.cc.u64 %rd27638, %rd27638, %rd35996;
	addc.cc.u64 %rd27639, %rd27639, %rd35997;
	addc.cc.u64 %rd27640, %rd27640, %rd35998;
	addc.cc.u64 %rd27641, %rd27641, %rd35999;
	addc.cc.u64 %rd27642, %rd27642, %rd36000;
	addc.u64 %rd25591, %rd25591, %rd36001;
	
	// end inline asm
	st.global.u64 	[%rd2], %rd27638;
	st.global.u64 	[%rd36011], %rd27639;
	st.global.u64 	[%rd36012], %rd27640;
	st.global.u64 	[%rd36013], %rd27641;
	st.global.u64 	[%rd36014], %rd27642;
	st.global.u64 	[%rd36015], %rd25591;
	ld.global.u64 	%rd27656, [%rd2];
	ld.global.u64 	%rd27657, [%rd36011];
	ld.global.u64 	%rd27658, [%rd36012];
	ld.global.u64 	%rd27659, [%rd36013];
	ld.global.u64 	%rd27660, [%rd36014];
	// begin inline asm
	add.cc.u64 %rd27656, %rd27656, %rd35996;
	addc.cc.u64 %rd27657, %rd27657, %rd35997;
	addc.cc.u64 %rd27658, %rd27658, %rd35998;
	addc.cc.u64 %rd27659, %rd27659, %rd35999;
	addc.cc.u64 %rd27660, %rd27660, %rd36000;
	addc.u64 %rd25591, %rd25591, %rd36001;
	
	// end inline asm
	st.global.u64 	[%rd2], %rd27656;
	st.global.u64 	[%rd36011], %rd27657;
	st.global.u64 	[%rd36012], %rd27658;
	st.global.u64 	[%rd36013], %rd27659;
	st.global.u64 	[%rd36014], %rd27660;
	st.global.u64 	[%rd36015], %rd25591;
	ld.global.u64 	%rd27674, [%rd2];
	ld.global.u64 	%rd27675, [%rd36011];
	ld.global.u64 	%rd27676, [%rd36012];
	ld.global.u64 	%rd27677, [%rd36013];
	ld.global.u64 	%rd27678, [%rd36014];
	// begin inline asm
	add.cc.u64 %rd27674, %rd27674, %rd35996;
	addc.cc.u64 %rd27675, %rd27675, %rd35997;
	addc.cc.u64 %rd27676, %rd27676, %rd35998;
	addc.cc.u64 %rd27677, %rd27677, %rd35999;
	addc.cc.u64 %rd27678, %rd27678, %rd36000;
	addc.u64 %rd25591, %rd25591, %rd36001;
	
	// end inline asm
	st.global.u64 	[%rd2], %rd27674;
	st.global.u64 	[%rd36011], %rd27675;
	st.global.u64 	[%rd36012], %rd27676;
	st.global.u64 	[%rd36013], %rd27677;
	st.global.u64 	[%rd36014], %rd27678;
	st.global.u64 	[%rd36015], %rd25591;
	ld.global.u64 	%rd27692, [%rd2];
	ld.global.u64 	%rd27693, [%rd36011];
	ld.global.u64 	%rd27694, [%rd36012];
	ld.global.u64 	%rd27695, [%rd36013];
	ld.global.u64 	%rd27696, [%rd36014];
	// begin inline asm
	add.cc.u64 %rd27692, %rd27692, %rd35996;
	addc.cc.u64 %rd27693, %rd27693, %rd35997;
	addc.cc.u64 %rd27694, %rd27694, %rd35998;
	addc.cc.u64 %rd27695, %rd27695, %rd35999;
	addc.cc.u64 %rd27696, %rd27696, %rd36000;
	addc.u64 %rd25591, %rd25591, %rd36001;
	
	// end inline asm
	st.global.u64 	[%rd2], %rd27692;
	st.global.u64 	[%rd36011], %rd27693;
	st.global.u64 	[%rd36012], %rd27694;
	st.global.u64 	[%rd36013], %rd27695;
	st.global.u64 	[%rd36014], %rd27696;
	st.global.u64 	[%rd36015], %rd25591;
	ld.global.u64 	%rd27710, [%rd2];
	ld.global.u64 	%rd27711, [%rd36011];
	ld.global.u64 	%rd27712, [%rd36012];
	ld.global.u64 	%rd27713, [%rd36013];
	ld.global.u64 	%rd27714, [%rd36014];
	// begin inline asm
	add.cc.u64 %rd27710, %rd27710, %rd35996;
	addc.cc.u64 %rd27711, %rd27711, %rd35997;
	addc.cc.u64 %rd27712, %rd27712, %rd35998;
	addc.cc.u64 %rd27713, %rd27713, %rd35999;
	addc.cc.u64 %rd27714, %rd27714, %rd36000;
	addc.u64 %rd25591, %rd25591, %rd36001;
	
	// end inline asm
	st.global.u64 	[%rd2], %rd27710;
	st.global.u64 	[%rd36011], %rd27711;
	st.global.u64 	[%rd36012], %rd27712;
	st.global.u64 	[%rd36013], %rd27713;
	st.global.u64 	[%rd36014], %rd27714;
	st.global.u64 	[%rd36015], %rd25591;
	ld.global.u64 	%rd27728, [%rd2];
	ld.global.u64 	%rd27729, [%rd36011];
	ld.global.u64 	%rd27730, [%rd36012];
	ld.global.u64 	%rd27731, [%rd36013];
	ld.global.u64 	%rd27732, [%rd36014];
	// begin inline asm
	add.cc.u64 %rd27728, %rd27728, %rd35996;
	addc.cc.u64 %rd27729, %rd27729, %rd35997;
	addc.cc.u64 %rd27730, %rd27730, %rd35998;
	addc.cc.u64 %rd27731, %rd27731, %rd35999;
	addc.cc.u64 %rd27732, %rd27732, %rd36000;
	addc.u64 %rd25591, %rd25591, %rd36001;
	
	// end inline asm
	st.global.u64 	[%rd2], %rd27728;
	st.global.u64 	[%rd36011], %rd27729;
	st.global.u64 	[%rd36012], %rd27730;
	st.global.u64 	[%rd36013], %rd27731;
	st.global.u64 	[%rd36014], %rd27732;
	st.global.u64 	[%rd36015], %rd25591;
	ld.global.u64 	%rd27746, [%rd2];
	ld.global.u64 	%rd27747, [%rd36011];
	ld.global.u64 	%rd27748, [%rd36012];
	ld.global.u64 	%rd27749, [%rd36013];
	ld.global.u64 	%rd27750, [%rd36014];
	// begin inline asm
	add.cc.u64 %rd27746, %rd27746, %rd35996;
	addc.cc.u64 %rd27747, %rd27747, %rd35997;
	addc.cc.u64 %rd27748, %rd27748, %rd35998;
	addc.cc.u64 %rd27749, %rd27749, %rd35999;
	addc.cc.u64 %rd27750, %rd27750, %rd36000;
	addc.u64 %rd25591, %rd25591, %rd36001;
	
	// end inline asm
	st.global.u64 	[%rd2], %rd27746;
	st.global.u64 	[%rd36011], %rd27747;
	st.global.u64 	[%rd36012], %rd27748;
	st.global.u64 	[%rd36013], %rd27749;
	st.global.u64 	[%rd36014], %rd27750;
	st.global.u64 	[%rd36015], %rd25591;
	ld.global.u64 	%rd27764, [%rd2];
	ld.global.u64 	%rd27765, [%rd36011];
	ld.global.u64 	%rd27766, [%rd36012];
	ld.global.u64 	%rd27767, [%rd36013];
	ld.global.u64 	%rd27768, [%rd36014];
	// begin inline asm
	add.cc.u64 %rd27764, %rd27764, %rd35996;
	addc.cc.u64 %rd27765, %rd27765, %rd35997;
	addc.cc.u64 %rd27766, %rd27766, %rd35998;
	addc.cc.u64 %rd27767, %rd27767, %rd35999;
	addc.cc.u64 %rd27768, %rd27768, %rd36000;
	addc.u64 %rd25591, %rd25591, %rd36001;
	
	// end inline asm
	st.global.u64 	[%rd2], %rd27764;
	st.global.u64 	[%rd36011], %rd27765;
	st.global.u64 	[%rd36012], %rd27766;
	st.global.u64 	[%rd36013], %rd27767;
	st.global.u64 	[%rd36014], %rd27768;
	st.global.u64 	[%rd36015], %rd25591;
	ld.global.u64 	%rd27782, [%rd2];
	ld.global.u64 	%rd27783, [%rd36011];
	ld.global.u64 	%rd27784, [%rd36012];
	ld.global.u64 	%rd27785, [%rd36013];
	ld.global.u64 	%rd27786, [%rd36014];
	// begin inline asm
	add.cc.u64 %rd27782, %rd27782, %rd35996;
	addc.cc.u64 %rd27783, %rd27783, %rd35997;
	addc.cc.u64 %rd27784, %rd27784, %rd35998;
	addc.cc.u64 %rd27785, %rd27785, %rd35999;
	addc.cc.u64 %rd27786, %rd27786, %rd36000;
	addc.u64 %rd25591, %rd25591, %rd36001;
	
	// end inline asm
	st.global.u64 	[%rd2], %rd27782;
	st.global.u64 	[%rd36011], %rd27783;
	st.global.u64 	[%rd36012], %rd27784;
	st.global.u64 	[%rd36013], %rd27785;
	st.global.u64 	[%rd36014], %rd27786;
	st.global.u64 	[%rd36015], %rd25591;
	ld.global.u64 	%rd27800, [%rd2];
	ld.global.u64 	%rd27801, [%rd36011];
	ld.global.u64 	%rd27802, [%rd36012];
	ld.global.u64 	%rd27803, [%rd36013];
	ld.global.u64 	%rd27804, [%rd36014];
	// begin inline asm
	add.cc.u64 %rd27800, %rd27800, %rd35996;
	addc.cc.u64 %rd27801, %rd27801, %rd35997;
	addc.cc.u64 %rd27802, %rd27802, %rd35998;
	addc.cc.u64 %rd27803, %rd27803, %rd35999;
	addc.cc.u64 %rd27804, %rd27804, %rd36000;
	addc.u64 %rd25591, %rd25591, %rd36001;
	
	// end inline asm
	st.global.u64 	[%rd2], %rd27800;
	st.global.u64 	[%rd36011], %rd27801;
	st.global.u64 	[%rd36012], %rd27802;
	st.global.u64 	[%rd36013], %rd27803;
	st.global.u64 	[%rd36014], %rd27804;
	st.global.u64 	[%rd36015], %rd25591;
	ld.global.u64 	%rd27818, [%rd2];
	ld.global.u64 	%rd27819, [%rd36011];
	ld.global.u64 	%rd27820, [%rd36012];
	ld.global.u64 	%rd27821, [%rd36013];
	ld.global.u64 	%rd27822, [%rd36014];
	// begin inline asm
	add.cc.u64 %rd27818, %rd27818, %rd35996;
	addc.cc.u64 %rd27819, %rd27819, %rd35997;
	addc.cc.u64 %rd27820, %rd27820, %rd35998;
	addc.cc.u64 %rd27821, %rd27821, %rd35999;
	addc.cc.u64 %rd27822, %rd27822, %rd36000;
	addc.u64 %rd25591, %rd25591, %rd36001;
	
	// end inline asm
	st.global.u64 	[%rd2], %rd27818;
	st.global.u64 	[%rd36011], %rd27819;
	st.global.u64 	[%rd36012], %rd27820;
	st.global.u64 	[%rd36013], %rd27821;
	st.global.u64 	[%rd36014], %rd27822;
	st.global.u64 	[%rd36015], %rd25591;
	ld.global.u64 	%rd27836, [%rd2];
	ld.global.u64 	%rd27837, [%rd36011];
	ld.global.u64 	%rd27838, [%rd36012];
	ld.global.u64 	%rd27839, [%rd36013];
	ld.global.u64 	%rd27840, [%rd36014];
	// begin inline asm
	add.cc.u64 %rd27836, %rd27836, %rd35996;
	addc.cc.u64 %rd27837, %rd27837, %rd35997;
	addc.cc.u64 %rd27838, %rd27838, %rd35998;
	addc.cc.u64 %rd27839, %rd27839, %rd35999;
	addc.cc.u64 %rd27840, %rd27840, %rd36000;
	addc.u64 %rd25591, %rd25591, %rd36001;
	
	// end inline asm
	st.global.u64 	[%rd2], %rd27836;
	st.global.u64 	[%rd36011], %rd27837;
	st.global.u64 	[%rd36012], %rd27838;
	st.global.u64 	[%rd36013], %rd27839;
	st.global.u64 	[%rd36014], %rd27840;
	st.global.u64 	[%rd36015], %rd25591;
	ld.global.u64 	%rd27854, [%rd2];
	ld.global.u64 	%rd27855, [%rd36011];
	ld.global.u64 	%rd27856, [%rd36012];
	ld.global.u64 	%rd27857, [%rd36013];
	ld.global.u64 	%rd27858, [%rd36014];
	// begin inline asm
	add.cc.u64 %rd27854, %rd27854, %rd35996;
	addc.cc.u64 %rd27855, %rd27855, %rd35997;
	addc.cc.u64 %rd27856, %rd27856, %rd35998;
	addc.cc.u64 %rd27857, %rd27857, %rd35999;
	addc.cc.u64 %rd27858, %rd27858, %rd36000;
	addc.u64 %rd25591, %rd25591, %rd36001;
	
	// end inline asm
	st.global.u64 	[%rd2], %rd27854;
	st.global.u64 	[%rd36011], %rd27855;
	st.global.u64 	[%rd36012], %rd27856;
	st.global.u64 	[%rd36013], %rd27857;
	st.global.u64 	[%rd36014], %rd27858;
	st.global.u64 	[%rd36015], %rd25591;
	ld.global.u64 	%rd27872, [%rd2];
	ld.global.u64 	%rd27873, [%rd36011];
	ld.global.u64 	%rd27874, [%rd36012];
	ld.global.u64 	%rd27875, [%rd36013];
	ld.global.u64 	%rd27876, [%rd36014];
	// begin inline asm
	add.cc.u64 %rd27872, %rd27872, %rd35996;
	addc.cc.u64 %rd27873, %rd27873, %rd35997;
	addc.cc.u64 %rd27874, %rd27874, %rd35998;
	addc.cc.u64 %rd27875, %rd27875, %rd35999;
	addc.cc.u64 %rd27876, %rd27876, %rd36000;
	addc.u64 %rd25591, %rd25591, %rd36001;
	
	// end inline asm
	st.global.u64 	[%rd2], %rd27872;
	st.global.u64 	[%rd36011], %rd27873;
	st.global.u64 	[%rd36012], %rd27874;
	st.global.u64 	[%rd36013], %rd27875;
	st.global.u64 	[%rd36014], %rd27876;
	st.global.u64 	[%rd36015], %rd25591;
	ld.global.u64 	%rd27890, [%rd2];
	ld.global.u64 	%rd27891, [%rd36011];
	ld.global.u64 	%rd27892, [%rd36012];
	ld.global.u64 	%rd27893, [%rd36013];
	ld.global.u64 	%rd27894, [%rd36014];
	// begin inline asm
	add.cc.u64 %rd27890, %rd27890, %rd35996;
	addc.cc.u64 %rd27891, %rd27891, %rd35997;
	addc.cc.u64 %rd27892, %rd27892, %rd35998;
	addc.cc.u64 %rd27893, %rd27893, %rd35999;
	addc.cc.u64 %rd27894, %rd27894, %rd36000;
	addc.u64 %rd25591, %rd25591, %rd36001;
	
	// end inline asm
	st.global.u64 	[%rd2], %rd27890;
	st.global.u64 	[%rd36011], %rd27891;
	st.global.u64 	[%rd36012], %rd27892;
	st.global.u64 	[%rd36013], %rd27893;
	st.global.u64 	[%rd36014], %rd27894;
	st.global.u64 	[%rd36015], %rd25591;
	ld.global.u64 	%rd27908, [%rd2];
	ld.global.u64 	%rd27909, [%rd36011];
	ld.global.u64 	%rd27910, [%rd36012];
	ld.global.u64 	%rd27911, [%rd36013];
	ld.global.u64 	%rd27912, [%rd36014];
	// begin inline asm
	add.cc.u64 %rd27908, %rd27908, %rd35996;
	addc.cc.u64 %rd27909, %rd27909, %rd35997;
	addc.cc.u64 %rd27910, %rd27910, %rd35998;
	addc.cc.u64 %rd27911, %rd27911, %rd35999;
	addc.cc.u64 %rd27912, %rd27912, %rd36000;
	addc.u64 %rd25591, %rd25591, %rd36001;
	
	// end inline asm
	st.global.u64 	[%rd2], %rd27908;
	st.global.u64 	[%rd36011], %rd27909;
	st.global.u64 	[%rd36012], %rd27910;
	st.global.u64 	[%rd36013], %rd27911;
	st.global.u64 	[%rd36014], %rd27912;
	st.global.u64 	[%rd36015], %rd25591;
	ld.global.u64 	%rd27926, [%rd2];
	ld.global.u64 	%rd27927, [%rd36011];
	ld.global.u64 	%rd27928, [%rd36012];
	ld.global.u64 	%rd27929, [%rd36013];
	ld.global.u64 	%rd27930, [%rd36014];
	// begin inline asm
	add.cc.u64 %rd27926, %rd27926, %rd35996;
	addc.cc.u64 %rd27927, %rd27927, %rd35997;
	addc.cc.u64 %rd27928, %rd27928, %rd35998;
	addc.cc.u64 %rd27929, %rd27929, %rd35999;
	addc.cc.u64 %rd27930, %rd27930, %rd36000;
	addc.u64 %rd25591, %rd25591, %rd36001;
	
	// end inline asm
	st.global.u64 	[%rd2], %rd27926;
	st.global.u64 	[%rd36011], %rd27927;
	st.global.u64 	[%rd36012], %rd27928;
	st.global.u64 	[%rd36013], %rd27929;
	st.global.u64 	[%rd36014], %rd27930;
	st.global.u64 	[%rd36015], %rd25591;
	ld.global.u64 	%rd27944, [%rd2];
	ld.global.u64 	%rd27945, [%rd36011];
	ld.global.u64 	%rd27946, [%rd36012];
	ld.global.u64 	%rd27947, [%rd36013];
	ld.global.u64 	%rd27948, [%rd36014];
	// begin inline asm
	add.cc.u64 %rd27944, %rd27944, %rd35996;
	addc.cc.u64 %rd27945, %rd27945, %rd35997;
	addc.cc.u64 %rd27946, %rd27946, %rd35998;
	addc.cc.u64 %rd27947, %rd27947, %rd35999;
	addc.cc.u64 %rd27948, %rd27948, %rd36000;
	addc.u64 %rd25591, %rd25591, %rd36001;
	
	// end inline asm
	st.global.u64 	[%rd2], %rd27944;
	st.global.u64 	[%rd36011], %rd27945;
	st.global.u64 	[%rd36012], %rd27946;
	st.global.u64 	[%rd36013], %rd27947;
	st.global.u64 	[%rd36014], %rd27948;
	st.global.u64 	[%rd36015], %rd25591;
	ld.global.u64 	%rd27962, [%rd2];
	ld.global.u64 	%rd27963, [%rd36011];
	ld.global.u64 	%rd27964, [%rd36012];
	ld.global.u64 	%rd27965, [%rd36013];
	ld.global.u64 	%rd27966, [%rd36014];
	// begin inline asm
	add.cc.u64 %rd27962, %rd27962, %rd35996;
	addc.cc.u64 %rd27963, %rd27963, %rd35997;
	addc.cc.u64 %rd27964, %rd27964, %rd35998;
	addc.cc.u64 %rd27965, %rd27965, %rd35999;
	addc.cc.u64 %rd27966, %rd27966, %rd36000;
	addc.u64 %rd25591, %rd25591, %rd36001;
	
	// end inline asm
	st.global.u64 	[%rd2], %rd27962;
	st.global.u64 	[%rd36011], %rd27963;
	st.global.u64 	[%rd36012], %rd27964;
	st.global.u64 	[%rd36013], %rd27965;
	st.global.u64 	[%rd36014], %rd27966;
	st.global.u64 	[%rd36015], %rd25591;
	ld.global.u64 	%rd27980, [%rd2];
	ld.global.u64 	%rd27981, [%rd36011];
	ld.global.u64 	%rd27982, [%rd36012];
	ld.global.u64 	%rd27983, [%rd36013];
	ld.global.u64 	%rd27984, [%rd36014];
	// begin inline asm
	add.cc.u64 %rd27980, %rd27980, %rd35996;
	addc.cc.u64 %rd27981, %rd27981, %rd35997;
	addc.cc.u64 %rd27982, %rd27982, %rd35998;
	addc.cc.u64 %rd27983, %rd27983, %rd35999;
	addc.cc.u64 %rd27984, %rd27984, %rd36000;
	addc.u64 %rd25591, %rd25591, %rd36001;
	
	// end inline asm
	st.global.u64 	[%rd2], %rd27980;
	st.global.u64 	[%rd36011], %rd27981;
	st.global.u64 	[%rd36012], %rd27982;
	st.global.u64 	[%rd36013], %rd27983;
	st.global.u64 	[%rd36014], %rd27984;
	st.global.u64 	[%rd36015], %rd25591;
	ld.global.u64 	%rd27998, [%rd2];
	ld.global.u64 	%rd27999, [%rd36011];
	ld.global.u64 	%rd28000, [%rd36012];
	ld.global.u64 	%rd28001, [%rd36013];
	ld.global.u64 	%rd28002, [%rd36014];
	// begin inline asm
	add.cc.u64 %rd27998, %rd27998, %rd35996;
	addc.cc.u64 %rd27999, %rd27999, %rd35997;
	addc.cc.u64 %rd28000, %rd28000, %rd35998;
	addc.cc.u64 %rd28001, %rd28001, %rd35999;
	addc.cc.u64 %rd28002, %rd28002, %rd36000;
	addc.u64 %rd25591, %rd25591, %rd36001;
	
	// end inline asm
	st.global.u64 	[%rd2], %rd27998;
	st.global.u64 	[%rd36011], %rd27999;
	st.global.u64 	[%rd36012], %rd28000;
	st.global.u64 	[%rd36013], %rd28001;
	st.global.u64 	[%rd36014], %rd28002;
	st.global.u64 	[%rd36015], %rd25591;
	ld.global.u64 	%rd28016, [%rd2];
	ld.global.u64 	%rd28017, [%rd36011];
	ld.global.u64 	%rd28018, [%rd36012];
	ld.global.u64 	%rd28019, [%rd36013];
	ld.global.u64 	%rd28020, [%rd36014];
	// begin inline asm
	add.cc.u64 %rd28016, %rd28016, %rd35996;
	addc.cc.u64 %rd28017, %rd28017, %rd35997;
	addc.cc.u64 %rd28018, %rd28018, %rd35998;
	addc.cc.u64 %rd28019, %rd28019, %rd35999;
	addc.cc.u64 %rd28020, %rd28020, %rd36000;
	addc.u64 %rd25591, %rd25591, %rd36001;
	
	// end inline asm
	st.global.u64 	[%rd2], %rd28016;
	st.global.u64 	[%rd36011], %rd28017;
	st.global.u64 	[%rd36012], %rd28018;
	st.global.u64 	[%rd36013], %rd28019;
	st.global.u64 	[%rd36014], %rd28020;
	st.global.u64 	[%rd36015], %rd25591;
	ld.global.u64 	%rd28034, [%rd2];
	ld.global.u64 	%rd28035, [%rd36011];
	ld.global.u64 	%rd28036, [%rd36012];
	ld.global.u64 	%rd28037, [%rd36013];
	ld.global.u64 	%rd28038, [%rd36014];
	// begin inline asm
	add.cc.u64 %rd28034, %rd28034, %rd35996;
	addc.cc.u64 %rd28035, %rd28035, %rd35997;
	addc.cc.u64 %rd28036, %rd28036, %rd35998;
	addc.cc.u64 %rd28037, %rd28037, %rd35999;
	addc.cc.u64 %rd28038, %rd28038, %rd36000;
	addc.u64 %rd25591, %rd25591, %rd36001;
	
	// end inline asm
	st.global.u64 	[%rd2], %rd28034;
	st.global.u64 	[%rd36011], %rd28035;
	st.global.u64 	[%rd36012], %rd28036;
	st.global.u64 	[%rd36013], %rd28037;
	st.global.u64 	[%rd36014], %rd28038;
	st.global.u64 	[%rd36015], %rd25591;
	ld.global.u64 	%rd28052, [%rd2];
	ld.global.u64 	%rd28053, [%rd36011];
	ld.global.u64 	%rd28054, [%rd36012];
	ld.global.u64 	%rd28055, [%rd36013];
	ld.global.u64 	%rd28056, [%rd36014];
	// begin inline asm
	add.cc.u64 %rd28052, %rd28052, %rd35996;
	addc.cc.u64 %rd28053, %rd28053, %rd35997;
	addc.cc.u64 %rd28054, %rd28054, %rd35998;
	addc.cc.u64 %rd28055, %rd28055, %rd35999;
	addc.cc.u64 %rd28056, %rd28056, %rd36000;
	addc.u64 %rd25591, %rd25591, %rd36001;
	
	// end inline asm
	st.global.u64 	[%rd2], %rd28052;
	st.global.u64 	[%rd36011], %rd28053;
	st.global.u64 	[%rd36012], %rd28054;
	st.global.u64 	[%rd36013], %rd28055;
	st.global.u64 	[%rd36014], %rd28056;
	st.global.u64 	[%rd36015], %rd25591;
	ld.global.u64 	%rd28070, [%rd2];
	ld.global.u64 	%rd28071, [%rd36011];
	ld.global.u64 	%rd28072, [%rd36012];
	ld.global.u64 	%rd28073, [%rd36013];
	ld.global.u64 	%rd28074, [%rd36014];
	// begin inline asm
	add.cc.u64 %rd28070, %rd28070, %rd35996;
	addc.cc.u64 %rd28071, %rd28071, %rd35997;
	addc.cc.u64 %rd28072, %rd28072, %rd35998;
	addc.cc.u64 %rd28073, %rd28073, %rd35999;
	addc.cc.u64 %rd28074, %rd28074, %rd36000;
	addc.u64 %rd25591, %rd25591, %rd36001;
	
	// end inline asm
	st.global.u64 	[%rd2], %rd28070;
	st.global.u64 	[%rd36011], %rd28071;
	st.global.u64 	[%rd36012], %rd28072;
	st.global.u64 	[%rd36013], %rd28073;
	st.global.u64 	[%rd36014], %rd28074;
	st.global.u64 	[%rd36015], %rd25591;
	ld.global.u64 	%rd28088, [%rd2];
	ld.global.u64 	%rd28089, [%rd36011];
	ld.global.u64 	%rd28090, [%rd36012];
	ld.global.u64 	%rd28091, [%rd36013];
	ld.global.u64 	%rd28092, [%rd36014];
	// begin inline asm
	add.cc.u64 %rd28088, %rd28088, %rd35996;
	addc.cc.u64 %rd28089, %rd28089, %rd35997;
	addc.cc.u64 %rd28090, %rd28090, %rd35998;
	addc.cc.u64 %rd28091, %rd28091, %rd35999;
	addc.cc.u64 %rd28092, %rd28092, %rd36000;
	addc.u64 %rd25591, %rd25591, %rd36001;
	
	// end inline asm
	st.global.u64 	[%rd2], %rd28088;
	st.global.u64 	[%rd36011], %rd28089;
	st.global.u64 	[%rd36012], %rd28090;
	st.global.u64 	[%rd36013], %rd28091;
	st.global.u64 	[%rd36014], %rd28092;
	st.global.u64 	[%rd36015], %rd25591;
	ld.global.u64 	%rd28106, [%rd2];
	ld.global.u64 	%rd28107, [%rd36011];
	ld.global.u64 	%rd28108, [%rd36012];
	ld.global.u64 	%rd28109, [%rd36013];
	ld.global.u64 	%rd28110, [%rd36014];
	// begin inline asm
	add.cc.u64 %rd28106, %rd28106, %rd35996;
	addc.cc.u64 %rd28107, %rd28107, %rd35997;
	addc.cc.u64 %rd28108, %rd28108, %rd35998;
	addc.cc.u64 %rd28109, %rd28109, %rd35999;
	addc.cc.u64 %rd28110, %rd28110, %rd36000;
	addc.u64 %rd25591, %rd25591, %rd36001;
	
	// end inline asm
	st.global.u64 	[%rd2], %rd28106;
	st.global.u64 	[%rd36011], %rd28107;
	st.global.u64 	[%rd36012], %rd28108;
	st.global.u64 	[%rd36013], %rd28109;
	st.global.u64 	[%rd36014], %rd28110;
	st.global.u64 	[%rd36015], %rd25591;
	ld.global.u64 	%rd28124, [%rd2];
	ld.global.u64 	%rd28125, [%rd36011];
	ld.global.u64 	%rd28126, [%rd36012];
	ld.global.u64 	%rd28127, [%rd36013];
	ld.global.u64 	%rd28128, [%rd36014];
	// begin inline asm
	add.cc.u64 %rd28124, %rd28124, %rd35996;
	addc.cc.u64 %rd28125, %rd28125, %rd35997;
	addc.cc.u64 %rd28126, %rd28126, %rd35998;
	addc.cc.u64 %rd28127, %rd28127, %rd35999;
	addc.cc.u64 %rd28128, %rd28128, %rd36000;
	addc.u64 %rd25591, %rd25591, %rd36001;
	
	// end inline asm
	st.global.u64 	[%rd2], %rd28124;
	st.global.u64 	[%rd36011], %rd28125;
	st.global.u64 	[%rd36012], %rd28126;
	st.global.u64 	[%rd36013], %rd28127;
	st.global.u64 	[%rd36014], %rd28128;
	st.global.u64 	[%rd36015], %rd25591;
	ld.global.u64 	%rd28142, [%rd2];
	ld.global.u64 	%rd28143, [%rd36011];
	ld.global.u64 	%rd28144, [%rd36012];
	ld.global.u64 	%rd28145, [%rd36013];
	ld.global.u64 	%rd28146, [%rd36014];
	// begin inline asm
	add.cc.u64 %rd28142, %rd28142, %rd35996;
	addc.cc.u64 %rd28143, %rd28143, %rd35997;
	addc.cc.u64 %rd28144, %rd28144, %rd35998;
	addc.cc.u64 %rd28145, %rd28145, %rd35999;
	addc.cc.u64 %rd28146, %rd28146, %rd36000;
	addc.u64 %rd25591, %rd25591, %rd36001;
	
	// end inline asm
	st.global.u64 	[%rd2], %rd28142;
	st.global.u64 	[%rd36011], %rd28143;
	st.global.u64 	[%rd36012], %rd28144;
	st.global.u64 	[%rd36013], %rd28145;
	st.global.u64 	[%rd36014], %rd28146;
	st.global.u64 	[%rd36015], %rd25591;
	ld.global.u64 	%rd28160, [%rd2];
	ld.global.u64 	%rd28161, [%rd36011];
	ld.global.u64 	%rd28162, [%rd36012];
	ld.global.u64 	%rd28163, [%rd36013];
	ld.global.u64 	%rd28164, [%rd36014];
	// begin inline asm
	add.cc.u64 %rd28160, %rd28160, %rd35996;
	addc.cc.u64 %rd28161, %rd28161, %rd35997;
	addc.cc.u64 %rd28162, %rd28162, %rd35998;
	addc.cc.u64 %rd28163, %rd28163, %rd35999;
	addc.cc.u64 %rd28164, %rd28164, %rd36000;
	addc.u64 %rd25591, %rd25591, %rd36001;
	
	// end inline asm
	st.global.u64 	[%rd2], %rd28160;
	st.global.u64 	[%rd36011], %rd28161;
	st.global.u64 	[%rd36012], %rd28162;
	st.global.u64 	[%rd36013], %rd28163;
	st.global.u64 	[%rd36014], %rd28164;
	st.global.u64 	[%rd36015], %rd25591;
	ld.global.u64 	%rd28178, [%rd2];
	ld.global.u64 	%rd28179, [%rd36011];
	ld.global.u64 	%rd28180, [%rd36012];
	ld.global.u64 	%rd28181, [%rd36013];
	ld.global.u64 	%rd28182, [%rd36014];
	// begin inline asm
	add.cc.u64 %rd28178, %rd28178, %rd35996;
	addc.cc.u64 %rd28179, %rd28179, %rd35997;
	addc.cc.u64 %rd28180, %rd28180, %rd35998;
	addc.cc.u64 %rd28181, %rd28181, %rd35999;
	addc.cc.u64 %rd28182, %rd28182, %rd36000;
	addc.u64 %rd25591, %rd25591, %rd36001;
	
	// end inline asm
	st.global.u64 	[%rd2], %rd28178;
	st.global.u64 	[%rd36011], %rd28179;
	st.global.u64 	[%rd36012], %rd28180;
	st.global.u64 	[%rd36013], %rd28181;
	st.global.u64 	[%rd36014], %rd28182;
	st.global.u64 	[%rd36015], %rd25591;
	ld.global.u64 	%rd28196, [%rd2];
	ld.global.u64 	%rd28197, [%rd36011];
	ld.global.u64 	%rd28198, [%rd36012];
	ld.global.u64 	%rd28199, [%rd36013];
	ld.global.u64 	%rd28200, [%rd36014];
	// begin inline asm
	add.cc.u64 %rd28196, %rd28196, %rd35996;
	addc.cc.u64 %rd28197, %rd28197, %rd35997;
	addc.cc.u64 %rd28198, %rd28198, %rd35998;
	addc.cc.u64 %rd28199, %rd28199, %rd35999;
	addc.cc.u64 %rd28200, %rd28200, %rd36000;
	addc.u64 %rd25591, %rd25591, %rd36001;
	
	// end inline asm
	st.global.u64 	[%rd2], %rd28196;
	st.global.u64 	[%rd36011], %rd28197;
	st.global.u64 	[%rd36012], %rd28198;
	st.global.u64 	[%rd36013], %rd28199;
	st.global.u64 	[%rd36014], %rd28200;
	st.global.u64 	[%rd36015], %rd25591;
	ld.global.u64 	%rd28214, [%rd2];
	ld.global.u64 	%rd28215, [%rd36011];
	ld.global.u64 	%rd28216, [%rd36012];
	ld.global.u64 	%rd28217, [%rd36013];
	ld.global.u64 	%rd28218, [%rd36014];
	// begin inline asm
	add.cc.u64 %rd28214, %rd28214, %rd35996;
	addc.cc.u64 %rd28215, %rd28215, %rd35997;
	addc.cc.u64 %rd28216, %rd28216, %rd35998;
	addc.cc.u64 %rd28217, %rd28217, %rd35999;
	addc.cc.u64 %rd28218, %rd28218, %rd36000;
	addc.u64 %rd25591, %rd25591, %rd36001;
	
	// end inline asm
	st.global.u64 	[%rd2], %rd28214;
	st.global.u64 	[%rd36011], %rd28215;
	st.global.u64 	[%rd36012], %rd28216;
	st.global.u64 	[%rd36013], %rd28217;
	st.global.u64 	[%rd36014], %rd28218;
	st.global.u64 	[%rd36015], %rd25591;
	ld.global.u64 	%rd28232, [%rd2];
	ld.global.u64 	%rd28233, [%rd36011];
	ld.global.u64 	%rd28234, [%rd36012];
	ld.global.u64 	%rd28235, [%rd36013];
	ld.global.u64 	%rd28236, [%rd36014];
	// begin inline asm
	add.cc.u64 %rd28232, %rd28232, %rd35996;
	addc.cc.u64 %rd28233, %rd28233, %rd35997;
	addc.cc.u64 %rd28234, %rd28234, %rd35998;
	addc.cc.u64 %rd28235, %rd28235, %rd35999;
	addc.cc.u64 %rd28236, %rd28236, %rd36000;
	addc.u64 %rd25591, %rd25591, %rd36001;
	
	// end inline asm
	st.global.u64 	[%rd2], %rd28232;
	st.global.u64 	[%rd36011], %rd28233;
	st.global.u64 	[%rd36012], %rd28234;
	st.global.u64 	[%rd36013], %rd28235;
	st.global.u64 	[%rd36014], %rd28236;
	st.global.u64 	[%rd36015], %rd25591;
	ld.global.u64 	%rd28250, [%rd2];
	ld.global.u64 	%rd28251, [%rd36011];
	ld.global.u64 	%rd28252, [%rd36012];
	ld.global.u64 	%rd28253, [%rd36013];
	ld.global.u64 	%rd28254, [%rd36014];
	// begin inline asm
	add.cc.u64 %rd28250, %rd28250, %rd35996;
	addc.cc.u64 %rd28251, %rd28251, %rd35997;
	addc.cc.u64 %rd28252, %rd28252, %rd35998;
	addc.cc.u64 %rd28253, %rd28253, %rd35999;
	addc.cc.u64 %rd28254, %rd28254, %rd36000;
	addc.u64 %rd25591, %rd25591, %rd36001;
	
	// end inline asm
	st.global.u64 	[%rd2], %rd28250;
	st.global.u64 	[%rd36011], %rd28251;
	st.global.u64 	[%rd36012], %rd28252;
	st.global.u64 	[%rd36013], %rd28253;
	st.global.u64 	[%rd36014], %rd28254;
	st.global.u64 	[%rd36015], %rd25591;
	ld.global.u64 	%rd28268, [%rd2];
	ld.global.u64 	%rd28269, [%rd36011];
	ld.global.u64 	%rd28270, [%rd36012];
	ld.global.u64 	%rd28271, [%rd36013];
	ld.global.u64 	%rd28272, [%rd36014];
	// begin inline asm
	add.cc.u64 %rd28268, %rd28268, %rd35996;
	addc.cc.u64 %rd28269, %rd28269, %rd35997;
	addc.cc.u64 %rd28270, %rd28270, %rd35998;
	addc.cc.u64 %rd28271, %rd28271, %rd35999;
	addc.cc.u64 %rd28272, %rd28272, %rd36000;
	addc.u64 %rd25591, %rd25591, %rd36001;
	
	// end inline asm
	st.global.u64 	[%rd2], %rd28268;
	st.global.u64 	[%rd36011], %rd28269;
	st.global.u64 	[%rd36012], %rd28270;
	st.global.u64 	[%rd36013], %rd28271;
	st.global.u64 	[%rd36014], %rd28272;
	st.global.u64 	[%rd36015], %rd25591;
	ld.global.u64 	%rd28286, [%rd2];
	ld.global.u64 	%rd28287, [%rd36011];
	ld.global.u64 	%rd28288, [%rd36012];
	ld.global.u64 	%rd28289, [%rd36013];
	ld.global.u64 	%rd28290, [%rd36014];
	// begin inline asm
	add.cc.u64 %rd28286, %rd28286, %rd35996;
	addc.cc.u64 %rd28287, %rd28287, %rd35997;
	addc.cc.u64 %rd28288, %rd28288, %rd35998;
	addc.cc.u64 %rd28289, %rd28289, %rd35999;
	addc.cc.u64 %rd28290, %rd28290, %rd36000;
	addc.u64 %rd25591, %rd25591, %rd36001;
	
	// end inline asm
	st.global.u64 	[%rd2], %rd28286;
	st.global.u64 	[%rd36011], %rd28287;
	st.global.u64 	[%rd36012], %rd28288;
	st.global.u64 	[%rd36013], %rd28289;
	st.global.u64 	[%rd36014], %rd28290;
	st.global.u64 	[%rd36015], %rd25591;
	ld.global.u64 	%rd28304, [%rd2];
	ld.global.u64 	%rd28305, [%rd36011];
	ld.global.u64 	%rd28306, [%rd36012];
	ld.global.u64 	%rd28307, [%rd36013];
	ld.global.u64 	%rd28308, [%rd36014];
	// begin inline asm
	add.cc.u64 %rd28304, %rd28304, %rd35996;
	addc.cc.u64 %rd28305, %rd28305, %rd35997;
	addc.cc.u64 %rd28306, %rd28306, %rd35998;
	addc.cc.u64 %rd28307, %rd28307, %rd35999;
	addc.cc.u64 %rd28308, %rd28308, %rd36000;
	addc.u64 %rd25591, %rd25591, %rd36001;
	
	// end inline asm
	st.global.u64 	[%rd2], %rd28304;
	st.global.u64 	[%rd36011], %rd28305;
	st.global.u64 	[%rd36012], %rd28306;
	st.global.u64 	[%rd36013], %rd28307;
	st.global.u64 	[%rd36014], %rd28308;
	st.global.u64 	[%rd36015], %rd25591;
	ld.global.u64 	%rd28322, [%rd2];
	ld.global.u64 	%rd28323, [%rd36011];
	ld.global.u64 	%rd28324, [%rd36012];
	ld.global.u64 	%rd28325, [%rd36013];
	ld.global.u64 	%rd28326, [%rd36014];
	// begin inline asm
	add.cc.u64 %rd28322, %rd28322, %rd35996;
	addc.cc.u64 %rd28323, %rd28323, %rd35997;
	addc.cc.u64 %rd28324, %rd28324, %rd35998;
	addc.cc.u64 %rd28325, %rd28325, %rd35999;
	addc.cc.u64 %rd28326, %rd28326, %rd36000;
	addc.u64 %rd25591, %rd25591, %rd36001;
	
	// end inline asm
	st.global.u64 	[%rd2], %rd28322;
	st.global.u64 	[%rd36011], %rd28323;
	st.global.u64 	[%rd36012], %rd28324;
	st.global.u64 	[%rd36013], %rd28325;
	st.global.u64 	[%rd36014], %rd28326;
	st.global.u64 	[%rd36015], %rd25591;
	ld.global.u64 	%rd28340, [%rd2];
	ld.global.u64 	%rd28341, [%rd36011];
	ld.global.u64 	%rd28342, [%rd36012];
	ld.global.u64 	%rd28343, [%rd36013];
	ld.global.u64 	%rd28344, [%rd36014];
	// begin inline asm
	add.cc.u64 %rd28340, %rd28340, %rd35996;
	addc.cc.u64 %rd28341, %rd28341, %rd35997;
	addc.cc.u64 %rd28342, %rd28342, %rd35998;
	addc.cc.u64 %rd28343, %rd28343, %rd35999;
	addc.cc.u64 %rd28344, %rd28344, %rd36000;
	addc.u64 %rd25591, %rd25591, %rd36001;
	
	// end inline asm
	st.global.u64 	[%rd2], %rd28340;
	st.global.u64 	[%rd36011], %rd28341;
	st.global.u64 	[%rd36012], %rd28342;
	st.global.u64 	[%rd36013], %rd28343;
	st.global.u64 	[%rd36014], %rd28344;
	st.global.u64 	[%rd36015], %rd25591;
	ld.global.u64 	%rd28358, [%rd2];
	ld.global.u64 	%rd28359, [%rd36011];
	ld.global.u64 	%rd28360, [%rd36012];
	ld.global.u64 	%rd28361, [%rd36013];
	ld.global.u64 	%rd28362, [%rd36014];
	// begin inline asm
	add.cc.u64 %rd28358, %rd28358, %rd35996;
	addc.cc.u64 %rd28359, %rd28359, %rd35997;
	addc.cc.u64 %rd28360, %rd28360, %rd35998;
	addc.cc.u64 %rd28361, %rd28361, %rd35999;
	addc.cc.u64 %rd28362, %rd28362, %rd36000;
	addc.u64 %rd25591, %rd25591, %rd36001;
	
	// end inline asm
	st.global.u64 	[%rd2], %rd28358;
	st.global.u64 	[%rd36011], %rd28359;
	st.global.u64 	[%rd36012], %rd28360;
	st.global.u64 	[%rd36013], %rd28361;
	st.global.u64 	[%rd36014], %rd28362;
	st.global.u64 	[%rd36015], %rd25591;
	ld.global.u64 	%rd28376, [%rd2];
	ld.global.u64 	%rd28377, [%rd36011];
	ld.global.u64 	%rd28378, [%rd36012];
	ld.global.u64 	%rd28379, [%rd36013];
	ld.global.u64 	%rd28380, [%rd36014];
	// begin inline asm
	add.cc.u64 %rd28376, %rd28376, %rd35996;
	addc.cc.u64 %rd28377, %rd28377, %rd35997;
	addc.cc.u64 %rd28378, %rd28378, %rd35998;
	addc.cc.u64 %rd28379, %rd28379, %rd35999;
	addc.cc.u64 %rd28380, %rd28380, %rd36000;
	addc.u64 %rd25591, %rd25591, %rd36001;
	
	// end inline asm
	st.global.u64 	[%rd2], %rd28376;
	st.global.u64 	[%rd36011], %rd28377;
	st.global.u64 	[%rd36012], %rd28378;
	st.global.u64 	[%rd36013], %rd28379;
	st.global.u64 	[%rd36014], %rd28380;
	st.global.u64 	[%rd36015], %rd25591;
	ld.global.u64 	%rd28394, [%rd2];
	ld.global.u64 	%rd28395, [%rd36011];
	ld.global.u64 	%rd28396, [%rd36012];
	ld.global.u64 	%rd28397, [%rd36013];
	ld.global.u64 	%rd28398, [%rd36014];
	// begin inline asm
	add.cc.u64 %rd28394, %rd28394, %rd35996;
	addc.cc.u64 %rd28395, %rd28395, %rd35997;
	addc.cc.u64 %rd28396, %rd28396, %rd35998;
	addc.cc.u64 %rd28397, %rd28397, %rd35999;
	addc.cc.u64 %rd28398, %rd28398, %rd36000;
	addc.u64 %rd25591, %rd25591, %rd36001;
	
	// end inline asm
	st.global.u64 	[%rd2], %rd28394;
	st.global.u64 	[%rd36011], %rd28395;
	st.global.u64 	[%rd36012], %rd28396;
	st.global.u64 	[%rd36013], %rd28397;
	st.global.u64 	[%rd36014], %rd28398;
	st.global.u64 	[%rd36015], %rd25591;
	ld.global.u64 	%rd28412, [%rd2];
	ld.global.u64 	%rd28413, [%rd36011];
	ld.global.u64 	%rd28414, [%rd36012];
	ld.global.u64 	%rd28415, [%rd36013];
	ld.global.u64 	%rd28416, [%rd36014];
	// begin inline asm
	add.cc.u64 %rd28412, %rd28412, %rd35996;
	addc.cc.u64 %rd28413, %rd28413, %rd35997;
	addc.cc.u64 %rd28414, %rd28414, %rd35998;
	addc.cc.u64 %rd28415, %rd28415, %rd35999;
	addc.cc.u64 %rd28416, %rd28416, %rd36000;
	addc.u64 %rd25591, %rd25591, %rd36001;
	
	// end inline asm
	st.global.u64 	[%rd2], %rd28412;
	st.global.u64 	[%rd36011], %rd28413;
	st.global.u64 	[%rd36012], %rd28414;
	st.global.u64 	[%rd36013], %rd28415;
	st.global.u64 	[%rd36014], %rd28416;
	st.global.u64 	[%rd36015], %rd25591;
	ld.global.u64 	%rd28430, [%rd2];
	ld.global.u64 	%rd28431, [%rd36011];
	ld.global.u64 	%rd28432, [%rd36012];
	ld.global.u64 	%rd28433, [%rd36013];
	ld.global.u64 	%rd28434, [%rd36014];
	// begin inline asm
	add.cc.u64 %rd28430, %rd28430, %rd35996;
	addc.cc.u64 %rd28431, %rd28431, %rd35997;
	addc.cc.u64 %rd28432, %rd28432, %rd35998;
	addc.cc.u64 %rd28433, %rd28433, %rd35999;
	addc.cc.u64 %rd28434, %rd28434, %rd36000;
	addc.u64 %rd25591, %rd25591, %rd36001;
	
	// end inline asm
	st.global.u64 	[%rd2], %rd28430;
	st.global.u64 	[%rd36011], %rd28431;
	st.global.u64 	[%rd36012], %rd28432;
	st.global.u64 	[%rd36013], %rd28433;
	st.global.u64 	[%rd36014], %rd28434;
	st.global.u64 	[%rd36015], %rd25591;
	ld.global.u64 	%rd28448, [%rd2];
	ld.global.u64 	%rd28449, [%rd36011];
	ld.global.u64 	%rd28450, [%rd36012];
	ld.global.u64 	%rd28451, [%rd36013];
	ld.global.u64 	%rd28452, [%rd36014];
	// begin inline asm
	add.cc.u64 %rd28448, %rd28448, %rd35996;
	addc.cc.u64 %rd28449, %rd28449, %rd35997;
	addc.cc.u64 %rd28450, %rd28450, %rd35998;
	addc.cc.u64 %rd28451, %rd28451, %rd35999;
	addc.cc.u64 %rd28452, %rd28452, %rd36000;
	addc.u64 %rd25591, %rd25591, %rd36001;
	
	// end inline asm
	st.global.u64 	[%rd2], %rd28448;
	st.global.u64 	[%rd36011], %rd28449;
	st.global.u64 	[%rd36012], %rd28450;
	st.global.u64 	[%rd36013], %rd28451;
	st.global.u64 	[%rd36014], %rd28452;
	st.global.u64 	[%rd36015], %rd25591;
	ld.global.u64 	%rd28466, [%rd2];
	ld.global.u64 	%rd28467, [%rd36011];
	ld.global.u64 	%rd28468, [%rd36012];
	ld.global.u64 	%rd28469, [%rd36013];
	ld.global.u64 	%rd28470, [%rd36014];
	// begin inline asm
	add.cc.u64 %rd28466, %rd28466, %rd35996;
	addc.cc.u64 %rd28467, %rd28467, %rd35997;
	addc.cc.u64 %rd28468, %rd28468, %rd35998;
	addc.cc.u64 %rd28469, %rd28469, %rd35999;
	addc.cc.u64 %rd28470, %rd28470, %rd36000;
	addc.u64 %rd25591, %rd25591, %rd36001;
	
	// end inline asm
	st.global.u64 	[%rd2], %rd28466;
	st.global.u64 	[%rd36011], %rd28467;
	st.global.u64 	[%rd36012], %rd28468;
	st.global.u64 	[%rd36013], %rd28469;
	st.global.u64 	[%rd36014], %rd28470;
	st.global.u64 	[%rd36015], %rd25591;
	ld.global.u64 	%rd28484, [%rd2];
	ld.global.u64 	%rd28485, [%rd36011];
	ld.global.u64 	%rd28486, [%rd36012];
	ld.global.u64 	%rd28487, [%rd36013];
	ld.global.u64 	%rd28488, [%rd36014];
	// begin inline asm
	add.cc.u64 %rd28484, %rd28484, %rd35996;
	addc.cc.u64 %rd28485, %rd28485, %rd35997;
	addc.cc.u64 %rd28486, %rd28486, %rd35998;
	addc.cc.u64 %rd28487, %rd28487, %rd35999;
	addc.cc.u64 %rd28488, %rd28488, %rd36000;
	addc.u64 %rd25591, %rd25591, %rd36001;
	
	// end inline asm
	st.global.u64 	[%rd2], %rd28484;
	st.global.u64 	[%rd36011], %rd28485;
	st.global.u64 	[%rd36012], %rd28486;
	st.global.u64 	[%rd36013], %rd28487;
	st.global.u64 	[%rd36014], %rd28488;
	st.global.u64 	[%rd36015], %rd25591;
	ld.global.u64 	%rd28502, [%rd2];
	ld.global.u64 	%rd28503, [%rd36011];
	ld.global.u64 	%rd28504, [%rd36012];
	ld.global.u64 	%rd28505, [%rd36013];
	ld.global.u64 	%rd28506, [%rd36014];
	// begin inline asm
	add.cc.u64 %rd28502, %rd28502, %rd35996;
	addc.cc.u64 %rd28503, %rd28503, %rd35997;
	addc.cc.u64 %rd28504, %rd28504, %rd35998;
	addc.cc.u64 %rd28505, %rd28505, %rd35999;
	addc.cc.u64 %rd28506, %rd28506, %rd36000;
	addc.u64 %rd25591, %rd25591, %rd36001;
	
	// end inline asm
	st.global.u64 	[%rd2], %rd28502;
	st.global.u64 	[%rd36011], %rd28503;
	st.global.u64 	[%rd36012], %rd28504;
	st.global.u64 	[%rd36013], %rd28505;
	st.global.u64 	[%rd36014], %rd28506;
	st.global.u64 	[%rd36015], %rd25591;
	ld.global.u64 	%rd28520, [%rd2];
	ld.global.u64 	%rd28521, [%rd36011];
	ld.global.u64 	%rd28522, [%rd36012];
	ld.global.u64 	%rd28523, [%rd36013];
	ld.global.u64 	%rd28524, [%rd36014];
	// begin inline asm
	add.cc.u64 %rd28520, %rd28520, %rd35996;
	addc.cc.u64 %rd28521, %rd28521, %rd35997;
	addc.cc.u64 %rd28522, %rd28522, %rd35998;
	addc.cc.u64 %rd28523, %rd28523, %rd35999;
	addc.cc.u64 %rd28524, %rd28524, %rd36000;
	addc.u64 %rd25591, %rd25591, %rd36001;
	
	// end inline asm
	st.global.u64 	[%rd2], %rd28520;
	st.global.u64 	[%rd36011], %rd28521;
	st.global.u64 	[%rd36012], %rd28522;
	st.global.u64 	[%rd36013], %rd28523;
	st.global.u64 	[%rd36014], %rd28524;
	st.global.u64 	[%rd36015], %rd25591;
	ld.global.u64 	%rd28538, [%rd2];
	ld.global.u64 	%rd28539, [%rd36011];
	ld.global.u64 	%rd28540, [%rd36012];
	ld.global.u64 	%rd28541, [%rd36013];
	ld.global.u64 	%rd28542, [%rd36014];
	// begin inline asm
	add.cc.u64 %rd28538, %rd28538, %rd35996;
	addc.cc.u64 %rd28539, %rd28539, %rd35997;
	addc.cc.u64 %rd28540, %rd28540, %rd35998;
	addc.cc.u64 %rd28541, %rd28541, %rd35999;
	addc.cc.u64 %rd28542, %rd28542, %rd36000;
	addc.u64 %rd25591, %rd25591, %rd36001;
	
	// end inline asm
	st.global.u64 	[%rd2], %rd28538;
	st.global.u64 	[%rd36011], %rd28539;
	st.global.u64 	[%rd36012], %rd28540;
	st.global.u64 	[%rd36013], %rd28541;
	st.global.u64 	[%rd36014], %rd28542;
	st.global.u64 	[%rd36015], %rd25591;
	ld.global.u64 	%rd28556, [%rd2];
	ld.global.u64 	%rd28557, [%rd36011];
	ld.global.u64 	%rd28558, [%rd36012];
	ld.global.u64 	%rd28559, [%rd36013];
	ld.global.u64 	%rd28560, [%rd36014];
	// begin inline asm
	add.cc.u64 %rd28556, %rd28556, %rd35996;
	addc.cc.u64 %rd28557, %rd28557, %rd35997;
	addc.cc.u64 %rd28558, %rd28558, %rd35998;
	addc.cc.u64 %rd28559, %rd28559, %rd35999;
	addc.cc.u64 %rd28560, %rd28560, %rd36000;
	addc.u64 %rd25591, %rd25591, %rd36001;
	
	// end inline asm
	st.global.u64 	[%rd2], %rd28556;
	st.global.u64 	[%rd36011], %rd28557;
	st.global.u64 	[%rd36012], %rd28558;
	st.global.u64 	[%rd36013], %rd28559;
	st.global.u64 	[%rd36014], %rd28560;
	st.global.u64 	[%rd36015], %rd25591;
	ld.global.u64 	%rd28574, [%rd2];
	ld.global.u64 	%rd28575, [%rd36011];
	ld.global.u64 	%rd28576, [%rd36012];
	ld.global.u64 	%rd28577, [%rd36013];
	ld.global.u64 	%rd28578, [%rd36014];
	// begin inline asm
	add.cc.u64 %rd28574, %rd28574, %rd35996;
	addc.cc.u64 %rd28575, %rd28575, %rd35997;
	addc.cc.u64 %rd28576, %rd28576, %rd35998;
	addc.cc.u64 %rd28577, %rd28577, %rd35999;
	addc.cc.u64 %rd28578, %rd28578, %rd36000;
	addc.u64 %rd25591, %rd25591, %rd36001;
	
	// end inline asm
	st.global.u64 	[%rd2], %rd28574;
	st.global.u64 	[%rd36011], %rd28575;
	st.global.u64 	[%rd36012], %rd28576;
	st.global.u64 	[%rd36013], %rd28577;
	st.global.u64 	[%rd36014], %rd28578;
	st.global.u64 	[%rd36015], %rd25591;
	ld.global.u64 	%rd28592, [%rd2];
	ld.global.u64 	%rd28593, [%rd36011];
	ld.global.u64 	%rd28594, [%rd36012];
	ld.global.u64 	%rd28595, [%rd36013];
	ld.global.u64 	%rd28596, [%rd36014];
	// begin inline asm
	add.cc.u64 %rd28592, %rd28592, %rd35996;
	addc.cc.u64 %rd28593, %rd28593, %rd35997;
	addc.cc.u64 %rd28594, %rd28594, %rd35998;
	addc.cc.u64 %rd28595, %rd28595, %rd35999;
	addc.cc.u64 %rd28596, %rd28596, %rd36000;
	addc.u64 %rd25591, %rd25591, %rd36001;
	
	// end inline asm
	st.global.u64 	[%rd2], %rd28592;
	st.global.u64 	[%rd36011], %rd28593;
	st.global.u64 	[%rd36012], %rd28594;
	st.global.u64 	[%rd36013], %rd28595;
	st.global.u64 	[%rd36014], %rd28596;
	st.global.u64 	[%rd36015], %rd25591;
	ld.global.u64 	%rd28610, [%rd2];
	ld.global.u64 	%rd28611, [%rd36011];
	ld.global.u64 	%rd28612, [%rd36012];
	ld.global.u64 	%rd28613, [%rd36013];
	ld.global.u64 	%rd28614, [%rd36014];
	// begin inline asm
	add.cc.u64 %rd28610, %rd28610, %rd35996;
	addc.cc.u64 %rd28611, %rd28611, %rd35997;
	addc.cc.u64 %rd28612, %rd28612, %rd35998;
	addc.cc.u64 %rd28613, %rd28613, %rd35999;
	addc.cc.u64 %rd28614, %rd28614, %rd36000;
	addc.u64 %rd25591, %rd25591, %rd36001;
	
	// end inline asm
	st.global.u64 	[%rd2], %rd28610;
	st.global.u64 	[%rd36011], %rd28611;
	st.global.u64 	[%rd36012], %rd28612;
	st.global.u64 	[%rd36013], %rd28613;
	st.global.u64 	[%rd36014], %rd28614;
	st.global.u64 	[%rd36015], %rd25591;
	ld.global.u64 	%rd28628, [%rd2];
	ld.global.u64 	%rd28629, [%rd36011];
	ld.global.u64 	%rd28630, [%rd36012];
	ld.global.u64 	%rd28631, [%rd36013];
	ld.global.u64 	%rd28632, [%rd36014];
	// begin inline asm
	add.cc.u64 %rd28628, %rd28628, %rd35996;
	addc.cc.u64 %rd28629, %rd28629, %rd35997;
	addc.cc.u64 %rd28630, %rd28630, %rd35998;
	addc.cc.u64 %rd28631, %rd28631, %rd35999;
	addc.cc.u64 %rd28632, %rd28632, %rd36000;
	addc.u64 %rd25591, %rd25591, %rd36001;
	
	// end inline asm
	st.global.u64 	[%rd2], %rd28628;
	st.global.u64 	[%rd36011], %rd28629;
	st.global.u64 	[%rd36012], %rd28630;
	st.global.u64 	[%rd36013], %rd28631;
	st.global.u64 	[%rd36014], %rd28632;
	st.global.u64 	[%rd36015], %rd25591;
	ld.global.u64 	%rd28646, [%rd2];
	ld.global.u64 	%rd28647, [%rd36011];
	ld.global.u64 	%rd28648, [%rd36012];
	ld.global.u64 	%rd28649, [%rd36013];
	ld.global.u64 	%rd28650, [%rd36014];
	// begin inline asm
	add.cc.u64 %rd28646, %rd28646, %rd35996;
	addc.cc.u64 %rd28647, %rd28647, %rd35997;
	addc.cc.u64 %rd28648, %rd28648, %rd35998;
	addc.cc.u64 %rd28649, %rd28649, %rd35999;
	addc.cc.u64 %rd28650, %rd28650, %rd36000;
	addc.u64 %rd25591, %rd25591, %rd36001;
	
	// end inline asm
	st.global.u64 	[%rd2], %rd28646;
	st.global.u64 	[%rd36011], %rd28647;
	st.global.u64 	[%rd36012], %rd28648;
	st.global.u64 	[%rd36013], %rd28649;
	st.global.u64 	[%rd36014], %rd28650;
	st.global.u64 	[%rd36015], %rd25591;
	ld.global.u64 	%rd28664, [%rd2];
	ld.global.u64 	%rd28665, [%rd36011];
	ld.global.u64 	%rd28666, [%rd36012];
	ld.global.u64 	%rd28667, [%rd36013];
	ld.global.u64 	%rd28668, [%rd36014];
	// begin inline asm
	add.cc.u64 %rd28664, %rd28664, %rd35996;
	addc.cc.u64 %rd28665, %rd28665, %rd35997;
	addc.cc.u64 %rd28666, %rd28666, %rd35998;
	addc.cc.u64 %rd28667, %rd28667, %rd35999;
	addc.cc.u64 %rd28668, %rd28668, %rd36000;
	addc.u64 %rd25591, %rd25591, %rd36001;
	
	// end inline asm
	st.global.u64 	[%rd2], %rd28664;
	st.global.u64 	[%rd36011], %rd28665;
	st.global.u64 	[%rd36012], %rd28666;
	st.global.u64 	[%rd36013], %rd28667;
	st.global.u64 	[%rd36014], %rd28668;
	st.global.u64 	[%rd36015], %rd25591;
	ld.global.u64 	%rd28682, [%rd2];
	ld.global.u64 	%rd28683, [%rd36011];
	ld.global.u64 	%rd28684, [%rd36012];
	ld.global.u64 	%rd28685, [%rd36013];
	ld.global.u64 	%rd28686, [%rd36014];
	// begin inline asm
	add.cc.u64 %rd28682, %rd28682, %rd35996;
	addc.cc.u64 %rd28683, %rd28683, %rd35997;
	addc.cc.u64 %rd28684, %rd28684, %rd35998;
	addc.cc.u64 %rd28685, %rd28685, %rd35999;
	addc.cc.u64 %rd28686, %rd28686, %rd36000;
	addc.u64 %rd25591, %rd25591, %rd36001;
	
	// end inline asm
	st.global.u64 	[%rd2], %rd28682;
	st.global.u64 	[%rd36011], %rd28683;
	st.global.u64 	[%rd36012], %rd28684;
	st.global.u64 	[%rd36013], %rd28685;
	st.global.u64 	[%rd36014], %rd28686;
	st.global.u64 	[%rd36015], %rd25591;
	ld.global.u64 	%rd28700, [%rd2];
	ld.global.u64 	%rd28701, [%rd36011];
	ld.global.u64 	%rd28702, [%rd36012];
	ld.global.u64 	%rd28703, [%rd36013];
	ld.global.u64 	%rd28704, [%rd36014];
	// begin inline asm
	add.cc.u64 %rd28700, %rd28700, %rd35996;
	addc.cc.u64 %rd28701, %rd28701, %rd35997;
	addc.cc.u64 %rd28702, %rd28702, %rd35998;
	addc.cc.u64 %rd28703, %rd28703, %rd35999;
	addc.cc.u64 %rd28704, %rd28704, %rd36000;
	addc.u64 %rd25591, %rd25591, %rd36001;
	
	// end inline asm
	st.global.u64 	[%rd2], %rd28700;
	st.global.u64 	[%rd36011], %rd28701;
	st.global.u64 	[%rd36012], %rd28702;
	st.global.u64 	[%rd36013], %rd28703;
	st.global.u64 	[%rd36014], %rd28704;
	st.global.u64 	[%rd36015], %rd25591;
	ld.global.u64 	%rd28718, [%rd2];
	ld.global.u64 	%rd28719, [%rd36011];
	ld.global.u64 	%rd28720, [%rd36012];
	ld.global.u64 	%rd28721, [%rd36013];
	ld.global.u64 	%rd28722, [%rd36014];
	// begin inline asm
	add.cc.u64 %rd28718, %rd28718, %rd35996;
	addc.cc.u64 %rd28719, %rd28719, %rd35997;
	addc.cc.u64 %rd28720, %rd28720, %rd35998;
	addc.cc.u64 %rd28721, %rd28721, %rd35999;
	addc.cc.u64 %rd28722, %rd28722, %rd36000;
	addc.u64 %rd25591, %rd25591, %rd36001;
	
	// end inline asm
	st.global.u64 	[%rd2], %rd28718;
	st.global.u64 	[%rd36011], %rd28719;
	st.global.u64 	[%rd36012], %rd28720;
	st.global.u64 	[%rd36013], %rd28721;
	st.global.u64 	[%rd36014], %rd28722;
	st.global.u64 	[%rd36015], %rd25591;
	ld.global.u64 	%rd28736, [%rd2];
	ld.global.u64 	%rd28737, [%rd36011];
	ld.global.u64 	%rd28738, [%rd36012];
	ld.global.u64 	%rd28739, [%rd36013];
	ld.global.u64 	%rd28740, [%rd36014];
	// begin inline asm
	add.cc.u64 %rd28736, %rd28736, %rd35996;
	addc.cc.u64 %rd28737, %rd28737, %rd35997;
	addc.cc.u64 %rd28738, %rd28738, %rd35998;
	addc.cc.u64 %rd28739, %rd28739, %rd35999;
	addc.cc.u64 %rd28740, %rd28740, %rd36000;
	addc.u64 %rd25591, %rd25591, %rd36001;
	
	// end inline asm
	st.global.u64 	[%rd2], %rd28736;
	st.global.u64 	[%rd36011], %rd28737;
	st.global.u64 	[%rd36012], %rd28738;
	st.global.u64 	[%rd36013], %rd28739;
	st.global.u64 	[%rd36014], %rd28740;
	st.global.u64 	[%rd36015], %rd25591;
	ld.global.u64 	%rd28754, [%rd2];
	ld.global.u64 	%rd28755, [%rd36011];
	ld.global.u64 	%rd28756, [%rd36012];
	ld.global.u64 	%rd28757, [%rd36013];
	ld.global.u64 	%rd28758, [%rd36014];
	// begin inline asm
	add.cc.u64 %rd28754, %rd28754, %rd35996;
	addc.cc.u64 %rd28755, %rd28755, %rd35997;
	addc.cc.u64 %rd28756, %rd28756, %rd35998;
	addc.cc.u64 %rd28757, %rd28757, %rd35999;
	addc.cc.u64 %rd28758, %rd28758, %rd36000;
	addc.u64 %rd25591, %rd25591, %rd36001;
	
	// end inline asm
	st.global.u64 	[%rd2], %rd28754;
	st.global.u64 	[%rd36011], %rd28755;
	st.global.u64 	[%rd36012], %rd28756;
	st.global.u64 	[%rd36013], %rd28757;
	st.global.u64 	[%rd36014], %rd28758;
	st.global.u64 	[%rd36015], %rd25591;
	ld.global.u64 	%rd28772, [%rd2];
	ld.global.u64 	%rd28773, [%rd36011];
	ld.global.u64 	%rd28774, [%rd36012];
	ld.global.u64 	%rd28775, [%rd36013];
	ld.global.u64 	%rd28776, [%rd36014];
	// begin inline asm
	add.cc.u64 %rd28772, %rd28772, %rd35996;
	addc.cc.u64 %rd28773, %rd28773, %rd35997;
	addc.cc.u64 %rd28774, %rd28774, %rd35998;
	addc.cc.u64 %rd28775, %rd28775, %rd35999;
	addc.cc.u64 %rd28776, %rd28776, %rd36000;
	addc.u64 %rd25591, %rd25591, %rd36001;
	
	// end inline asm
	st.global.u64 	[%rd2], %rd28772;
	st.global.u64 	[%rd36011], %rd28773;
	st.global.u64 	[%rd36012], %rd28774;
	st.global.u64 	[%rd36013], %rd28775;
	st.global.u64 	[%rd36014], %rd28776;
	st.global.u64 	[%rd36015], %rd25591;
	ld.global.u64 	%rd28790, [%rd2];
	ld.global.u64 	%rd28791, [%rd36011];
	ld.global.u64 	%rd28792, [%rd36012];
	ld.global.u64 	%rd28793, [%rd36013];
	ld.global.u64 	%rd28794, [%rd36014];
	// begin inline asm
	add.cc.u64 %rd28790, %rd28790, %rd35996;
	addc.cc.u64 %rd28791, %rd28791, %rd35997;
	addc.cc.u64 %rd28792, %rd28792, %rd35998;
	addc.cc.u64 %rd28793, %rd28793, %rd35999;
	addc.cc.u64 %rd28794, %rd28794, %rd36000;
	addc.u64 %rd25591, %rd25591, %rd36001;
	
	// end inline asm
	st.global.u64 	[%rd2], %rd28790;
	st.global.u64 	[%rd36011], %rd28791;
	st.global.u64 	[%rd36012], %rd28792;
	st.global.u64 	[%rd36013], %rd28793;
	st.global.u64 	[%rd36014], %rd28794;
	st.global.u64 	[%rd36015], %rd25591;
	ld.global.u64 	%rd28808, [%rd2];
	ld.global.u64 	%rd28809, [%rd36011];
	ld.global.u64 	%rd28810, [%rd36012];
	ld.global.u64 	%rd28811, [%rd36013];
	ld.global.u64 	%rd28812, [%rd36014];
	// begin inline asm
	add.cc.u64 %rd28808, %rd28808, %rd35996;
	addc.cc.u64 %rd28809, %rd28809, %rd35997;
	addc.cc.u64 %rd28810, %rd28810, %rd35998;
	addc.cc.u64 %rd28811, %rd28811, %rd35999;
	addc.cc.u64 %rd28812, %rd28812, %rd36000;
	addc.u64 %rd25591, %rd25591, %rd36001;
	
	// end inline asm
	st.global.u64 	[%rd2], %rd28808;
	st.global.u64 	[%rd36011], %rd28809;
	st.global.u64 	[%rd36012], %rd28810;
	st.global.u64 	[%rd36013], %rd28811;
	st.global.u64 	[%rd36014], %rd28812;
	st.global.u64 	[%rd36015], %rd25591;
	ld.global.u64 	%rd28826, [%rd2];
	ld.global.u64 	%rd28827, [%rd36011];
	ld.global.u64 	%rd28828, [%rd36012];
	ld.global.u64 	%rd28829, [%rd36013];
	ld.global.u64 	%rd28830, [%rd36014];
	// begin inline asm
	add.cc.u64 %rd28826, %rd28826, %rd35996;
	addc.cc.u64 %rd28827, %rd28827, %rd35997;
	addc.cc.u64 %rd28828, %rd28828, %rd35998;
	addc.cc.u64 %rd28829, %rd28829, %rd35999;
	addc.cc.u64 %rd28830, %rd28830, %rd36000;
	addc.u64 %rd25591, %rd25591, %rd36001;
	
	// end inline asm
	st.global.u64 	[%rd2], %rd28826;
	st.global.u64 	[%rd36011], %rd28827;
	st.global.u64 	[%rd36012], %rd28828;
	st.global.u64 	[%rd36013], %rd28829;
	st.global.u64 	[%rd36014], %rd28830;
	st.global.u64 	[%rd36015], %rd25591;
	ld.global.u64 	%rd28844, [%rd2];
	ld.global.u64 	%rd28845, [%rd36011];
	ld.global.u64 	%rd28846, [%rd36012];
	ld.global.u64 	%rd28847, [%rd36013];
	ld.global.u64 	%rd28848, [%rd36014];
	// begin inline asm
	add.cc.u64 %rd28844, %rd28844, %rd35996;
	addc.cc.u64 %rd28845, %rd28845, %rd35997;
	addc.cc.u64 %rd28846, %rd28846, %rd35998;
	addc.cc.u64 %rd28847, %rd28847, %rd35999;
	addc.cc.u64 %rd28848, %rd28848, %rd36000;
	addc.u64 %rd25591, %rd25591, %rd36001;
	
	// end inline asm
	st.global.u64 	[%rd2], %rd28844;
	st.global.u64 	[%rd36011], %rd28845;
	st.global.u64 	[%rd36012], %rd28846;
	st.global.u64 	[%rd36013], %rd28847;
	st.global.u64 	[%rd36014], %rd28848;
	st.global.u64 	[%rd36015], %rd25591;
	ld.global.u64 	%rd28862, [%rd2];
	ld.global.u64 	%rd28863, [%rd36011];
	ld.global.u64 	%rd28864, [%rd36012];
	ld.global.u64 	%rd28865, [%rd36013];
	ld.global.u64 	%rd28866, [%rd36014];
	// begin inline asm
	add.cc.u64 %rd28862, %rd28862, %rd35996;
	addc.cc.u64 %rd28863, %rd28863, %rd35997;
	addc.cc.u64 %rd28864, %rd28864, %rd35998;
	addc.cc.u64 %rd28865, %rd28865, %rd35999;
	addc.cc.u64 %rd28866, %rd28866, %rd36000;
	addc.u64 %rd25591, %rd25591, %rd36001;
	
	// end inline asm
	st.global.u64 	[%rd2], %rd28862;
	st.global.u64 	[%rd36011], %rd28863;
	st.global.u64 	[%rd36012], %rd28864;
	st.global.u64 	[%rd36013], %rd28865;
	st.global.u64 	[%rd36014], %rd28866;
	st.global.u64 	[%rd36015], %rd25591;
	ld.global.u64 	%rd28880, [%rd2];
	ld.global.u64 	%rd28881, [%rd36011];
	ld.global.u64 	%rd28882, [%rd36012];
	ld.global.u64 	%rd28883, [%rd36013];
	ld.global.u64 	%rd28884, [%rd36014];
	// begin inline asm
	add.cc.u64 %rd28880, %rd28880, %rd35996;
	addc.cc.u64 %rd28881, %rd28881, %rd35997;
	addc.cc.u64 %rd28882, %rd28882, %rd35998;
	addc.cc.u64 %rd28883, %rd28883, %rd35999;
	addc.cc.u64 %rd28884, %rd28884, %rd36000;
	addc.u64 %rd25591, %rd25591, %rd36001;
	
	// end inline asm
	st.global.u64 	[%rd2], %rd28880;
	st.global.u64 	[%rd36011], %rd28881;
	st.global.u64 	[%rd36012], %rd28882;
	st.global.u64 	[%rd36013], %rd28883;
	st.global.u64 	[%rd36014], %rd28884;
	st.global.u64 	[%rd36015], %rd25591;
	ld.global.u64 	%rd28898, [%rd2];
	ld.global.u64 	%rd28899, [%rd36011];
	ld.global.u64 	%rd28900, [%rd36012];
	ld.global.u64 	%rd28901, [%rd36013];
	ld.global.u64 	%rd28902, [%rd36014];
	// begin inline asm
	add.cc.u64 %rd28898, %rd28898, %rd35996;
	addc.cc.u64 %rd28899, %rd28899, %rd35997;
	addc.cc.u64 %rd28900, %rd28900, %rd35998;
	addc.cc.u64 %rd28901, %rd28901, %rd35999;
	addc.cc.u64 %rd28902, %rd28902, %rd36000;
	addc.u64 %rd25591, %rd25591, %rd36001;
	
	// end inline asm
	st.global.u64 	[%rd2], %rd28898;
	st.global.u64 	[%rd36011], %rd28899;
	st.global.u64 	[%rd36012], %rd28900;
	st.global.u64 	[%rd36013], %rd28901;
	st.global.u64 	[%rd36014], %rd28902;
	st.global.u64 	[%rd36015], %rd25591;
	ld.global.u64 	%rd28916, [%rd2];
	ld.global.u64 	%rd28917, [%rd36011];
	ld.global.u64 	%rd28918, [%rd36012];
	ld.global.u64 	%rd28919, [%rd36013];
	ld.global.u64 	%rd28920, [%rd36014];
	// begin inline asm
	add.cc.u64 %rd28916, %rd28916, %rd35996;
	addc.cc.u64 %rd28917, %rd28917, %rd35997;
	addc.cc.u64 %rd28918, %rd28918, %rd35998;
	addc.cc.u64 %rd28919, %rd28919, %rd35999;
	addc.cc.u64 %rd28920, %rd28920, %rd36000;
	addc.u64 %rd25591, %rd25591, %rd36001;
	
	// end inline asm
	st.global.u64 	[%rd2], %rd28916;
	st.global.u64 	[%rd36011], %rd28917;
	st.global.u64 	[%rd36012], %rd28918;
	st.global.u64 	[%rd36013], %rd28919;
	st.global.u64 	[%rd36014], %rd28920;
	st.global.u64 	[%rd36015], %rd25591;
	ld.global.u64 	%rd28934, [%rd2];
	ld.global.u64 	%rd28935, [%rd36011];
	ld.global.u64 	%rd28936, [%rd36012];
	ld.global.u64 	%rd28937, [%rd36013];
	ld.global.u64 	%rd28938, [%rd36014];
	// begin inline asm
	add.cc.u64 %rd28934, %rd28934, %rd35996;
	addc.cc.u64 %rd28935, %rd28935, %rd35997;
	addc.cc.u64 %rd28936, %rd28936, %rd35998;
	addc.cc.u64 %rd28937, %rd28937, %rd35999;
	addc.cc.u64 %rd28938, %rd28938, %rd36000;
	addc.u64 %rd25591, %rd25591, %rd36001;
	
	// end inline asm
	st.global.u64 	[%rd2], %rd28934;
	st.global.u64 	[%rd36011], %rd28935;
	st.global.u64 	[%rd36012], %rd28936;
	st.global.u64 	[%rd36013], %rd28937;
	st.global.u64 	[%rd36014], %rd28938;
	st.global.u64 	[%rd36015], %rd25591;
	ld.global.u64 	%rd28952, [%rd2];
	ld.global.u64 	%rd28953, [%rd36011];
	ld.global.u64 	%rd28954, [%rd36012];
	ld.global.u64 	%rd28955, [%rd36013];
	ld.global.u64 	%rd28956, [%rd36014];
	// begin inline asm
	add.cc.u64 %rd28952, %rd28952, %rd35996;
	addc.cc.u64 %rd28953, %rd28953, %rd35997;
	addc.cc.u64 %rd28954, %rd28954, %rd35998;
	addc.cc.u64 %rd28955, %rd28955, %rd35999;
	addc.cc.u64 %rd28956, %rd28956, %rd36000;
	addc.u64 %rd25591, %rd25591, %rd36001;
	
	// end inline asm
	st.global.u64 	[%rd2], %rd28952;
	st.global.u64 	[%rd36011], %rd28953;
	st.global.u64 	[%rd36012], %rd28954;
	st.global.u64 	[%rd36013], %rd28955;
	st.global.u64 	[%rd36014], %rd28956;
	st.global.u64 	[%rd36015], %rd25591;
	ld.global.u64 	%rd28970, [%rd2];
	ld.global.u64 	%rd28971, [%rd36011];
	ld.global.u64 	%rd28972, [%rd36012];
	ld.global.u64 	%rd28973, [%rd36013];
	ld.global.u64 	%rd28974, [%rd36014];
	// begin inline asm
	add.cc.u64 %rd28970, %rd28970, %rd35996;
	addc.cc.u64 %rd28971, %rd28971, %rd35997;
	addc.cc.u64 %rd28972, %rd28972, %rd35998;
	addc.cc.u64 %rd28973, %rd28973, %rd35999;
	addc.cc.u64 %rd28974, %rd28974, %rd36000;
	addc.u64 %rd25591, %rd25591, %rd36001;
	
	// end inline asm
	st.global.u64 	[%rd2], %rd28970;
	st.global.u64 	[%rd36011], %rd28971;
	st.global.u64 	[%rd36012], %rd28972;
	st.global.u64 	[%rd36013], %rd28973;
	st.global.u64 	[%rd36014], %rd28974;
	st.global.u64 	[%rd36015], %rd25591;
	ld.global.u64 	%rd28988, [%rd2];
	ld.global.u64 	%rd28989, [%rd36011];
	ld.global.u64 	%rd28990, [%rd36012];
	ld.global.u64 	%rd28991, [%rd36013];
	ld.global.u64 	%rd28992, [%rd36014];
	// begin inline asm
	add.cc.u64 %rd28988, %rd28988, %rd35996;
	addc.cc.u64 %rd28989, %rd28989, %rd35997;
	addc.cc.u64 %rd28990, %rd28990, %rd35998;
	addc.cc.u64 %rd28991, %rd28991, %rd35999;
	addc.cc.u64 %rd28992, %rd28992, %rd36000;
	addc.u64 %rd25591, %rd25591, %rd36001;
	
	// end inline asm
	st.global.u64 	[%rd2], %rd28988;
	st.global.u64 	[%rd36011], %rd28989;
	st.global.u64 	[%rd36012], %rd28990;
	st.global.u64 	[%rd36013], %rd28991;
	st.global.u64 	[%rd36014], %rd28992;
	st.global.u64 	[%rd36015], %rd25591;
	ld.global.u64 	%rd29006, [%rd2];
	ld.global.u64 	%rd29007, [%rd36011];
	ld.global.u64 	%rd29008, [%rd36012];
	ld.global.u64 	%rd29009, [%rd36013];
	ld.global.u64 	%rd29010, [%rd36014];
	// begin inline asm
	add.cc.u64 %rd29006, %rd29006, %rd35996;
	addc.cc.u64 %rd29007, %rd29007, %rd35997;
	addc.cc.u64 %rd29008, %rd29008, %rd35998;
	addc.cc.u64 %rd29009, %rd29009, %rd35999;
	addc.cc.u64 %rd29010, %rd29010, %rd36000;
	addc.u64 %rd25591, %rd25591, %rd36001;
	
	// end inline asm
	st.global.u64 	[%rd2], %rd29006;
	st.global.u64 	[%rd36011], %rd29007;
	st.global.u64 	[%rd36012], %rd29008;
	st.global.u64 	[%rd36013], %rd29009;
	st.global.u64 	[%rd36014], %rd29010;
	st.global.u64 	[%rd36015], %rd25591;
	ld.global.u64 	%rd29024, [%rd2];
	ld.global.u64 	%rd29025, [%rd36011];
	ld.global.u64 	%rd29026, [%rd36012];
	ld.global.u64 	%rd29027, [%rd36013];
	ld.global.u64 	%rd29028, [%rd36014];
	// begin inline asm
	add.cc.u64 %rd29024, %rd29024, %rd35996;
	addc.cc.u64 %rd29025, %rd29025, %rd35997;
	addc.cc.u64 %rd29026, %rd29026, %rd35998;
	addc.cc.u64 %rd29027, %rd29027, %rd35999;
	addc.cc.u64 %rd29028, %rd29028, %rd36000;
	addc.u64 %rd25591, %rd25591, %rd36001;
	
	// end inline asm
	st.global.u64 	[%rd2], %rd29024;
	st.global.u64 	[%rd36011], %rd29025;
	st.global.u64 	[%rd36012], %rd29026;
	st.global.u64 	[%rd36013], %rd29027;
	st.global.u64 	[%rd36014], %rd29028;
	st.global.u64 	[%rd36015], %rd25591;
	ld.global.u64 	%rd29042, [%rd2];
	ld.global.u64 	%rd29043, [%rd36011];
	ld.global.u64 	%rd29044, [%rd36012];
	ld.global.u64 	%rd29045, [%rd36013];
	ld.global.u64 	%rd29046, [%rd36014];
	// begin inline asm
	add.cc.u64 %rd29042, %rd29042, %rd35996;
	addc.cc.u64 %rd29043, %rd29043, %rd35997;
	addc.cc.u64 %rd29044, %rd29044, %rd35998;
	addc.cc.u64 %rd29045, %rd29045, %rd35999;
	addc.cc.u64 %rd29046, %rd29046, %rd36000;
	addc.u64 %rd25591, %rd25591, %rd36001;
	
	// end inline asm
	st.global.u64 	[%rd2], %rd29042;
	st.global.u64 	[%rd36011], %rd29043;
	st.global.u64 	[%rd36012], %rd29044;
	st.global.u64 	[%rd36013], %rd29045;
	st.global.u64 	[%rd36014], %rd29046;
	st.global.u64 	[%rd36015], %rd25591;
	ld.global.u64 	%rd29060, [%rd2];
	ld.global.u64 	%rd29061, [%rd36011];
	ld.global.u64 	%rd29062, [%rd36012];
	ld.global.u64 	%rd29063, [%rd36013];
	ld.global.u64 	%rd29064, [%rd36014];
	// begin inline asm
	add.cc.u64 %rd29060, %rd29060, %rd35996;
	addc.cc.u64 %rd29061, %rd29061, %rd35997;
	addc.cc.u64 %rd29062, %rd29062, %rd35998;
	addc.cc.u64 %rd29063, %rd29063, %rd35999;
	addc.cc.u64 %rd29064, %rd29064, %rd36000;
	addc.u64 %rd25591, %rd25591, %rd36001;
	
	// end inline asm
	st.global.u64 	[%rd2], %rd29060;
	st.global.u64 	[%rd36011], %rd29061;
	st.global.u64 	[%rd36012], %rd29062;
	st.global.u64 	[%rd36013], %rd29063;
	st.global.u64 	[%rd36014], %rd29064;
	st.global.u64 	[%rd36015], %rd25591;
	ld.global.u64 	%rd29078, [%rd2];
	ld.global.u64 	%rd29079, [%rd36011];
	ld.global.u64 	%rd29080, [%rd36012];
	ld.global.u64 	%rd29081, [%rd36013];
	ld.global.u64 	%rd29082, [%rd36014];
	// begin inline asm
	add.cc.u64 %rd29078, %rd29078, %rd35996;
	addc.cc.u64 %rd29079, %rd29079, %rd35997;
	addc.cc.u64 %rd29080, %rd29080, %rd35998;
	addc.cc.u64 %rd29081, %rd29081, %rd35999;
	addc.cc.u64 %rd29082, %rd29082, %rd36000;
	addc.u64 %rd25591, %rd25591, %rd36001;
	
	// end inline asm
	st.global.u64 	[%rd2], %rd29078;
	st.global.u64 	[%rd36011], %rd29079;
	st.global.u64 	[%rd36012], %rd29080;
	st.global.u64 	[%rd36013], %rd29081;
	st.global.u64 	[%rd36014], %rd29082;
	st.global.u64 	[%rd36015], %rd25591;
	ld.global.u64 	%rd29096, [%rd2];
	ld.global.u64 	%rd29097, [%rd36011];
	ld.global.u64 	%rd29098, [%rd36012];
	ld.global.u64 	%rd29099, [%rd36013];
	ld.global.u64 	%rd29100, [%rd36014];
	// begin inline asm
	add.cc.u64 %rd29096, %rd29096, %rd35996;
	addc.cc.u64 %rd29097, %rd29097, %rd35997;
	addc.cc.u64 %rd29098, %rd29098, %rd35998;
	addc.cc.u64 %rd29099, %rd29099, %rd35999;
	addc.cc.u64 %rd29100, %rd29100, %rd36000;
	addc.u64 %rd25591, %rd25591, %rd36001;
	
	// end inline asm
	st.global.u64 	[%rd2], %rd29096;
	st.global.u64 	[%rd36011], %rd29097;
	st.global.u64 	[%rd36012], %rd29098;
	st.global.u64 	[%rd36013], %rd29099;
	st.global.u64 	[%rd36014], %rd29100;
	st.global.u64 	[%rd36015], %rd25591;
	ld.global.u64 	%rd29114, [%rd2];
	ld.global.u64 	%rd29115, [%rd36011];
	ld.global.u64 	%rd29116, [%rd36012];
	ld.global.u64 	%rd29117, [%rd36013];
	ld.global.u64 	%rd29118, [%rd36014];
	// begin inline asm
	add.cc.u64 %rd29114, %rd29114, %rd35996;
	addc.cc.u64 %rd29115, %rd29115, %rd35997;
	addc.cc.u64 %rd29116, %rd29116, %rd35998;
	addc.cc.u64 %rd29117, %rd29117, %rd35999;
	addc.cc.u64 %rd29118, %rd29118, %rd36000;
	addc.u64 %rd25591, %rd25591, %rd36001;
	
	// end inline asm
	st.global.u64 	[%rd2], %rd29114;
	st.global.u64 	[%rd36011], %rd29115;
	st.global.u64 	[%rd36012], %rd29116;
	st.global.u64 	[%rd36013], %rd29117;
	st.global.u64 	[%rd36014], %rd29118;
	st.global.u64 	[%rd36015], %rd25591;
	ld.global.u64 	%rd29132, [%rd2];
	ld.global.u64 	%rd29133, [%rd36011];
	ld.global.u64 	%rd29134, [%rd36012];
	ld.global.u64 	%rd29135, [%rd36013];
	ld.global.u64 	%rd29136, [%rd36014];
	// begin inline asm
	add.cc.u64 %rd29132, %rd29132, %rd35996;
	addc.cc.u64 %rd29133, %rd29133, %rd35997;
	addc.cc.u64 %rd29134, %rd29134, %rd35998;
	addc.cc.u64 %rd29135, %rd29135, %rd35999;
	addc.cc.u64 %rd29136, %rd29136, %rd36000;
	addc.u64 %rd25591, %rd25591, %rd36001;
	
	// end inline asm
	st.global.u64 	[%rd2], %rd29132;
	st.global.u64 	[%rd36011], %rd29133;
	st.global.u64 	[%rd36012], %rd29134;
	st.global.u64 	[%rd36013], %rd29135;
	st.global.u64 	[%rd36014], %rd29136;
	st.global.u64 	[%rd36015], %rd25591;
	ld.global.u64 	%rd29150, [%rd2];
	ld.global.u64 	%rd29151, [%rd36011];
	ld.global.u64 	%rd29152, [%rd36012];
	ld.global.u64 	%rd29153, [%rd36013];
	ld.global.u64 	%rd29154, [%rd36014];
	// begin inline asm
	add.cc.u64 %rd29150, %rd29150, %rd35996;
	addc.cc.u64 %rd29151, %rd29151, %rd35997;
	addc.cc.u64 %rd29152, %rd29152, %rd35998;
	addc.cc.u64 %rd29153, %rd29153, %rd35999;
	addc.cc.u64 %rd29154, %rd29154, %rd36000;
	addc.u64 %rd25591, %rd25591, %rd36001;
	
	// end inline asm
	st.global.u64 	[%rd2], %rd29150;
	st.global.u64 	[%rd36011], %rd29151;
	st.global.u64 	[%rd36012], %rd29152;
	st.global.u64 	[%rd36013], %rd29153;
	st.global.u64 	[%rd36014], %rd29154;
	st.global.u64 	[%rd36015], %rd25591;
	ld.global.u64 	%rd29168, [%rd2];
	ld.global.u64 	%rd29169, [%rd36011];
	ld.global.u64 	%rd29170, [%rd36012];
	ld.global.u64 	%rd29171, [%rd36013];
	ld.global.u64 	%rd29172, [%rd36014];
	// begin inline asm
	add.cc.u64 %rd29168, %rd29168, %rd35996;
	addc.cc.u64 %rd29169, %rd29169, %rd35997;
	addc.cc.u64 %rd29170, %rd29170, %rd35998;
	addc.cc.u64 %rd29171, %rd29171, %rd35999;
	addc.cc.u64 %rd29172, %rd29172, %rd36000;
	addc.u64 %rd25591, %rd25591, %rd36001;
	
	// end inline asm
	st.global.u64 	[%rd2], %rd29168;
	st.global.u64 	[%rd36011], %rd29169;
	st.global.u64 	[%rd36012], %rd29170;
	st.global.u64 	[%rd36013], %rd29171;
	st.global.u64 	[%rd36014], %rd29172;
	st.global.u64 	[%rd36015], %rd25591;
	ld.global.u64 	%rd29186, [%rd2];
	ld.global.u64 	%rd29187, [%rd36011];
	ld.global.u64 	%rd29188, [%rd36012];
	ld.global.u64 	%rd29189, [%rd36013];
	ld.global.u64 	%rd29190, [%rd36014];
	// begin inline asm
	add.cc.u64 %rd29186, %rd29186, %rd35996;
	addc.cc.u64 %rd29187, %rd29187, %rd35997;
	addc.cc.u64 %rd29188, %rd29188, %rd35998;
	addc.cc.u64 %rd29189, %rd29189, %rd35999;
	addc.cc.u64 %rd29190, %rd29190, %rd36000;
	addc.u64 %rd25591, %rd25591, %rd36001;
	
	// end inline asm
	st.global.u64 	[%rd2], %rd29186;
	st.global.u64 	[%rd36011], %rd29187;
	st.global.u64 	[%rd36012], %rd29188;
	st.global.u64 	[%rd36013], %rd29189;
	st.global.u64 	[%rd36014], %rd29190;
	st.global.u64 	[%rd36015], %rd25591;
	ld.global.u64 	%rd29204, [%rd2];
	ld.global.u64 	%rd29205, [%rd36011];
	ld.global.u64 	%rd29206, [%rd36012];
	ld.global.u64 	%rd29207, [%rd36013];
	ld.global.u64 	%rd29208, [%rd36014];
	// begin inline asm
	add.cc.u64 %rd29204, %rd29204, %rd35996;
	addc.cc.u64 %rd29205, %rd29205, %rd35997;
	addc.cc.u64 %rd29206, %rd29206, %rd35998;
	addc.cc.u64 %rd29207, %rd29207, %rd35999;
	addc.cc.u64 %rd29208, %rd29208, %rd36000;
	addc.u64 %rd25591, %rd25591, %rd36001;
	
	// end inline asm
	st.global.u64 	[%rd2], %rd29204;
	st.global.u64 	[%rd36011], %rd29205;
	st.global.u64 	[%rd36012], %rd29206;
	st.global.u64 	[%rd36013], %rd29207;
	st.global.u64 	[%rd36014], %rd29208;
	st.global.u64 	[%rd36015], %rd25591;
	ld.global.u64 	%rd29222, [%rd2];
	ld.global.u64 	%rd29223, [%rd36011];
	ld.global.u64 	%rd29224, [%rd36012];
	ld.global.u64 	%rd29225, [%rd36013];
	ld.global.u64 	%rd29226, [%rd36014];
	// begin inline asm
	add.cc.u64 %rd29222, %rd29222, %rd35996;
	addc.cc.u64 %rd29223, %rd29223, %rd35997;
	addc.cc.u64 %rd29224, %rd29224, %rd35998;
	addc.cc.u64 %rd29225, %rd29225, %rd35999;
	addc.cc.u64 %rd29226, %rd29226, %rd36000;
	addc.u64 %rd25591, %rd25591, %rd36001;
	
	// end inline asm
	st.global.u64 	[%rd2], %rd29222;
	st.global.u64 	[%rd36011], %rd29223;
	st.global.u64 	[%rd36012], %rd29224;
	st.global.u64 	[%rd36013], %rd29225;
	st.global.u64 	[%rd36014], %rd29226;
	st.global.u64 	[%rd36015], %rd25591;
	ld.global.u64 	%rd29240, [%rd2];
	ld.global.u64 	%rd29241, [%rd36011];
	ld.global.u64 	%rd29242, [%rd36012];
	ld.global.u64 	%rd29243, [%rd36013];
	ld.global.u64 	%rd29244, [%rd36014];
	// begin inline asm
	add.cc.u64 %rd29240, %rd29240, %rd35996;
	addc.cc.u64 %rd29241, %rd29241, %rd35997;
	addc.cc.u64 %rd29242, %rd29242, %rd35998;
	addc.cc.u64 %rd29243, %rd29243, %rd35999;
	addc.cc.u64 %rd29244, %rd29244, %rd36000;
	addc.u64 %rd25591, %rd25591, %rd36001;
	
	// end inline asm
	st.global.u64 	[%rd2], %rd29240;
	st.global.u64 	[%rd36011], %rd29241;
	st.global.u64 	[%rd36012], %rd29242;
	st.global.u64 	[%rd36013], %rd29243;
	st.global.u64 	[%rd36014], %rd29244;
	st.global.u64 	[%rd36015], %rd25591;
	ld.global.u64 	%rd29258, [%rd2];
	ld.global.u64 	%rd29259, [%rd36011];
	ld.global.u64 	%rd29260, [%rd36012];
	ld.global.u64 	%rd29261, [%rd36013];
	ld.global.u64 	%rd29262, [%rd36014];
	// begin inline asm
	add.cc.u64 %rd29258, %rd29258, %rd35996;
	addc.cc.u64 %rd29259, %rd29259, %rd35997;
	addc.cc.u64 %rd29260, %rd29260, %rd35998;
	addc.cc.u64 %rd29261, %rd29261, %rd35999;
	addc.cc.u64 %rd29262, %rd29262, %rd36000;
	addc.u64 %rd25591, %rd25591, %rd36001;
	
	// end inline asm
	st.global.u64 	[%rd2], %rd29258;
	st.global.u64 	[%rd36011], %rd29259;
	st.global.u64 	[%rd36012], %rd29260;
	st.global.u64 	[%rd36013], %rd29261;
	st.global.u64 	[%rd36014], %rd29262;
	st.global.u64 	[%rd36015], %rd25591;
	ld.global.u64 	%rd29276, [%rd2];
	ld.global.u64 	%rd29277, [%rd36011];
	ld.global.u64 	%rd29278, [%rd36012];
	ld.global.u64 	%rd29279, [%rd36013];
	ld.global.u64 	%rd29280, [%rd36014];
	// begin inline asm
	add.cc.u64 %rd29276, %rd29276, %rd35996;
	addc.cc.u64 %rd29277, %rd29277, %rd35997;
	addc.cc.u64 %rd29278, %rd29278, %rd35998;
	addc.cc.u64 %rd29279, %rd29279, %rd35999;
	addc.cc.u64 %rd29280, %rd29280, %rd36000;
	addc.u64 %rd25591, %rd25591, %rd36001;
	
	// end inline asm
	st.global.u64 	[%rd2], %rd29276;
	st.global.u64 	[%rd36011], %rd29277;
	st.global.u64 	[%rd36012], %rd29278;
	st.global.u64 	[%rd36013], %rd29279;
	st.global.u64 	[%rd36014], %rd29280;
	st.global.u64 	[%rd36015], %rd25591;
	ld.global.u64 	%rd29294, [%rd2];
	ld.global.u64 	%rd29295, [%rd36011];
	ld.global.u64 	%rd29296, [%rd36012];
	ld.global.u64 	%rd29297, [%rd36013];
	ld.global.u64 	%rd29298, [%rd36014];
	// begin inline asm
	add.cc.u64 %rd29294, %rd29294, %rd35996;
	addc.cc.u64 %rd29295, %rd29295, %rd35997;
	addc.cc.u64 %rd29296, %rd29296, %rd35998;
	addc.cc.u64 %rd29297, %rd29297, %rd35999;
	addc.cc.u64 %rd29298, %rd29298, %rd36000;
	addc.u64 %rd25591, %rd25591, %rd36001;
	
	// end inline asm
	st.global.u64 	[%rd2], %rd29294;
	st.global.u64 	[%rd36011], %rd29295;
	st.global.u64 	[%rd36012], %rd29296;
	st.global.u64 	[%rd36013], %rd29297;
	st.global.u64 	[%rd36014], %rd29298;
	st.global.u64 	[%rd36015], %rd25591;
	ld.global.u64 	%rd29312, [%rd2];
	ld.global.u64 	%rd29313, [%rd36011];
	ld.global.u64 	%rd29314, [%rd36012];
	ld.global.u64 	%rd29315, [%rd36013];
	ld.global.u64 	%rd29316, [%rd36014];
	// begin inline asm
	add.cc.u64 %rd29312, %rd29312, %rd35996;
	addc.cc.u64 %rd29313, %rd29313, %rd35997;
	addc.cc.u64 %rd29314, %rd29314, %rd35998;
	addc.cc.u64 %rd29315, %rd29315, %rd35999;
	addc.cc.u64 %rd29316, %rd29316, %rd36000;
	addc.u64 %rd25591, %rd25591, %rd36001;
	
	// end inline asm
	st.global.u64 	[%rd2], %rd29312;
	st.global.u64 	[%rd36011], %rd29313;
	st.global.u64 	[%rd36012], %rd29314;
	st.global.u64 	[%rd36013], %rd29315;
	st.global.u64 	[%rd36014], %rd29316;
	st.global.u64 	[%rd36015], %rd25591;
	ld.global.u64 	%rd29330, [%rd2];
	ld.global.u64 	%rd29331, [%rd36011];
	ld.global.u64 	%rd29332, [%rd36012];
	ld.global.u64 	%rd29333, [%rd36013];
	ld.global.u64 	%rd29334, [%rd36014];
	// begin inline asm
	add.cc.u64 %rd29330, %rd29330, %rd35996;
	addc.cc.u64 %rd29331, %rd29331, %rd35997;
	addc.cc.u64 %rd29332, %rd29332, %rd35998;
	addc.cc.u64 %rd29333, %rd29333, %rd35999;
	addc.cc.u64 %rd29334, %rd29334, %rd36000;
	addc.u64 %rd25591, %rd25591, %rd36001;
	
	// end inline asm
	st.global.u64 	[%rd2], %rd29330;
	st.global.u64 	[%rd36011], %rd29331;
	st.global.u64 	[%rd36012], %rd29332;
	st.global.u64 	[%rd36013], %rd29333;
	st.global.u64 	[%rd36014], %rd29334;
	st.global.u64 	[%rd36015], %rd25591;
	ld.global.u64 	%rd29348, [%rd2];
	ld.global.u64 	%rd29349, [%rd36011];
	ld.global.u64 	%rd29350, [%rd36012];
	ld.global.u64 	%rd29351, [%rd36013];
	ld.global.u64 	%rd29352, [%rd36014];
	// begin inline asm
	add.cc.u64 %rd29348, %rd29348, %rd35996;
	addc.cc.u64 %rd29349, %rd29349, %rd35997;
	addc.cc.u64 %rd29350, %rd29350, %rd35998;
	addc.cc.u64 %rd29351, %rd29351, %rd35999;
	addc.cc.u64 %rd29352, %rd29352, %rd36000;
	addc.u64 %rd25591, %rd25591, %rd36001;
	
	// end inline asm
	st.global.u64 	[%rd2], %rd29348;
	st.global.u64 	[%rd36011], %rd29349;
	st.global.u64 	[%rd36012], %rd29350;
	st.global.u64 	[%rd36013], %rd29351;
	st.global.u64 	[%rd36014], %rd29352;
	st.global.u64 	[%rd36015], %rd25591;
	ld.global.u64 	%rd29366, [%rd2];
	ld.global.u64 	%rd29367, [%rd36011];
	ld.global.u64 	%rd29368, [%rd36012];
	ld.global.u64 	%rd29369, [%rd36013];
	ld.global.u64 	%rd29370, [%rd36014];
	// begin inline asm
	add.cc.u64 %rd29366, %rd29366, %rd35996;
	addc.cc.u64 %rd29367, %rd29367, %rd35997;
	addc.cc.u64 %rd29368, %rd29368, %rd35998;
	addc.cc.u64 %rd29369, %rd29369, %rd35999;
	addc.cc.u64 %rd29370, %rd29370, %rd36000;
	addc.u64 %rd25591, %rd25591, %rd36001;
	
	// end inline asm
	st.global.u64 	[%rd2], %rd29366;
	st.global.u64 	[%rd36011], %rd29367;
	st.global.u64 	[%rd36012], %rd29368;
	st.global.u64 	[%rd36013], %rd29369;
	st.global.u64 	[%rd36014], %rd29370;
	st.global.u64 	[%rd36015], %rd25591;
	ld.global.u64 	%rd29384, [%rd2];
	ld.global.u64 	%rd29385, [%rd36011];
	ld.global.u64 	%rd29386, [%rd36012];
	ld.global.u64 	%rd29387, [%rd36013];
	ld.global.u64 	%rd29388, [%rd36014];
	// begin inline asm
	add.cc.u64 %rd29384, %rd29384, %rd35996;
	addc.cc.u64 %rd29385, %rd29385, %rd35997;
	addc.cc.u64 %rd29386, %rd29386, %rd35998;
	addc.cc.u64 %rd29387, %rd29387, %rd35999;
	addc.cc.u64 %rd29388, %rd29388, %rd36000;
	addc.u64 %rd25591, %rd25591, %rd36001;
	
	// end inline asm
	st.global.u64 	[%rd2], %rd29384;
	st.global.u64 	[%rd36011], %rd29385;
	st.global.u64 	[%rd36012], %rd29386;
	st.global.u64 	[%rd36013], %rd29387;
	st.global.u64 	[%rd36014], %rd29388;
	st.global.u64 	[%rd36015], %rd25591;
	ld.global.u64 	%rd29402, [%rd2];
	ld.global.u64 	%rd29403, [%rd36011];
	ld.global.u64 	%rd29404, [%rd36012];
	ld.global.u64 	%rd29405, [%rd36013];
	ld.global.u64 	%rd29406, [%rd36014];
	// begin inline asm
	add.cc.u64 %rd29402, %rd29402, %rd35996;
	addc.cc.u64 %rd29403, %rd29403, %rd35997;
	addc.cc.u64 %rd29404, %rd29404, %rd35998;
	addc.cc.u64 %rd29405, %rd29405, %rd35999;
	addc.cc.u64 %rd29406, %rd29406, %rd36000;
	addc.u64 %rd25591, %rd25591, %rd36001;
	
	// end inline asm
	st.global.u64 	[%rd2], %rd29402;
	st.global.u64 	[%rd36011], %rd29403;
	st.global.u64 	[%rd36012], %rd29404;
	st.global.u64 	[%rd36013], %rd29405;
	st.global.u64 	[%rd36014], %rd29406;
	st.global.u64 	[%rd36015], %rd25591;
	ld.global.u64 	%rd29420, [%rd2];
	ld.global.u64 	%rd29421, [%rd36011];
	ld.global.u64 	%rd29422, [%rd36012];
	ld.global.u64 	%rd29423, [%rd36013];
	ld.global.u64 	%rd29424, [%rd36014];
	// begin inline asm
	add.cc.u64 %rd29420, %rd29420, %rd35996;
	addc.cc.u64 %rd29421, %rd29421, %rd35997;
	addc.cc.u64 %rd29422, %rd29422, %rd35998;
	addc.cc.u64 %rd29423, %rd29423, %rd35999;
	addc.cc.u64 %rd29424, %rd29424, %rd36000;
	addc.u64 %rd25591, %rd25591, %rd36001;
	
	// end inline asm
	st.global.u64 	[%rd2], %rd29420;
	st.global.u64 	[%rd36011], %rd29421;
	st.global.u64 	[%rd36012], %rd29422;
	st.global.u64 	[%rd36013], %rd29423;
	st.global.u64 	[%rd36014], %rd29424;
	st.global.u64 	[%rd36015], %rd25591;
	ld.global.u64 	%rd29438, [%rd2];
	ld.global.u64 	%rd29439, [%rd36011];
	ld.global.u64 	%rd29440, [%rd36012];
	ld.global.u64 	%rd29441, [%rd36013];
	ld.global.u64 	%rd29442, [%rd36014];
	// begin inline asm
	add.cc.u64 %rd29438, %rd29438, %rd35996;
	addc.cc.u64 %rd29439, %rd29439, %rd35997;
	addc.cc.u64 %rd29440, %rd29440, %rd35998;
	addc.cc.u64 %rd29441, %rd29441, %rd35999;
	addc.cc.u64 %rd29442, %rd29442, %rd36000;
	addc.u64 %rd25591, %rd25591, %rd36001;
	
	// end inline asm
	st.global.u64 	[%rd2], %rd29438;
	st.global.u64 	[%rd36011], %rd29439;
	st.global.u64 	[%rd36012], %rd29440;
	st.global.u64 	[%rd36013], %rd29441;
	st.global.u64 	[%rd36014], %rd29442;
	st.global.u64 	[%rd36015], %rd25591;
	ld.global.u64 	%rd29456, [%rd2];
	ld.global.u64 	%rd29457, [%rd36011];
	ld.global.u64 	%rd29458, [%rd36012];
	ld.global.u64 	%rd29459, [%rd36013];
	ld.global.u64 	%rd29460, [%rd36014];
	// begin inline asm
	add.cc.u64 %rd29456, %rd29456, %rd35996;
	addc.cc.u64 %rd29457, %rd29457, %rd35997;
	addc.cc.u64 %rd29458, %rd29458, %rd35998;
	addc.cc.u64 %rd29459, %rd29459, %rd35999;
	addc.cc.u64 %rd29460, %rd29460, %rd36000;
	addc.u64 %rd25591, %rd25591, %rd36001;
	
	// end inline asm
	st.global.u64 	[%rd2], %rd29456;
	st.global.u64 	[%rd36011], %rd29457;
	st.global.u64 	[%rd36012], %rd29458;
	st.global.u64 	[%rd36013], %rd29459;
	st.global.u64 	[%rd36014], %rd29460;
	st.global.u64 	[%rd36015], %rd25591;
	ld.global.u64 	%rd29474, [%rd2];
	ld.global.u64 	%rd29475, [%rd36011];
	ld.global.u64 	%rd29476, [%rd36012];
	ld.global.u64 	%rd29477, [%rd36013];
	ld.global.u64 	%rd29478, [%rd36014];
	// begin inline asm
	add.cc.u64 %rd29474, %rd29474, %rd35996;
	addc.cc.u64 %rd29475, %rd29475, %rd35997;
	addc.cc.u64 %rd29476, %rd29476, %rd35998;
	addc.cc.u64 %rd29477, %rd29477, %rd35999;
	addc.cc.u64 %rd29478, %rd29478, %rd36000;
	addc.u64 %rd25591, %rd25591, %rd36001;
	
	// end inline asm
	st.global.u64 	[%rd2], %rd29474;
	st.global.u64 	[%rd36011], %rd29475;
	st.global.u64 	[%rd36012], %rd29476;
	st.global.u64 	[%rd36013], %rd29477;
	st.global.u64 	[%rd36014], %rd29478;
	st.global.u64 	[%rd36015], %rd25591;
	ld.global.u64 	%rd29492, [%rd2];
	ld.global.u64 	%rd29493, [%rd36011];
	ld.global.u64 	%rd29494, [%rd36012];
	ld.global.u64 	%rd29495, [%rd36013];
	ld.global.u64 	%rd29496, [%rd36014];
	// begin inline asm
	add.cc.u64 %rd29492, %rd29492, %rd35996;
	addc.cc.u64 %rd29493, %rd29493, %rd35997;
	addc.cc.u64 %rd29494, %rd29494, %rd35998;
	addc.cc.u64 %rd29495, %rd29495, %rd35999;
	addc.cc.u64 %rd29496, %rd29496, %rd36000;
	addc.u64 %rd25591, %rd25591, %rd36001;
	
	// end inline asm
	st.global.u64 	[%rd2], %rd29492;
	st.global.u64 	[%rd36011], %rd29493;
	st.global.u64 	[%rd36012], %rd29494;
	st.global.u64 	[%rd36013], %rd29495;
	st.global.u64 	[%rd36014], %rd29496;
	st.global.u64 	[%rd36015], %rd25591;
	ld.global.u64 	%rd29510, [%rd2];
	ld.global.u64 	%rd29511, [%rd36011];
	ld.global.u64 	%rd29512, [%rd36012];
	ld.global.u64 	%rd29513, [%rd36013];
	ld.global.u64 	%rd29514, [%rd36014];
	// begin inline asm
	add.cc.u64 %rd29510, %rd29510, %rd35996;
	addc.cc.u64 %rd29511, %rd29511, %rd35997;
	addc.cc.u64 %rd29512, %rd29512, %rd35998;
	addc.cc.u64 %rd29513, %rd29513, %rd35999;
	addc.cc.u64 %rd29514, %rd29514, %rd36000;
	addc.u64 %rd25591, %rd25591, %rd36001;
	
	// end inline asm
	st.global.u64 	[%rd2], %rd29510;
	st.global.u64 	[%rd36011], %rd29511;
	st.global.u64 	[%rd36012], %rd29512;
	st.global.u64 	[%rd36013], %rd29513;
	st.global.u64 	[%rd36014], %rd29514;
	st.global.u64 	[%rd36015], %rd25591;
	ld.global.u64 	%rd29528, [%rd2];
	ld.global.u64 	%rd29529, [%rd36011];
	ld.global.u64 	%rd29530, [%rd36012];
	ld.global.u64 	%rd29531, [%rd36013];
	ld.global.u64 	%rd29532, [%rd36014];
	// begin inline asm
	add.cc.u64 %rd29528, %rd29528, %rd35996;
	addc.cc.u64 %rd29529, %rd29529, %rd35997;
	addc.cc.u64 %rd29530, %rd29530, %rd35998;
	addc.cc.u64 %rd29531, %rd29531, %rd35999;
	addc.cc.u64 %rd29532, %rd29532, %rd36000;
	addc.u64 %rd25591, %rd25591, %rd36001;
	
	// end inline asm
	st.global.u64 	[%rd2], %rd29528;
	st.global.u64 	[%rd36011], %rd29529;
	st.global.u64 	[%rd36012], %rd29530;
	st.global.u64 	[%rd36013], %rd29531;
	st.global.u64 	[%rd36014], %rd29532;
	st.global.u64 	[%rd36015], %rd25591;
	ld.global.u64 	%rd29546, [%rd2];
	ld.global.u64 	%rd29547, [%rd36011];
	ld.global.u64 	%rd29548, [%rd36012];
	ld.global.u64 	%rd29549, [%rd36013];
	ld.global.u64 	%rd29550, [%rd36014];
	// begin inline asm
	add.cc.u64 %rd29546, %rd29546, %rd35996;
	addc.cc.u64 %rd29547, %rd29547, %rd35997;
	addc.cc.u64 %rd29548, %rd29548, %rd35998;
	addc.cc.u64 %rd29549, %rd29549, %rd35999;
	addc.cc.u64 %rd29550, %rd29550, %rd36000;
	addc.u64 %rd25591, %rd25591, %rd36001;
	
	// end inline asm
	st.global.u64 	[%rd2], %rd29546;
	st.global.u64 	[%rd36011], %rd29547;
	st.global.u64 	[%rd36012], %rd29548;
	st.global.u64 	[%rd36013], %rd29549;
	st.global.u64 	[%rd36014], %rd29550;
	st.global.u64 	[%rd36015], %rd25591;
	ld.global.u64 	%rd29564, [%rd2];
	ld.global.u64 	%rd29565, [%rd36011];
	ld.global.u64 	%rd29566, [%rd36012];
	ld.global.u64 	%rd29567, [%rd36013];
	ld.global.u64 	%rd29568, [%rd36014];
	// begin inline asm
	add.cc.u64 %rd29564, %rd29564, %rd35996;
	addc.cc.u64 %rd29565, %rd29565, %rd35997;
	addc.cc.u64 %rd29566, %rd29566, %rd35998;
	addc.cc.u64 %rd29567, %rd29567, %rd35999;
	addc.cc.u64 %rd29568, %rd29568, %rd36000;
	addc.u64 %rd25591, %rd25591, %rd36001;
	
	// end inline asm
	st.global.u64 	[%rd2], %rd29564;
	st.global.u64 	[%rd36011], %rd29565;
	st.global.u64 	[%rd36012], %rd29566;
	st.global.u64 	[%rd36013], %rd29567;
	st.global.u64 	[%rd36014], %rd29568;
	st.global.u64 	[%rd36015], %rd25591;
	ld.global.u64 	%rd29582, [%rd2];
	ld.global.u64 	%rd29583, [%rd36011];
	ld.global.u64 	%rd29584, [%rd36012];
	ld.global.u64 	%rd29585, [%rd36013];
	ld.global.u64 	%rd29586, [%rd36014];
	// begin inline asm
	add.cc.u64 %rd29582, %rd29582, %rd35996;
	addc.cc.u64 %rd29583, %rd29583, %rd35997;
	addc.cc.u64 %rd29584, %rd29584, %rd35998;
	addc.cc.u64 %rd29585, %rd29585, %rd35999;
	addc.cc.u64 %rd29586, %rd29586, %rd36000;
	addc.u64 %rd25591, %rd25591, %rd36001;
	
	// end inline asm
	st.global.u64 	[%rd2], %rd29582;
	st.global.u64 	[%rd36011], %rd29583;
	st.global.u64 	[%rd36012], %rd29584;
	st.global.u64 	[%rd36013], %rd29585;
	st.global.u64 	[%rd36014], %rd29586;
	st.global.u64 	[%rd36015], %rd25591;
	ld.global.u64 	%rd29600, [%rd2];
	ld.global.u64 	%rd29601, [%rd36011];
	ld.global.u64 	%rd29602, [%rd36012];
	ld.global.u64 	%rd29603, [%rd36013];
	ld.global.u64 	%rd29604, [%rd36014];
	// begin inline asm
	add.cc.u64 %rd29600, %rd29600, %rd35996;
	addc.cc.u64 %rd29601, %rd29601, %rd35997;
	addc.cc.u64 %rd29602, %rd29602, %rd35998;
	addc.cc.u64 %rd29603, %rd29603, %rd35999;
	addc.cc.u64 %rd29604, %rd29604, %rd36000;
	addc.u64 %rd25591, %rd25591, %rd36001;
	
	// end inline asm
	st.global.u64 	[%rd2], %rd29600;
	st.global.u64 	[%rd36011], %rd29601;
	st.global.u64 	[%rd36012], %rd29602;
	st.global.u64 	[%rd36013], %rd29603;
	st.global.u64 	[%rd36014], %rd29604;
	st.global.u64 	[%rd36015], %rd25591;
	ld.global.u64 	%rd29618, [%rd2];
	ld.global.u64 	%rd29619, [%rd36011];
	ld.global.u64 	%rd29620, [%rd36012];
	ld.global.u64 	%rd29621, [%rd36013];
	ld.global.u64 	%rd29622, [%rd36014];
	// begin inline asm
	add.cc.u64 %rd29618, %rd29618, %rd35996;
	addc.cc.u64 %rd29619, %rd29619, %rd35997;
	addc.cc.u64 %rd29620, %rd29620, %rd35998;
	addc.cc.u64 %rd29621, %rd29621, %rd35999;
	addc.cc.u64 %rd29622, %rd29622, %rd36000;
	addc.u64 %rd25591, %rd25591, %rd36001;
	
	// end inline asm
	st.global.u64 	[%rd2], %rd29618;
	st.global.u64 	[%rd36011], %rd29619;
	st.global.u64 	[%rd36012], %rd29620;
	st.global.u64 	[%rd36013], %rd29621;
	st.global.u64 	[%rd36014], %rd29622;
	st.global.u64 	[%rd36015], %rd25591;
	ld.global.u64 	%rd29636, [%rd2];
	ld.global.u64 	%rd29637, [%rd36011];
	ld.global.u64 	%rd29638, [%rd36012];
	ld.global.u64 	%rd29639, [%rd36013];
	ld.global.u64 	%rd29640, [%rd36014];
	// begin inline asm
	add.cc.u64 %rd29636, %rd29636, %rd35996;
	addc.cc.u64 %rd29637, %rd29637, %rd35997;
	addc.cc.u64 %rd29638, %rd29638, %rd35998;
	addc.cc.u64 %rd29639, %rd29639, %rd35999;
	addc.cc.u64 %rd29640, %rd29640, %rd36000;
	addc.u64 %rd25591, %rd25591, %rd36001;
	
	// end inline asm
	st.global.u64 	[%rd2], %rd29636;
	st.global.u64 	[%rd36011], %rd29637;
	st.global.u64 	[%rd36012], %rd29638;
	st.global.u64 	[%rd36013], %rd29639;
	st.global.u64 	[%rd36014], %rd29640;
	st.global.u64 	[%rd36015], %rd25591;
	ld.global.u64 	%rd29654, [%rd2];
	ld.global.u64 	%rd29655, [%rd36011];
	ld.global.u64 	%rd29656, [%rd36012];
	ld.global.u64 	%rd29657, [%rd36013];
	ld.global.u64 	%rd29658, [%rd36014];
	// begin inline asm
	add.cc.u64 %rd29654, %rd29654, %rd35996;
	addc.cc.u64 %rd29655, %rd29655, %rd35997;
	addc.cc.u64 %rd29656, %rd29656, %rd35998;
	addc.cc.u64 %rd29657, %rd29657, %rd35999;
	addc.cc.u64 %rd29658, %rd29658, %rd36000;
	addc.u64 %rd25591, %rd25591, %rd36001;
	
	// end inline asm
	st.global.u64 	[%rd2], %rd29654;
	st.global.u64 	[%rd36011], %rd29655;
	st.global.u64 	[%rd36012], %rd29656;
	st.global.u64 	[%rd36013], %rd29657;
	st.global.u64 	[%rd36014], %rd29658;
	st.global.u64 	[%rd36015], %rd25591;
	ld.global.u64 	%rd29672, [%rd2];
	ld.global.u64 	%rd29673, [%rd36011];
	ld.global.u64 	%rd29674, [%rd36012];
	ld.global.u64 	%rd29675, [%rd36013];
	ld.global.u64 	%rd29676, [%rd36014];
	// begin inline asm
	add.cc.u64 %rd29672, %rd29672, %rd35996;
	addc.cc.u64 %rd29673, %rd29673, %rd35997;
	addc.cc.u64 %rd29674, %rd29674, %rd35998;
	addc.cc.u64 %rd29675, %rd29675, %rd35999;
	addc.cc.u64 %rd29676, %rd29676, %rd36000;
	addc.u64 %rd25591, %rd25591, %rd36001;
	
	// end inline asm
	st.global.u64 	[%rd2], %rd29672;
	st.global.u64 	[%rd36011], %rd29673;
	st.global.u64 	[%rd36012], %rd29674;
	st.global.u64 	[%rd36013], %rd29675;
	st.global.u64 	[%rd36014], %rd29676;
	st.global.u64 	[%rd36015], %rd25591;
	ld.global.u64 	%rd29690, [%rd2];
	ld.global.u64 	%rd29691, [%rd36011];
	ld.global.u64 	%rd29692, [%rd36012];
	ld.global.u64 	%rd29693, [%rd36013];
	ld.global.u64 	%rd29694, [%rd36014];
	// begin inline asm
	add.cc.u64 %rd29690, %rd29690, %rd35996;
	addc.cc.u64 %rd29691, %rd29691, %rd35997;
	addc.cc.u64 %rd29692, %rd29692, %rd35998;
	addc.cc.u64 %rd29693, %rd29693, %rd35999;
	addc.cc.u64 %rd29694, %rd29694, %rd36000;
	addc.u64 %rd25591, %rd25591, %rd36001;
	
	// end inline asm
	st.global.u64 	[%rd2], %rd29690;
	st.global.u64 	[%rd36011], %rd29691;
	st.global.u64 	[%rd36012], %rd29692;
	st.global.u64 	[%rd36013], %rd29693;
	st.global.u64 	[%rd36014], %rd29694;
	st.global.u64 	[%rd36015], %rd25591;
	ld.global.u64 	%rd29708, [%rd2];
	ld.global.u64 	%rd29709, [%rd36011];
	ld.global.u64 	%rd29710, [%rd36012];
	ld.global.u64 	%rd29711, [%rd36013];
	ld.global.u64 	%rd29712, [%rd36014];
	// begin inline asm
	add.cc.u64 %rd29708, %rd29708, %rd35996;
	addc.cc.u64 %rd29709, %rd29709, %rd35997;
	addc.cc.u64 %rd29710, %rd29710, %rd35998;
	addc.cc.u64 %rd29711, %rd29711, %rd35999;
	addc.cc.u64 %rd29712, %rd29712, %rd36000;
	addc.u64 %rd25591, %rd25591, %rd36001;
	
	// end inline asm
	st.global.u64 	[%rd2], %rd29708;
	st.global.u64 	[%rd36011], %rd29709;
	st.global.u64 	[%rd36012], %rd29710;
	st.global.u64 	[%rd36013], %rd29711;
	st.global.u64 	[%rd36014], %rd29712;
	st.global.u64 	[%rd36015], %rd25591;
	ld.global.u64 	%rd29726, [%rd2];
	ld.global.u64 	%rd29727, [%rd36011];
	ld.global.u64 	%rd29728, [%rd36012];
	ld.global.u64 	%rd29729, [%rd36013];
	ld.global.u64 	%rd29730, [%rd36014];
	// begin inline asm
	add.cc.u64 %rd29726, %rd29726, %rd35996;
	addc.cc.u64 %rd29727, %rd29727, %rd35997;
	addc.cc.u64 %rd29728, %rd29728, %rd35998;
	addc.cc.u64 %rd29729, %rd29729, %rd35999;
	addc.cc.u64 %rd29730, %rd29730, %rd36000;
	addc.u64 %rd25591, %rd25591, %rd36001;
	
	// end inline asm
	st.global.u64 	[%rd2], %rd29726;
	st.global.u64 	[%rd36011], %rd29727;
	st.global.u64 	[%rd36012], %rd29728;
	st.global.u64 	[%rd36013], %rd29729;
	st.global.u64 	[%rd36014], %rd29730;
	st.global.u64 	[%rd36015], %rd25591;
	ld.global.u64 	%rd29744, [%rd2];
	ld.global.u64 	%rd29745, [%rd36011];
	ld.global.u64 	%rd29746, [%rd36012];
	ld.global.u64 	%rd29747, [%rd36013];
	ld.global.u64 	%rd29748, [%rd36014];
	// begin inline asm
	add.cc.u64 %rd29744, %rd29744, %rd35996;
	addc.cc.u64 %rd29745, %rd29745, %rd35997;
	addc.cc.u64 %rd29746, %rd29746, %rd35998;
	addc.cc.u64 %rd29747, %rd29747, %rd35999;
	addc.cc.u64 %rd29748, %rd29748, %rd36000;
	addc.u64 %rd25591, %rd25591, %rd36001;
	
	// end inline asm
	st.global.u64 	[%rd2], %rd29744;
	st.global.u64 	[%rd36011], %rd29745;
	st.global.u64 	[%rd36012], %rd29746;
	st.global.u64 	[%rd36013], %rd29747;
	st.global.u64 	[%rd36014], %rd29748;
	st.global.u64 	[%rd36015], %rd25591;
	ld.global.u64 	%rd29762, [%rd2];
	ld.global.u64 	%rd29763, [%rd36011];
	ld.global.u64 	%rd29764, [%rd36012];
	ld.global.u64 	%rd29765, [%rd36013];
	ld.global.u64 	%rd29766, [%rd36014];
	// begin inline asm
	add.cc.u64 %rd29762, %rd29762, %rd35996;
	addc.cc.u64 %rd29763, %rd29763, %rd35997;
	addc.cc.u64 %rd29764, %rd29764, %rd35998;
	addc.cc.u64 %rd29765, %rd29765, %rd35999;
	addc.cc.u64 %rd29766, %rd29766, %rd36000;
	addc.u64 %rd25591, %rd25591, %rd36001;
	
	// end inline asm
	st.global.u64 	[%rd2], %rd29762;
	st.global.u64 	[%rd36011], %rd29763;
	st.global.u64 	[%rd36012], %rd29764;
	st.global.u64 	[%rd36013], %rd29765;
	st.global.u64 	[%rd36014], %rd29766;
	st.global.u64 	[%rd36015], %rd25591;
	ld.global.u64 	%rd29780, [%rd2];
	ld.global.u64 	%rd29781, [%rd36011];
	ld.global.u64 	%rd29782, [%rd36012];
	ld.global.u64 	%rd29783, [%rd36013];
	ld.global.u64 	%rd29784, [%rd36014];
	// begin inline asm
	add.cc.u64 %rd29780, %rd29780, %rd35996;
	addc.cc.u64 %rd29781, %rd29781, %rd35997;
	addc.cc.u64 %rd29782, %rd29782, %rd35998;
	addc.cc.u64 %rd29783, %rd29783, %rd35999;
	addc.cc.u64 %rd29784, %rd29784, %rd36000;
	addc.u64 %rd25591, %rd25591, %rd36001;
	
	// end inline asm
	st.global.u64 	[%rd2], %rd29780;
	st.global.u64 	[%rd36011], %rd29781;
	st.global.u64 	[%rd36012], %rd29782;
	st.global.u64 	[%rd36013], %rd29783;
	st.global.u64 	[%rd36014], %rd29784;
	st.global.u64 	[%rd36015], %rd25591;
	ld.global.u64 	%rd29798, [%rd2];
	ld.global.u64 	%rd29799, [%rd36011];
	ld.global.u64 	%rd29800, [%rd36012];
	ld.global.u64 	%rd29801, [%rd36013];
	ld.global.u64 	%rd29802, [%rd36014];
	// begin inline asm
	add.cc.u64 %rd29798, %rd29798, %rd35996;
	addc.cc.u64 %rd29799, %rd29799, %rd35997;
	addc.cc.u64 %rd29800, %rd29800, %rd35998;
	addc.cc.u64 %rd29801, %rd29801, %rd35999;
	addc.cc.u64 %rd29802, %rd29802, %rd36000;
	addc.u64 %rd25591, %rd25591, %rd36001;
	
	// end inline asm
	st.global.u64 	[%rd2], %rd29798;
	st.global.u64 	[%rd36011], %rd29799;
	st.global.u64 	[%rd36012], %rd29800;
	st.global.u64 	[%rd36013], %rd29801;
	st.global.u64 	[%rd36014], %rd29802;
	st.global.u64 	[%rd36015], %rd25591;
	ld.global.u64 	%rd29816, [%rd2];
	ld.global.u64 	%rd29817, [%rd36011];
	ld.global.u64 	%rd29818, [%rd36012];
	ld.global.u64 	%rd29819, [%rd36013];
	ld.global.u64 	%rd29820, [%rd36014];
	// begin inline asm
	add.cc.u64 %rd29816, %rd29816, %rd35996;
	addc.cc.u64 %rd29817, %rd29817, %rd35997;
	addc.cc.u64 %rd29818, %rd29818, %rd35998;
	addc.cc.u64 %rd29819, %rd29819, %rd35999;
	addc.cc.u64 %rd29820, %rd29820, %rd36000;
	addc.u64 %rd25591, %rd25591, %rd36001;
	
	// end inline asm
	st.global.u64 	[%rd2], %rd29816;
	st.global.u64 	[%rd36011], %rd29817;
	st.global.u64 	[%rd36012], %rd29818;
	st.global.u64 	[%rd36013], %rd29819;
	st.global.u64 	[%rd36014], %rd29820;
	st.global.u64 	[%rd36015], %rd25591;
	ld.global.u64 	%rd29834, [%rd2];
	ld.global.u64 	%rd29835, [%rd36011];
	ld.global.u64 	%rd29836, [%rd36012];
	ld.global.u64 	%rd29837, [%rd36013];
	ld.global.u64 	%rd29838, [%rd36014];
	// begin inline asm
	add.cc.u64 %rd29834, %rd29834, %rd35996;
	addc.cc.u64 %rd29835, %rd29835, %rd35997;
	addc.cc.u64 %rd29836, %rd29836, %rd35998;
	addc.cc.u64 %rd29837, %rd29837, %rd35999;
	addc.cc.u64 %rd29838, %rd29838, %rd36000;
	addc.u64 %rd25591, %rd25591, %rd36001;
	
	// end inline asm
	st.global.u64 	[%rd2], %rd29834;
	st.global.u64 	[%rd36011], %rd29835;
	st.global.u64 	[%rd36012], %rd29836;
	st.global.u64 	[%rd36013], %rd29837;
	st.global.u64 	[%rd36014], %rd29838;
	st.global.u64 	[%rd36015], %rd25591;
	ld.global.u64 	%rd29852, [%rd2];
	ld.global.u64 	%rd29853, [%rd36011];
	ld.global.u64 	%rd29854, [%rd36012];
	ld.global.u64 	%rd29855, [%rd36013];
	ld.global.u64 	%rd29856, [%rd36014];
	// begin inline asm
	add.cc.u64 %rd29852, %rd29852, %rd35996;
	addc.cc.u64 %rd29853, %rd29853, %rd35997;
	addc.cc.u64 %rd29854, %rd29854, %rd35998;
	addc.cc.u64 %rd29855, %rd29855, %rd35999;
	addc.cc.u64 %rd29856, %rd29856, %rd36000;
	addc.u64 %rd25591, %rd25591, %rd36001;
	
	// end inline asm
	st.global.u64 	[%rd2], %rd29852;
	st.global.u64 	[%rd36011], %rd29853;
	st.global.u64 	[%rd36012], %rd29854;
	st.global.u64 	[%rd36013], %rd29855;
	st.global.u64 	[%rd36014], %rd29856;
	st.global.u64 	[%rd36015], %rd25591;
	ld.global.u64 	%rd29870, [%rd2];
	ld.global.u64 	%rd29871, [%rd36011];
	ld.global.u64 	%rd29872, [%rd36012];
	ld.global.u64 	%rd29873, [%rd36013];
	ld.global.u64 	%rd29874, [%rd36014];
	// begin inline asm
	add.cc.u64 %rd29870, %rd29870, %rd35996;
	addc.cc.u64 %rd29871, %rd29871, %rd35997;
	addc.cc.u64 %rd29872, %rd29872, %rd35998;
	addc.cc.u64 %rd29873, %rd29873, %rd35999;
	addc.cc.u64 %rd29874, %rd29874, %rd36000;
	addc.u64 %rd25591, %rd25591, %rd36001;
	
	// end inline asm
	st.global.u64 	[%rd2], %rd29870;
	st.global.u64 	[%rd36011], %rd29871;
	st.global.u64 	[%rd36012], %rd29872;
	st.global.u64 	[%rd36013], %rd29873;
	st.global.u64 	[%rd36014], %rd29874;
	st.global.u64 	[%rd36015], %rd25591;
	ld.global.u64 	%rd29888, [%rd2];
	ld.global.u64 	%rd29889, [%rd36011];
	ld.global.u64 	%rd29890, [%rd36012];
	ld.global.u64 	%rd29891, [%rd36013];
	ld.global.u64 	%rd29892, [%rd36014];
	// begin inline asm
	add.cc.u64 %rd29888, %rd29888, %rd35996;
	addc.cc.u64 %rd29889, %rd29889, %rd35997;
	addc.cc.u64 %rd29890, %rd29890, %rd35998;
	addc.cc.u64 %rd29891, %rd29891, %rd35999;
	addc.cc.u64 %rd29892, %rd29892, %rd36000;
	addc.u64 %rd25591, %rd25591, %rd36001;
	
	// end inline asm
	st.global.u64 	[%rd2], %rd29888;
	st.global.u64 	[%rd36011], %rd29889;
	st.global.u64 	[%rd36012], %rd29890;
	st.global.u64 	[%rd36013], %rd29891;
	st.global.u64 	[%rd36014], %rd29892;
	st.global.u64 	[%rd36015], %rd25591;
	ld.global.u64 	%rd29906, [%rd2];
	ld.global.u64 	%rd29907, [%rd36011];
	ld.global.u64 	%rd29908, [%rd36012];
	ld.global.u64 	%rd29909, [%rd36013];
	ld.global.u64 	%rd29910, [%rd36014];
	// begin inline asm
	add.cc.u64 %rd29906, %rd29906, %rd35996;
	addc.cc.u64 %rd29907, %rd29907, %rd35997;
	addc.cc.u64 %rd29908, %rd29908, %rd35998;
	addc.cc.u64 %rd29909, %rd29909, %rd35999;
	addc.cc.u64 %rd29910, %rd29910, %rd36000;
	addc.u64 %rd25591, %rd25591, %rd36001;
	
	// end inline asm
	st.global.u64 	[%rd2], %rd29906;
	st.global.u64 	[%rd36011], %rd29907;
	st.global.u64 	[%rd36012], %rd29908;
	st.global.u64 	[%rd36013], %rd29909;
	st.global.u64 	[%rd36014], %rd29910;
	st.global.u64 	[%rd36015], %rd25591;
	ld.global.u64 	%rd29924, [%rd2];
	ld.global.u64 	%rd29925, [%rd36011];
	ld.global.u64 	%rd29926, [%rd36012];
	ld.global.u64 	%rd29927, [%rd36013];
	ld.global.u64 	%rd29928, [%rd36014];
	// begin inline asm
	add.cc.u64 %rd29924, %rd29924, %rd35996;
	addc.cc.u64 %rd29925, %rd29925, %rd35997;
	addc.cc.u64 %rd29926, %rd29926, %rd35998;
	addc.cc.u64 %rd29927, %rd29927, %rd35999;
	addc.cc.u64 %rd29928, %rd29928, %rd36000;
	addc.u64 %rd25591, %rd25591, %rd36001;
	
	// end inline asm
	st.global.u64 	[%rd2], %rd29924;
	st.global.u64 	[%rd36011], %rd29925;
	st.global.u64 	[%rd36012], %rd29926;
	st.global.u64 	[%rd36013], %rd29927;
	st.global.u64 	[%rd36014], %rd29928;
	st.global.u64 	[%rd36015], %rd25591;
	ld.global.u64 	%rd29942, [%rd2];
	ld.global.u64 	%rd29943, [%rd36011];
	ld.global.u64 	%rd29944, [%rd36012];
	ld.global.u64 	%rd29945, [%rd36013];
	ld.global.u64 	%rd29946, [%rd36014];
	// begin inline asm
	add.cc.u64 %rd29942, %rd29942, %rd35996;
	addc.cc.u64 %rd29943, %rd29943, %rd35997;
	addc.cc.u64 %rd29944, %rd29944, %rd35998;
	addc.cc.u64 %rd29945, %rd29945, %rd35999;
	addc.cc.u64 %rd29946, %rd29946, %rd36000;
	addc.u64 %rd25591, %rd25591, %rd36001;
	
	// end inline asm
	st.global.u64 	[%rd2], %rd29942;
	st.global.u64 	[%rd36011], %rd29943;
	st.global.u64 	[%rd36012], %rd29944;
	st.global.u64 	[%rd36013], %rd29945;
	st.global.u64 	[%rd36014], %rd29946;
	st.global.u64 	[%rd36015], %rd25591;
	ld.global.u64 	%rd29960, [%rd2];
	ld.global.u64 	%rd29961, [%rd36011];
	ld.global.u64 	%rd29962, [%rd36012];
	ld.global.u64 	%rd29963, [%rd36013];
	ld.global.u64 	%rd29964, [%rd36014];
	// begin inline asm
	add.cc.u64 %rd29960, %rd29960, %rd35996;
	addc.cc.u64 %rd29961, %rd29961, %rd35997;
	addc.cc.u64 %rd29962, %rd29962, %rd35998;
	addc.cc.u64 %rd29963, %rd29963, %rd35999;
	addc.cc.u64 %rd29964, %rd29964, %rd36000;
	addc.u64 %rd25591, %rd25591, %rd36001;
	
	// end inline asm
	st.global.u64 	[%rd2], %rd29960;
	st.global.u64 	[%rd36011], %rd29961;
	st.global.u64 	[%rd36012], %rd29962;
	st.global.u64 	[%rd36013], %rd29963;
	st.global.u64 	[%rd36014], %rd29964;
	st.global.u64 	[%rd36015], %rd25591;
	ld.global.u64 	%rd29978, [%rd2];
	ld.global.u64 	%rd29979, [%rd36011];
	ld.global.u64 	%rd29980, [%rd36012];
	ld.global.u64 	%rd29981, [%rd36013];
	ld.global.u64 	%rd29982, [%rd36014];
	// begin inline asm
	add.cc.u64 %rd29978, %rd29978, %rd35996;
	addc.cc.u64 %rd29979, %rd29979, %rd35997;
	addc.cc.u64 %rd29980, %rd29980, %rd35998;
	addc.cc.u64 %rd29981, %rd29981, %rd35999;
	addc.cc.u64 %rd29982, %rd29982, %rd36000;
	addc.u64 %rd25591, %rd25591, %rd36001;
	
	// end inline asm
	st.global.u64 	[%rd2], %rd29978;
	st.global.u64 	[%rd36011], %rd29979;
	st.global.u64 	[%rd36012], %rd29980;
	st.global.u64 	[%rd36013], %rd29981;
	st.global.u64 	[%rd36014], %rd29982;
	st.global.u64 	[%rd36015], %rd25591;
	ld.global.u64 	%rd29996, [%rd2];
	ld.global.u64 	%rd29997, [%rd36011];
	ld.global.u64 	%rd29998, [%rd36012];
	ld.global.u64 	%rd29999, [%rd36013];
	ld.global.u64 	%rd30000, [%rd36014];
	// begin inline asm
	add.cc.u64 %rd29996, %rd29996, %rd35996;
	addc.cc.u64 %rd29997, %rd29997, %rd35997;
	addc.cc.u64 %rd29998, %rd29998, %rd35998;
	addc.cc.u64 %rd29999, %rd29999, %rd35999;
	addc.cc.u64 %rd30000, %rd30000, %rd36000;
	addc.u64 %rd25591, %rd25591, %rd36001;
	
	// end inline asm
	st.global.u64 	[%rd2], %rd29996;
	st.global.u64 	[%rd36011], %rd29997;
	st.global.u64 	[%rd36012], %rd29998;
	st.global.u64 	[%rd36013], %rd29999;
	st.global.u64 	[%rd36014], %rd30000;
	st.global.u64 	[%rd36015], %rd25591;
	ld.global.u64 	%rd30014, [%rd2];
	ld.global.u64 	%rd30015, [%rd36011];
	ld.global.u64 	%rd30016, [%rd36012];
	ld.global.u64 	%rd30017, [%rd36013];
	ld.global.u64 	%rd30018, [%rd36014];
	// begin inline asm
	add.cc.u64 %rd30014, %rd30014, %rd35996;
	addc.cc.u64 %rd30015, %rd30015, %rd35997;
	addc.cc.u64 %rd30016, %rd30016, %rd35998;
	addc.cc.u64 %rd30017, %rd30017, %rd35999;
	addc.cc.u64 %rd30018, %rd30018, %rd36000;
	addc.u64 %rd25591, %rd25591, %rd36001;
	
	// end inline asm
	st.global.u64 	[%rd2], %rd30014;
	st.global.u64 	[%rd36011], %rd30015;
	st.global.u64 	[%rd36012], %rd30016;
	st.global.u64 	[%rd36013], %rd30017;
	st.global.u64 	[%rd36014], %rd30018;
	st.global.u64 	[%rd36015], %rd25591;
	ld.global.u64 	%rd30032, [%rd2];
	ld.global.u64 	%rd30033, [%rd36011];
	ld.global.u64 	%rd30034, [%rd36012];
	ld.global.u64 	%rd30035, [%rd36013];
	ld.global.u64 	%rd30036, [%rd36014];
	// begin inline asm
	add.cc.u64 %rd30032, %rd30032, %rd35996;
	addc.cc.u64 %rd30033, %rd30033, %rd35997;
	addc.cc.u64 %rd30034, %rd30034, %rd35998;
	addc.cc.u64 %rd30035, %rd30035, %rd35999;
	addc.cc.u64 %rd30036, %rd30036, %rd36000;
	addc.u64 %rd25591, %rd25591, %rd36001;
	
	// end inline asm
	st.global.u64 	[%rd2], %rd30032;
	st.global.u64 	[%rd36011], %rd30033;
	st.global.u64 	[%rd36012], %rd30034;
	st.global.u64 	[%rd36013], %rd30035;
	st.global.u64 	[%rd36014], %rd30036;
	st.global.u64 	[%rd36015], %rd25591;
	ld.global.u64 	%rd30050, [%rd2];
	ld.global.u64 	%rd30051, [%rd36011];
	ld.global.u64 	%rd30052, [%rd36012];
	ld.global.u64 	%rd30053, [%rd36013];
	ld.global.u64 	%rd30054, [%rd36014];
	// begin inline asm
	add.cc.u64 %rd30050, %rd30050, %rd35996;
	addc.cc.u64 %rd30051, %rd30051, %rd35997;
	addc.cc.u64 %rd30052, %rd30052, %rd35998;
	addc.cc.u64 %rd30053, %rd30053, %rd35999;
	addc.cc.u64 %rd30054, %rd30054, %rd36000;
	addc.u64 %rd25591, %rd25591, %rd36001;
	
	// end inline asm
	st.global.u64 	[%rd2], %rd30050;
	st.global.u64 	[%rd36011], %rd30051;
	st.global.u64 	[%rd36012], %rd30052;
	st.global.u64 	[%rd36013], %rd30053;
	st.global.u64 	[%rd36014], %rd30054;
	st.global.u64 	[%rd36015], %rd25591;
	ld.global.u64 	%rd30068, [%rd2];
	ld.global.u64 	%rd30069, [%rd36011];
	ld.global.u64 	%rd30070, [%rd36012];
	ld.global.u64 	%rd30071, [%rd36013];
	ld.global.u64 	%rd30072, [%rd36014];
	// begin inline asm
	add.cc.u64 %rd30068, %rd30068, %rd35996;
	addc.cc.u64 %rd30069, %rd30069, %rd35997;
	addc.cc.u64 %rd30070, %rd30070, %rd35998;
	addc.cc.u64 %rd30071, %rd30071, %rd35999;
	addc.cc.u64 %rd30072, %rd30072, %rd36000;
	addc.u64 %rd25591, %rd25591, %rd36001;
	
	// end inline asm
	st.global.u64 	[%rd2], %rd30068;
	st.global.u64 	[%rd36011], %rd30069;
	st.global.u64 	[%rd36012], %rd30070;
	st.global.u64 	[%rd36013], %rd30071;
	st.global.u64 	[%rd36014], %rd30072;
	st.global.u64 	[%rd36015], %rd25591;
	ld.global.u64 	%rd30086, [%rd2];
	ld.global.u64 	%rd30087, [%rd36011];
	ld.global.u64 	%rd30088, [%rd36012];
	ld.global.u64 	%rd30089, [%rd36013];
	ld.global.u64 	%rd30090, [%rd36014];
	// begin inline asm
	add.cc.u64 %rd30086, %rd30086, %rd35996;
	addc.cc.u64 %rd30087, %rd30087, %rd35997;
	addc.cc.u64 %rd30088, %rd30088, %rd35998;
	addc.cc.u64 %rd30089, %rd30089, %rd35999;
	addc.cc.u64 %rd30090, %rd30090, %rd36000;
	addc.u64 %rd25591, %rd25591, %rd36001;
	
	// end inline asm
	st.global.u64 	[%rd2], %rd30086;
	st.global.u64 	[%rd36011], %rd30087;
	st.global.u64 	[%rd36012], %rd30088;
	st.global.u64 	[%rd36013], %rd30089;
	st.global.u64 	[%rd36014], %rd30090;
	st.global.u64 	[%rd36015], %rd25591;
	ld.global.u64 	%rd30104, [%rd2];
	ld.global.u64 	%rd30105, [%rd36011];
	ld.global.u64 	%rd30106, [%rd36012];
	ld.global.u64 	%rd30107, [%rd36013];
	ld.global.u64 	%rd30108, [%rd36014];
	// begin inline asm
	add.cc.u64 %rd30104, %rd30104, %rd35996;
	addc.cc.u64 %rd30105, %rd30105, %rd35997;
	addc.cc.u64 %rd30106, %rd30106, %rd35998;
	addc.cc.u64 %rd30107, %rd30107, %rd35999;
	addc.cc.u64 %rd30108, %rd30108, %rd36000;
	addc.u64 %rd25591, %rd25591, %rd36001;
	
	// end inline asm
	st.global.u64 	[%rd2], %rd30104;
	st.global.u64 	[%rd36011], %rd30105;
	st.global.u64 	[%rd36012], %rd30106;
	st.global.u64 	[%rd36013], %rd30107;
	st.global.u64 	[%rd36014], %rd30108;
	st.global.u64 	[%rd36015], %rd25591;
	ld.global.u64 	%rd30122, [%rd2];
	ld.global.u64 	%rd30123, [%rd36011];
	ld.global.u64 	%rd30124, [%rd36012];
	ld.global.u64 	%rd30125, [%rd36013];
	ld.global.u64 	%rd30126, [%rd36014];
	// begin inline asm
	add.cc.u64 %rd30122, %rd30122, %rd35996;
	addc.cc.u64 %rd30123, %rd30123, %rd35997;
	addc.cc.u64 %rd30124, %rd30124, %rd35998;
	addc.cc.u64 %rd30125, %rd30125, %rd35999;
	addc.cc.u64 %rd30126, %rd30126, %rd36000;
	addc.u64 %rd25591, %rd25591, %rd36001;
	
	// end inline asm
	st.global.u64 	[%rd2], %rd30122;
	st.global.u64 	[%rd36011], %rd30123;
	st.global.u64 	[%rd36012], %rd30124;
	st.global.u64 	[%rd36013], %rd30125;
	st.global.u64 	[%rd36014], %rd30126;
	st.global.u64 	[%rd36015], %rd25591;
	ld.global.u64 	%rd30140, [%rd2];
	ld.global.u64 	%rd30141, [%rd36011];
	ld.global.u64 	%rd30142, [%rd36012];
	ld.global.u64 	%rd30143, [%rd36013];
	ld.global.u64 	%rd30144, [%rd36014];
	// begin inline asm
	add.cc.u64 %rd30140, %rd30140, %rd35996;
	addc.cc.u64 %rd30141, %rd30141, %rd35997;
	addc.cc.u64 %rd30142, %rd30142, %rd35998;
	addc.cc.u64 %rd30143, %rd30143, %rd35999;
	addc.cc.u64 %rd30144, %rd30144, %rd36000;
	addc.u64 %rd25591, %rd25591, %rd36001;
	
	// end inline asm
	st.global.u64 	[%rd2], %rd30140;
	st.global.u64 	[%rd36011], %rd30141;
	st.global.u64 	[%rd36012], %rd30142;
	st.global.u64 	[%rd36013], %rd30143;
	st.global.u64 	[%rd36014], %rd30144;
	st.global.u64 	[%rd36015], %rd25591;
	ld.global.u64 	%rd30158, [%rd2];
	ld.global.u64 	%rd30159, [%rd36011];
	ld.global.u64 	%rd30160, [%rd36012];
	ld.global.u64 	%rd30161, [%rd36013];
	ld.global.u64 	%rd30162, [%rd36014];
	// begin inline asm
	add.cc.u64 %rd30158, %rd30158, %rd35996;
	addc.cc.u64 %rd30159, %rd30159, %rd35997;
	addc.cc.u64 %rd30160, %rd30160, %rd35998;
	addc.cc.u64 %rd30161, %rd30161, %rd35999;
	addc.cc.u64 %rd30162, %rd30162, %rd36000;
	addc.u64 %rd25591, %rd25591, %rd36001;
	
	// end inline asm
	st.global.u64 	[%rd2], %rd30158;
	st.global.u64 	[%rd36011], %rd30159;
	st.global.u64 	[%rd36012], %rd30160;
	st.global.u64 	[%rd36013], %rd30161;
	st.global.u64 	[%rd36014], %rd30162;
	st.global.u64 	[%rd36015], %rd25591;
	ld.global.u64 	%rd30176, [%rd2];
	ld.global.u64 	%rd30177, [%rd36011];
	ld.global.u64 	%rd30178, [%rd36012];
	ld.global.u64 	%rd30179, [%rd36013];
	ld.global.u64 	%rd30180, [%rd36014];
	// begin inline asm
	add.cc.u64 %rd30176, %rd30176, %rd35996;
	addc.cc.u64 %rd30177, %rd30177, %rd35997;
	addc.cc.u64 %rd30178, %rd30178, %rd35998;
	addc.cc.u64 %rd30179, %rd30179, %rd35999;
	addc.cc.u64 %rd30180, %rd30180, %rd36000;
	addc.u64 %rd25591, %rd25591, %rd36001;
	
	// end inline asm
	st.global.u64 	[%rd2], %rd30176;
	st.global.u64 	[%rd36011], %rd30177;
	st.global.u64 	[%rd36012], %rd30178;
	st.global.u64 	[%rd36013], %rd30179;
	st.global.u64 	[%rd36014], %rd30180;
	st.global.u64 	[%rd36015], %rd25591;
	ld.global.u64 	%rd30194, [%rd2];
	ld.global.u64 	%rd30195, [%rd36011];
	ld.global.u64 	%rd30196, [%rd36012];
	ld.global.u64 	%rd30197, [%rd36013];
	ld.global.u64 	%rd30198, [%rd36014];
	// begin inline asm
	add.cc.u64 %rd30194, %rd30194, %rd35996;
	addc.cc.u64 %rd30195, %rd30195, %rd35997;
	addc.cc.u64 %rd30196, %rd30196, %rd35998;
	addc.cc.u64 %rd30197, %rd30197, %rd35999;
	addc.cc.u64 %rd30198, %rd30198, %rd36000;
	addc.u64 %rd25591, %rd25591, %rd36001;
	
	// end inline asm
	st.global.u64 	[%rd2], %rd30194;
	st.global.u64 	[%rd36011], %rd30195;
	st.global.u64 	[%rd36012], %rd30196;
	st.global.u64 	[%rd36013], %rd30197;
	st.global.u64 	[%rd36014], %rd30198;
	st.global.u64 	[%rd36015], %rd25591;
	ld.global.u64 	%rd30212, [%rd2];
	ld.global.u64 	%rd30213, [%rd36011];
	ld.global.u64 	%rd30214, [%rd36012];
	ld.global.u64 	%rd30215, [%rd36013];
	ld.global.u64 	%rd30216, [%rd36014];
	// begin inline asm
	add.cc.u64 %rd30212, %rd30212, %rd35996;
	addc.cc.u64 %rd30213, %rd30213, %rd35997;
	addc.cc.u64 %rd30214, %rd30214, %rd35998;
	addc.cc.u64 %rd30215, %rd30215, %rd35999;
	addc.cc.u64 %rd30216, %rd30216, %rd36000;
	addc.u64 %rd25591, %rd25591, %rd36001;
	
	// end inline asm
	st.global.u64 	[%rd2], %rd30212;
	st.global.u64 	[%rd36011], %rd30213;
	st.global.u64 	[%rd36012], %rd30214;
	st.global.u64 	[%rd36013], %rd30215;
	st.global.u64 	[%rd36014], %rd30216;
	st.global.u64 	[%rd36015], %rd25591;
	ld.global.u64 	%rd30230, [%rd2];
	ld.global.u64 	%rd30231, [%rd36011];
	ld.global.u64 	%rd30232, [%rd36012];
	ld.global.u64 	%rd30233, [%rd36013];
	ld.global.u64 	%rd30234, [%rd36014];
	// begin inline asm
	add.cc.u64 %rd30230, %rd30230, %rd35996;
	addc.cc.u64 %rd30231, %rd30231, %rd35997;
	addc.cc.u64 %rd30232, %rd30232, %rd35998;
	addc.cc.u64 %rd30233, %rd30233, %rd35999;
	addc.cc.u64 %rd30234, %rd30234, %rd36000;
	addc.u64 %rd25591, %rd25591, %rd36001;
	
	// end inline asm
	st.global.u64 	[%rd2], %rd30230;
	st.global.u64 	[%rd36011], %rd30231;
	st.global.u64 	[%rd36012], %rd30232;
	st.global.u64 	[%rd36013], %rd30233;
	st.global.u64 	[%rd36014], %rd30234;
	st.global.u64 	[%rd36015], %rd25591;
	ld.global.u64 	%rd30248, [%rd2];
	ld.global.u64 	%rd30249, [%rd36011];
	ld.global.u64 	%rd30250, [%rd36012];
	ld.global.u64 	%rd30251, [%rd36013];
	ld.global.u64 	%rd30252, [%rd36014];
	// begin inline asm
	add.cc.u64 %rd30248, %rd30248, %rd35996;
	addc.cc.u64 %rd30249, %rd30249, %rd35997;
	addc.cc.u64 %rd30250, %rd30250, %rd35998;
	addc.cc.u64 %rd30251, %rd30251, %rd35999;
	addc.cc.u64 %rd30252, %rd30252, %rd36000;
	addc.u64 %rd25591, %rd25591, %rd36001;
	
	// end inline asm
	st.global.u64 	[%rd2], %rd30248;
	st.global.u64 	[%rd36011], %rd30249;
	st.global.u64 	[%rd36012], %rd30250;
	st.global.u64 	[%rd36013], %rd30251;
	st.global.u64 	[%rd36014], %rd30252;
	st.global.u64 	[%rd36015], %rd25591;
	ld.global.u64 	%rd30266, [%rd2];
	ld.global.u64 	%rd30267, [%rd36011];
	ld.global.u64 	%rd30268, [%rd36012];
	ld.global.u64 	%rd30269, [%rd36013];
	ld.global.u64 	%rd30270, [%rd36014];
	// begin inline asm
	add.cc.u64 %rd30266, %rd30266, %rd35996;
	addc.cc.u64 %rd30267, %rd30267, %rd35997;
	addc.cc.u64 %rd30268, %rd30268, %rd35998;
	addc.cc.u64 %rd30269, %rd30269, %rd35999;
	addc.cc.u64 %rd30270, %rd30270, %rd36000;
	addc.u64 %rd25591, %rd25591, %rd36001;
	
	// end inline asm
	st.global.u64 	[%rd2], %rd30266;
	st.global.u64 	[%rd36011], %rd30267;
	st.global.u64 	[%rd36012], %rd30268;
	st.global.u64 	[%rd36013], %rd30269;
	st.global.u64 	[%rd36014], %rd30270;
	st.global.u64 	[%rd36015], %rd25591;
	ld.global.u64 	%rd30284, [%rd2];
	ld.global.u64 	%rd30285, [%rd36011];
	ld.global.u64 	%rd30286, [%rd36012];
	ld.global.u64 	%rd30287, [%rd36013];
	ld.global.u64 	%rd30288, [%rd36014];
	// begin inline asm
	add.cc.u64 %rd30284, %rd30284, %rd35996;
	addc.cc.u64 %rd30285, %rd30285, %rd35997;
	addc.cc.u64 %rd30286, %rd30286, %rd35998;
	addc.cc.u64 %rd30287, %rd30287, %rd35999;
	addc.cc.u64 %rd30288, %rd30288, %rd36000;
	addc.u64 %rd25591, %rd25591, %rd36001;
	
	// end inline asm
	st.global.u64 	[%rd2], %rd30284;
	st.global.u64 	[%rd36011], %rd30285;
	st.global.u64 	[%rd36012], %rd30286;
	st.global.u64 	[%rd36013], %rd30287;
	st.global.u64 	[%rd36014], %rd30288;
	st.global.u64 	[%rd36015], %rd25591;
	ld.global.u64 	%rd30302, [%rd2];
	ld.global.u64 	%rd30303, [%rd36011];
	ld.global.u64 	%rd30304, [%rd36012];
	ld.global.u64 	%rd30305, [%rd36013];
	ld.global.u64 	%rd30306, [%rd36014];
	// begin inline asm
	add.cc.u64 %rd30302, %rd30302, %rd35996;
	addc.cc.u64 %rd30303, %rd30303, %rd35997;
	addc.cc.u64 %rd30304, %rd30304, %rd35998;
	addc.cc.u64 %rd30305, %rd30305, %rd35999;
	addc.cc.u64 %rd30306, %rd30306, %rd36000;
	addc.u64 %rd25591, %rd25591, %rd36001;
	
	// end inline asm
	st.global.u64 	[%rd2], %rd30302;
	st.global.u64 	[%rd36011], %rd30303;
	st.global.u64 	[%rd36012], %rd30304;
	st.global.u64 	[%rd36013], %rd30305;
	st.global.u64 	[%rd36014], %rd30306;
	st.global.u64 	[%rd36015], %rd25591;
	ld.global.u64 	%rd30320, [%rd2];
	ld.global.u64 	%rd30321, [%rd36011];
	ld.global.u64 	%rd30322, [%rd36012];
	ld.global.u64 	%rd30323, [%rd36013];
	ld.global.u64 	%rd30324, [%rd36014];
	// begin inline asm
	add.cc.u64 %rd30320, %rd30320, %rd35996;
	addc.cc.u64 %rd30321, %rd30321, %rd35997;
	addc.cc.u64 %rd30322, %rd30322, %rd35998;
	addc.cc.u64 %rd30323, %rd30323, %rd35999;
	addc.cc.u64 %rd30324, %rd30324, %rd36000;
	addc.u64 %rd25591, %rd25591, %rd36001;
	
	// end inline asm
	st.global.u64 	[%rd2], %rd30320;
	st.global.u64 	[%rd36011], %rd30321;
	st.global.u64 	[%rd36012], %rd30322;
	st.global.u64 	[%rd36013], %rd30323;
	st.global.u64 	[%rd36014], %rd30324;
	st.global.u64 	[%rd36015], %rd25591;
	ld.global.u64 	%rd30338, [%rd2];
	ld.global.u64 	%rd30339, [%rd36011];
	ld.global.u64 	%rd30340, [%rd36012];
	ld.global.u64 	%rd30341, [%rd36013];
	ld.global.u64 	%rd30342, [%rd36014];
	// begin inline asm
	add.cc.u64 %rd30338, %rd30338, %rd35996;
	addc.cc.u64 %rd30339, %rd30339, %rd35997;
	addc.cc.u64 %rd30340, %rd30340, %rd35998;
	addc.cc.u64 %rd30341, %rd30341, %rd35999;
	addc.cc.u64 %rd30342, %rd30342, %rd36000;
	addc.u64 %rd25591, %rd25591, %rd36001;
	
	// end inline asm
	st.global.u64 	[%rd2], %rd30338;
	st.global.u64 	[%rd36011], %rd30339;
	st.global.u64 	[%rd36012], %rd30340;
	st.global.u64 	[%rd36013], %rd30341;
	st.global.u64 	[%rd36014], %rd30342;
	st.global.u64 	[%rd36015], %rd25591;
	ld.global.u64 	%rd30356, [%rd2];
	ld.global.u64 	%rd30357, [%rd36011];
	ld.global.u64 	%rd30358, [%rd36012];
	ld.global.u64 	%rd30359, [%rd36013];
	ld.global.u64 	%rd30360, [%rd36014];
	// begin inline asm
	add.cc.u64 %rd30356, %rd30356, %rd35996;
	addc.cc.u64 %rd30357, %rd30357, %rd35997;
	addc.cc.u64 %rd30358, %rd30358, %rd35998;
	addc.cc.u64 %rd30359, %rd30359, %rd35999;
	addc.cc.u64 %rd30360, %rd30360, %rd36000;
	addc.u64 %rd25591, %rd25591, %rd36001;
	
	// end inline asm
	st.global.u64 	[%rd2], %rd30356;
	st.global.u64 	[%rd36011], %rd30357;
	st.global.u64 	[%rd36012], %rd30358;
	st.global.u64 	[%rd36013], %rd30359;
	st.global.u64 	[%rd36014], %rd30360;
	st.global.u64 	[%rd36015], %rd25591;
	ld.global.u64 	%rd30374, [%rd2];
	ld.global.u64 	%rd30375, [%rd36011];
	ld.global.u64 	%rd30376, [%rd36012];
	ld.global.u64 	%rd30377, [%rd36013];
	ld.global.u64 	%rd30378, [%rd36014];
	// begin inline asm
	add.cc.u64 %rd30374, %rd30374, %rd35996;
	addc.cc.u64 %rd30375, %rd30375, %rd35997;
	addc.cc.u64 %rd30376, %rd30376, %rd35998;
	addc.cc.u64 %rd30377, %rd30377, %rd35999;
	addc.cc.u64 %rd30378, %rd30378, %rd36000;
	addc.u64 %rd25591, %rd25591, %rd36001;
	
	// end inline asm
	st.global.u64 	[%rd2], %rd30374;
	st.global.u64 	[%rd36011], %rd30375;
	st.global.u64 	[%rd36012], %rd30376;
	st.global.u64 	[%rd36013], %rd30377;
	st.global.u64 	[%rd36014], %rd30378;
	st.global.u64 	[%rd36015], %rd25591;
	ld.global.u64 	%rd30392, [%rd2];
	ld.global.u64 	%rd30393, [%rd36011];
	ld.global.u64 	%rd30394, [%rd36012];
	ld.global.u64 	%rd30395, [%rd36013];
	ld.global.u64 	%rd30396, [%rd36014];
	// begin inline asm
	add.cc.u64 %rd30392, %rd30392, %rd35996;
	addc.cc.u64 %rd30393, %rd30393, %rd35997;
	addc.cc.u64 %rd30394, %rd30394, %rd35998;
	addc.cc.u64 %rd30395, %rd30395, %rd35999;
	addc.cc.u64 %rd30396, %rd30396, %rd36000;
	addc.u64 %rd25591, %rd25591, %rd36001;
	
	// end inline asm
	st.global.u64 	[%rd2], %rd30392;
	st.global.u64 	[%rd36011], %rd30393;
	st.global.u64 	[%rd36012], %rd30394;
	st.global.u64 	[%rd36013], %rd30395;
	st.global.u64 	[%rd36014], %rd30396;
	st.global.u64 	[%rd36015], %rd25591;
	ld.global.u64 	%rd30410, [%rd2];
	ld.global.u64 	%rd30411, [%rd36011];
	ld.global.u64 	%rd30412, [%rd36012];
	ld.global.u64 	%rd30413, [%rd36013];
	ld.global.u64 	%rd30414, [%rd36014];
	// begin inline asm
	add.cc.u64 %rd30410, %rd30410, %rd35996;
	addc.cc.u64 %rd30411, %rd30411, %rd35997;
	addc.cc.u64 %rd30412, %rd30412, %rd35998;
	addc.cc.u64 %rd30413, %rd30413, %rd35999;
	addc.cc.u64 %rd30414, %rd30414, %rd36000;
	addc.u64 %rd25591, %rd25591, %rd36001;
	
	// end inline asm
	st.global.u64 	[%rd2], %rd30410;
	st.global.u64 	[%rd36011], %rd30411;
	st.global.u64 	[%rd36012], %rd30412;
	st.global.u64 	[%rd36013], %rd30413;
	st.global.u64 	[%rd36014], %rd30414;
	st.global.u64 	[%rd36015], %rd25591;
	ld.global.u64 	%rd30428, [%rd2];
	ld.global.u64 	%rd30429, [%rd36011];
	ld.global.u64 	%rd30430, [%rd36012];
	ld.global.u64 	%rd30431, [%rd36013];
	ld.global.u64 	%rd30432, [%rd36014];
	// begin inline asm
	add.cc.u64 %rd30428, %rd30428, %rd35996;
	addc.cc.u64 %rd30429, %rd30429, %rd35997;
	addc.cc.u64 %rd30430, %rd30430, %rd35998;
	addc.cc.u64 %rd30431, %rd30431, %rd35999;
	addc.cc.u64 %rd30432, %rd30432, %rd36000;
	addc.u64 %rd25591, %rd25591, %rd36001;
	
	// end inline asm
	st.global.u64 	[%rd2], %rd30428;
	st.global.u64 	[%rd36011], %rd30429;
	st.global.u64 	[%rd36012], %rd30430;
	st.global.u64 	[%rd36013], %rd30431;
	st.global.u64 	[%rd36014], %rd30432;
	st.global.u64 	[%rd36015], %rd25591;
	ld.global.u64 	%rd30446, [%rd2];
	ld.global.u64 	%rd30447, [%rd36011];
	ld.global.u64 	%rd30448, [%rd36012];
	ld.global.u64 	%rd30449, [%rd36013];
	ld.global.u64 	%rd30450, [%rd36014];
	// begin inline asm
	add.cc.u64 %rd30446, %rd30446, %rd35996;
	addc.cc.u64 %rd30447, %rd30447, %rd35997;
	addc.cc.u64 %rd30448, %rd30448, %rd35998;
	addc.cc.u64 %rd30449, %rd30449, %rd35999;
	addc.cc.u64 %rd30450, %rd30450, %rd36000;
	addc.u64 %rd25591, %rd25591, %rd36001;
	
	// end inline asm
	st.global.u64 	[%rd2], %rd30446;
	st.global.u64 	[%rd36011], %rd30447;
	st.global.u64 	[%rd36012], %rd30448;
	st.global.u64 	[%rd36013], %rd30449;
	st.global.u64 	[%rd36014], %rd30450;
	st.global.u64 	[%rd36015], %rd25591;
	ld.global.u64 	%rd30464, [%rd2];
	ld.global.u64 	%rd30465, [%rd36011];
	ld.global.u64 	%rd30466, [%rd36012];
	ld.global.u64 	%rd30467, [%rd36013];
	ld.global.u64 	%rd30468, [%rd36014];
	// begin inline asm
	add.cc.u64 %rd30464, %rd30464, %rd35996;
	addc.cc.u64 %rd30465, %rd30465, %rd35997;
	addc.cc.u64 %rd30466, %rd30466, %rd35998;
	addc.cc.u64 %rd30467, %rd30467, %rd35999;
	addc.cc.u64 %rd30468, %rd30468, %rd36000;
	addc.u64 %rd25591, %rd25591, %rd36001;
	
	// end inline asm
	st.global.u64 	[%rd2], %rd30464;
	st.global.u64 	[%rd36011], %rd30465;
	st.global.u64 	[%rd36012], %rd30466;
	st.global.u64 	[%rd36013], %rd30467;
	st.global.u64 	[%rd36014], %rd30468;
	st.global.u64 	[%rd36015], %rd25591;
	ld.global.u64 	%rd30482, [%rd2];
	ld.global.u64 	%rd30483, [%rd36011];
	ld.global.u64 	%rd30484, [%rd36012];
	ld.global.u64 	%rd30485, [%rd36013];
	ld.global.u64 	%rd30486, [%rd36014];
	// begin inline asm
	add.cc.u64 %rd30482, %rd30482, %rd35996;
	addc.cc.u64 %rd30483, %rd30483, %rd35997;
	addc.cc.u64 %rd30484, %rd30484, %rd35998;
	addc.cc.u64 %rd30485, %rd30485, %rd35999;
	addc.cc.u64 %rd30486, %rd30486, %rd36000;
	addc.u64 %rd25591, %rd25591, %rd36001;
	
	// end inline asm
	st.global.u64 	[%rd2], %rd30482;
	st.global.u64 	[%rd36011], %rd30483;
	st.global.u64 	[%rd36012], %rd30484;
	st.global.u64 	[%rd36013], %rd30485;
	st.global.u64 	[%rd36014], %rd30486;
	st.global.u64 	[%rd36015], %rd25591;
	ld.global.u64 	%rd30500, [%rd2];
	ld.global.u64 	%rd30501, [%rd36011];
	ld.global.u64 	%rd30502, [%rd36012];
	ld.global.u64 	%rd30503, [%rd36013];
	ld.global.u64 	%rd30504, [%rd36014];
	// begin inline asm
	add.cc.u64 %rd30500, %rd30500, %rd35996;
	addc.cc.u64 %rd30501, %rd30501, %rd35997;
	addc.cc.u64 %rd30502, %rd30502, %rd35998;
	addc.cc.u64 %rd30503, %rd30503, %rd35999;
	addc.cc.u64 %rd30504, %rd30504, %rd36000;
	addc.u64 %rd25591, %rd25591, %rd36001;
	
	// end inline asm
	st.global.u64 	[%rd2], %rd30500;
	st.global.u64 	[%rd36011], %rd30501;
	st.global.u64 	[%rd36012], %rd30502;
	st.global.u64 	[%rd36013], %rd30503;
	st.global.u64 	[%rd36014], %rd30504;
	st.global.u64 	[%rd36015], %rd25591;
	ld.global.u64 	%rd30518, [%rd2];
	ld.global.u64 	%rd30519, [%rd36011];
	ld.global.u64 	%rd30520, [%rd36012];
	ld.global.u64 	%rd30521, [%rd36013];
	ld.global.u64 	%rd30522, [%rd36014];
	// begin inline asm
	add.cc.u64 %rd30518, %rd30518, %rd35996;
	addc.cc.u64 %rd30519, %rd30519, %rd35997;
	addc.cc.u64 %rd30520, %rd30520, %rd35998;
	addc.cc.u64 %rd30521, %rd30521, %rd35999;
	addc.cc.u64 %rd30522, %rd30522, %rd36000;
	addc.u64 %rd25591, %rd25591, %rd36001;
	
	// end inline asm
	st.global.u64 	[%rd2], %rd30518;
	st.global.u64 	[%rd36011], %rd30519;
	st.global.u64 	[%rd36012], %rd30520;
	st.global.u64 	[%rd36013], %rd30521;
	st.global.u64 	[%rd36014], %rd30522;
	st.global.u64 	[%rd36015], %rd25591;
	ld.global.u64 	%rd30536, [%rd2];
	ld.global.u64 	%rd30537, [%rd36011];
	ld.global.u64 	%rd30538, [%rd36012];
	ld.global.u64 	%rd30539, [%rd36013];
	ld.global.u64 	%rd30540, [%rd36014];
	// begin inline asm
	add.cc.u64 %rd30536, %rd30536, %rd35996;
	addc.cc.u64 %rd30537, %rd30537, %rd35997;
	addc.cc.u64 %rd30538, %rd30538, %rd35998;
	addc.cc.u64 %rd30539, %rd30539, %rd35999;
	addc.cc.u64 %rd30540, %rd30540, %rd36000;
	addc.u64 %rd25591, %rd25591, %rd36001;
	
	// end inline asm
	st.global.u64 	[%rd2], %rd30536;
	st.global.u64 	[%rd36011], %rd30537;
	st.global.u64 	[%rd36012], %rd30538;
	st.global.u64 	[%rd36013], %rd30539;
	st.global.u64 	[%rd36014], %rd30540;
	st.global.u64 	[%rd36015], %rd25591;
	ld.global.u64 	%rd30554, [%rd2];
	ld.global.u64 	%rd30555, [%rd36011];
	ld.global.u64 	%rd30556, [%rd36012];
	ld.global.u64 	%rd30557, [%rd36013];
	ld.global.u64 	%rd30558, [%rd36014];
	// begin inline asm
	add.cc.u64 %rd30554, %rd30554, %rd35996;
	addc.cc.u64 %rd30555, %rd30555, %rd35997;
	addc.cc.u64 %rd30556, %rd30556, %rd35998;
	addc.cc.u64 %rd30557, %rd30557, %rd35999;
	addc.cc.u64 %rd30558, %rd30558, %rd36000;
	addc.u64 %rd25591, %rd25591, %rd36001;
	
	// end inline asm
	st.global.u64 	[%rd2], %rd30554;
	st.global.u64 	[%rd36011], %rd30555;
	st.global.u64 	[%rd36012], %rd30556;
	st.global.u64 	[%rd36013], %rd30557;
	st.global.u64 	[%rd36014], %rd30558;
	st.global.u64 	[%rd36015], %rd25591;
	ld.global.u64 	%rd30572, [%rd2];
	ld.global.u64 	%rd30573, [%rd36011];
	ld.global.u64 	%rd30574, [%rd36012];
	ld.global.u64 	%rd30575, [%rd36013];
	ld.global.u64 	%rd30576, [%rd36014];
	// begin inline asm
	add.cc.u64 %rd30572, %rd30572, %rd35996;
	addc.cc.u64 %rd30573, %rd30573, %rd35997;
	addc.cc.u64 %rd30574, %rd30574, %rd35998;
	addc.cc.u64 %rd30575, %rd30575, %rd35999;
	addc.cc.u64 %rd30576, %rd30576, %rd36000;
	addc.u64 %rd25591, %rd25591, %rd36001;
	
	// end inline asm
	st.global.u64 	[%rd2], %rd30572;
	st.global.u64 	[%rd36011], %rd30573;
	st.global.u64 	[%rd36012], %rd30574;
	st.global.u64 	[%rd36013], %rd30575;
	st.global.u64 	[%rd36014], %rd30576;
	st.global.u64 	[%rd36015], %rd25591;
	ld.global.u64 	%rd30590, [%rd2];
	ld.global.u64 	%rd30591, [%rd36011];
	ld.global.u64 	%rd30592, [%rd36012];
	ld.global.u64 	%rd30593, [%rd36013];
	ld.global.u64 	%rd30594, [%rd36014];
	// begin inline asm
	add.cc.u64 %rd30590, %rd30590, %rd35996;
	addc.cc.u64 %rd30591, %rd30591, %rd35997;
	addc.cc.u64 %rd30592, %rd30592, %rd35998;
	addc.cc.u64 %rd30593, %rd30593, %rd35999;
	addc.cc.u64 %rd30594, %rd30594, %rd36000;
	addc.u64 %rd25591, %rd25591, %rd36001;
	
	// end inline asm
	st.global.u64 	[%rd2], %rd30590;
	st.global.u64 	[%rd36011], %rd30591;
	st.global.u64 	[%rd36012], %rd30592;
	st.global.u64 	[%rd36013], %rd30593;
	st.global.u64 	[%rd36014], %rd30594;
	st.global.u64 	[%rd36015], %rd25591;
	ld.global.u64 	%rd30608, [%rd2];
	ld.global.u64 	%rd30609, [%rd36011];
	ld.global.u64 	%rd30610, [%rd36012];
	ld.global.u64 	%rd30611, [%rd36013];
	ld.global.u64 	%rd30612, [%rd36014];
	// begin inline asm
	add.cc.u64 %rd30608, %rd30608, %rd35996;
	addc.cc.u64 %rd30609, %rd30609, %rd35997;
	addc.cc.u64 %rd30610, %rd30610, %rd35998;
	addc.cc.u64 %rd30611, %rd30611, %rd35999;
	addc.cc.u64 %rd30612, %rd30612, %rd36000;
	addc.u64 %rd25591, %rd25591, %rd36001;
	
	// end inline asm
	st.global.u64 	[%rd2], %rd30608;
	st.global.u64 	[%rd36011], %rd30609;
	st.global.u64 	[%rd36012], %rd30610;
	st.global.u64 	[%rd36013], %rd30611;
	st.global.u64 	[%rd36014], %rd30612;
	st.global.u64 	[%rd36015], %rd25591;
	ld.global.u64 	%rd30626, [%rd2];
	ld.global.u64 	%rd30627, [%rd36011];
	ld.global.u64 	%rd30628, [%rd36012];
	ld.global.u64 	%rd30629, [%rd36013];
	ld.global.u64 	%rd30630, [%rd36014];
	// begin inline asm
	add.cc.u64 %rd30626, %rd30626, %rd35996;
	addc.cc.u64 %rd30627, %rd30627, %rd35997;
	addc.cc.u64 %rd30628, %rd30628, %rd35998;
	addc.cc.u64 %rd30629, %rd30629, %rd35999;
	addc.cc.u64 %rd30630, %rd30630, %rd36000;
	addc.u64 %rd25591, %rd25591, %rd36001;
	
	// end inline asm
	st.global.u64 	[%rd2], %rd30626;
	st.global.u64 	[%rd36011], %rd30627;
	st.global.u64 	[%rd36012], %rd30628;
	st.global.u64 	[%rd36013], %rd30629;
	st.global.u64 	[%rd36014], %rd30630;
	st.global.u64 	[%rd36015], %rd25591;
	ld.global.u64 	%rd30644, [%rd2];
	ld.global.u64 	%rd30645, [%rd36011];
	ld.global.u64 	%rd30646, [%rd36012];
	ld.global.u64 	%rd30647, [%rd36013];
	ld.global.u64 	%rd30648, [%rd36014];
	// begin inline asm
	add.cc.u64 %rd30644, %rd30644, %rd35996;
	addc.cc.u64 %rd30645, %rd30645, %rd35997;
	addc.cc.u64 %rd30646, %rd30646, %rd35998;
	addc.cc.u64 %rd30647, %rd30647, %rd35999;
	addc.cc.u64 %rd30648, %rd30648, %rd36000;
	addc.u64 %rd25591, %rd25591, %rd36001;
	
	// end inline asm
	st.global.u64 	[%rd2], %rd30644;
	st.global.u64 	[%rd36011], %rd30645;
	st.global.u64 	[%rd36012], %rd30646;
	st.global.u64 	[%rd36013], %rd30647;
	st.global.u64 	[%rd36014], %rd30648;
	st.global.u64 	[%rd36015], %rd25591;
	ld.global.u64 	%rd30662, [%rd2];
	ld.global.u64 	%rd30663, [%rd36011];
	ld.global.u64 	%rd30664, [%rd36012];
	ld.global.u64 	%rd30665, [%rd36013];
	ld.global.u64 	%rd30666, [%rd36014];
	// begin inline asm
	add.cc.u64 %rd30662, %rd30662, %rd35996;
	addc.cc.u64 %rd30663, %rd30663, %rd35997;
	addc.cc.u64 %rd30664, %rd30664, %rd35998;
	addc.cc.u64 %rd30665, %rd30665, %rd35999;
	addc.cc.u64 %rd30666, %rd30666, %rd36000;
	addc.u64 %rd25591, %rd25591, %rd36001;
	
	// end inline asm
	st.global.u64 	[%rd2], %rd30662;
	st.global.u64 	[%rd36011], %rd30663;
	st.global.u64 	[%rd36012], %rd30664;
	st.global.u64 	[%rd36013], %rd30665;
	st.global.u64 	[%rd36014], %rd30666;
	st.global.u64 	[%rd36015], %rd25591;
	ld.global.u64 	%rd30680, [%rd2];
	ld.global.u64 	%rd30681, [%rd36011];
	ld.global.u64 	%rd30682, [%rd36012];
	ld.global.u64 	%rd30683, [%rd36013];
	ld.global.u64 	%rd30684, [%rd36014];
	// begin inline asm
	add.cc.u64 %rd30680, %rd30680, %rd35996;
	addc.cc.u64 %rd30681, %rd30681, %rd35997;
	addc.cc.u64 %rd30682, %rd30682, %rd35998;
	addc.cc.u64 %rd30683, %rd30683, %rd35999;
	addc.cc.u64 %rd30684, %rd30684, %rd36000;
	addc.u64 %rd25591, %rd25591, %rd36001;
	
	// end inline asm
	st.global.u64 	[%rd2], %rd30680;
	st.global.u64 	[%rd36011], %rd30681;
	st.global.u64 	[%rd36012], %rd30682;
	st.global.u64 	[%rd36013], %rd30683;
	st.global.u64 	[%rd36014], %rd30684;
	st.global.u64 	[%rd36015], %rd25591;
	ld.global.u64 	%rd30698, [%rd2];
	ld.global.u64 	%rd30699, [%rd36011];
	ld.global.u64 	%rd30700, [%rd36012];
	ld.global.u64 	%rd30701, [%rd36013];
	ld.global.u64 	%rd30702, [%rd36014];
	// begin inline asm
	add.cc.u64 %rd30698, %rd30698, %rd35996;
	addc.cc.u64 %rd30699, %rd30699, %rd35997;
	addc.cc.u64 %rd30700, %rd30700, %rd35998;
	addc.cc.u64 %rd30701, %rd30701, %rd35999;
	addc.cc.u64 %rd30702, %rd30702, %rd36000;
	addc.u64 %rd25591, %rd25591, %rd36001;
	
	// end inline asm
	st.global.u64 	[%rd2], %rd30698;
	st.global.u64 	[%rd36011], %rd30699;
	st.global.u64 	[%rd36012], %rd30700;
	st.global.u64 	[%rd36013], %rd30701;
	st.global.u64 	[%rd36014], %rd30702;
	st.global.u64 	[%rd36015], %rd25591;
	ld.global.u64 	%rd30716, [%rd2];
	ld.global.u64 	%rd30717, [%rd36011];
	ld.global.u64 	%rd30718, [%rd36012];
	ld.global.u64 	%rd30719, [%rd36013];
	ld.global.u64 	%rd30720, [%rd36014];
	// begin inline asm
	add.cc.u64 %rd30716, %rd30716, %rd35996;
	addc.cc.u64 %rd30717, %rd30717, %rd35997;
	addc.cc.u64 %rd30718, %rd30718, %rd35998;
	addc.cc.u64 %rd30719, %rd30719, %rd35999;
	addc.cc.u64 %rd30720, %rd30720, %rd36000;
	addc.u64 %rd25591, %rd25591, %rd36001;
	
	// end inline asm
	st.global.u64 	[%rd2], %rd30716;
	st.global.u64 	[%rd36011], %rd30717;
	st.global.u64 	[%rd36012], %rd30718;
	st.global.u64 	[%rd36013], %rd30719;
	st.global.u64 	[%rd36014], %rd30720;
	st.global.u64 	[%rd36015], %rd25591;
	ld.global.u64 	%rd30734, [%rd2];
	ld.global.u64 	%rd30735, [%rd36011];
	ld.global.u64 	%rd30736, [%rd36012];
	ld.global.u64 	%rd30737, [%rd36013];
	ld.global.u64 	%rd30738, [%rd36014];
	// begin inline asm
	add.cc.u64 %rd30734, %rd30734, %rd35996;
	addc.cc.u64 %rd30735, %rd30735, %rd35997;
	addc.cc.u64 %rd30736, %rd30736, %rd35998;
	addc.cc.u64 %rd30737, %rd30737, %rd35999;
	addc.cc.u64 %rd30738, %rd30738, %rd36000;
	addc.u64 %rd25591, %rd25591, %rd36001;
	
	// end inline asm
	st.global.u64 	[%rd2], %rd30734;
	st.global.u64 	[%rd36011], %rd30735;
	st.global.u64 	[%rd36012], %rd30736;
	st.global.u64 	[%rd36013], %rd30737;
	st.global.u64 	[%rd36014], %rd30738;
	st.global.u64 	[%rd36015], %rd25591;
	ld.global.u64 	%rd30752, [%rd2];
	ld.global.u64 	%rd30753, [%rd36011];
	ld.global.u64 	%rd30754, [%rd36012];
	ld.global.u64 	%rd30755, [%rd36013];
	ld.global.u64 	%rd30756, [%rd36014];
	// begin inline asm
	add.cc.u64 %rd30752, %rd30752, %rd35996;
	addc.cc.u64 %rd30753, %rd30753, %rd35997;
	addc.cc.u64 %rd30754, %rd30754, %rd35998;
	addc.cc.u64 %rd30755, %rd30755, %rd35999;
	addc.cc.u64 %rd30756, %rd30756, %rd36000;
	addc.u64 %rd25591, %rd25591, %rd36001;
	
	// end inline asm
	st.global.u64 	[%rd2], %rd30752;
	st.global.u64 	[%rd36011], %rd30753;
	st.global.u64 	[%rd36012], %rd30754;
	st.global.u64 	[%rd36013], %rd30755;
	st.global.u64 	[%rd36014], %rd30756;
	st.global.u64 	[%rd36015], %rd25591;
	ld.global.u64 	%rd30770, [%rd2];
	ld.global.u64 	%rd30771, [%rd36011];
	ld.global.u64 	%rd30772, [%rd36012];
	ld.global.u64 	%rd30773, [%rd36013];
	ld.global.u64 	%rd30774, [%rd36014];
	// begin inline asm
	add.cc.u64 %rd30770, %rd30770, %rd35996;
	addc.cc.u64 %rd30771, %rd30771, %rd35997;
	addc.cc.u64 %rd30772, %rd30772, %rd35998;
	addc.cc.u64 %rd30773, %rd30773, %rd35999;
	addc.cc.u64 %rd30774, %rd30774, %rd36000;
	addc.u64 %rd25591, %rd25591, %rd36001;
	
	// end inline asm
	st.global.u64 	[%rd2], %rd30770;
	st.global.u64 	[%rd36011], %rd30771;
	st.global.u64 	[%rd36012], %rd30772;
	st.global.u64 	[%rd36013], %rd30773;
	st.global.u64 	[%rd36014], %rd30774;
	st.global.u64 	[%rd36015], %rd25591;
	ld.global.u64 	%rd30788, [%rd2];
	ld.global.u64 	%rd30789, [%rd36011];
	ld.global.u64 	%rd30790, [%rd36012];
	ld.global.u64 	%rd30791, [%rd36013];
	ld.global.u64 	%rd30792, [%rd36014];
	// begin inline asm
	add.cc.u64 %rd30788, %rd30788, %rd35996;
	addc.cc.u64 %rd30789, %rd30789, %rd35997;
	addc.cc.u64 %rd30790, %rd30790, %rd35998;
	addc.cc.u64 %rd30791, %rd30791, %rd35999;
	addc.cc.u64 %rd30792, %rd30792, %rd36000;
	addc.u64 %rd25591, %rd25591, %rd36001;
	
	// end inline asm
	st.global.u64 	[%rd2], %rd30788;
	st.global.u64 	[%rd36011], %rd30789;
	st.global.u64 	[%rd36012], %rd30790;
	st.global.u64 	[%rd36013], %rd30791;
	st.global.u64 	[%rd36014], %rd30792;
	st.global.u64 	[%rd36015], %rd25591;
	ld.global.u64 	%rd30806, [%rd2];
	ld.global.u64 	%rd30807, [%rd36011];
	ld.global.u64 	%rd30808, [%rd36012];
	ld.global.u64 	%rd30809, [%rd36013];
	ld.global.u64 	%rd30810, [%rd36014];
	// begin inline asm
	add.cc.u64 %rd30806, %rd30806, %rd35996;
	addc.cc.u64 %rd30807, %rd30807, %rd35997;
	addc.cc.u64 %rd30808, %rd30808, %rd35998;
	addc.cc.u64 %rd30809, %rd30809, %rd35999;
	addc.cc.u64 %rd30810, %rd30810, %rd36000;
	addc.u64 %rd25591, %rd25591, %rd36001;
	
	// end inline asm
	st.global.u64 	[%rd2], %rd30806;
	st.global.u64 	[%rd36011], %rd30807;
	st.global.u64 	[%rd36012], %rd30808;
	st.global.u64 	[%rd36013], %rd30809;
	st.global.u64 	[%rd36014], %rd30810;
	st.global.u64 	[%rd36015], %rd25591;
	ld.global.u64 	%rd30824, [%rd2];
	ld.global.u64 	%rd30825, [%rd36011];
	ld.global.u64 	%rd30826, [%rd36012];
	ld.global.u64 	%rd30827, [%rd36013];
	ld.global.u64 	%rd30828, [%rd36014];
	// begin inline asm
	add.cc.u64 %rd30824, %rd30824, %rd35996;
	addc.cc.u64 %rd30825, %rd30825, %rd35997;
	addc.cc.u64 %rd30826, %rd30826, %rd35998;
	addc.cc.u64 %rd30827, %rd30827, %rd35999;
	addc.cc.u64 %rd30828, %rd30828, %rd36000;
	addc.u64 %rd25591, %rd25591, %rd36001;
	
	// end inline asm
	st.global.u64 	[%rd2], %rd30824;
	st.global.u64 	[%rd36011], %rd30825;
	st.global.u64 	[%rd36012], %rd30826;
	st.global.u64 	[%rd36013], %rd30827;
	st.global.u64 	[%rd36014], %rd30828;
	st.global.u64 	[%rd36015], %rd25591;
	ld.global.u64 	%rd30842, [%rd2];
	ld.global.u64 	%rd30843, [%rd36011];
	ld.global.u64 	%rd30844, [%rd36012];
	ld.global.u64 	%rd30845, [%rd36013];
	ld.global.u64 	%rd30846, [%rd36014];
	// begin inline asm
	add.cc.u64 %rd30842, %rd30842, %rd35996;
	addc.cc.u64 %rd30843, %rd30843, %rd35997;
	addc.cc.u64 %rd30844, %rd30844, %rd35998;
	addc.cc.u64 %rd30845, %rd30845, %rd35999;
	addc.cc.u64 %rd30846, %rd30846, %rd36000;
	addc.u64 %rd25591, %rd25591, %rd36001;
	
	// end inline asm
	st.global.u64 	[%rd2], %rd30842;
	st.global.u64 	[%rd36011], %rd30843;
	st.global.u64 	[%rd36012], %rd30844;
	st.global.u64 	[%rd36013], %rd30845;
	st.global.u64 	[%rd36014], %rd30846;
	st.global.u64 	[%rd36015], %rd25591;
	ld.global.u64 	%rd30860, [%rd2];
	ld.global.u64 	%rd30861, [%rd36011];
	ld.global.u64 	%rd30862, [%rd36012];
	ld.global.u64 	%rd30863, [%rd36013];
	ld.global.u64 	%rd30864, [%rd36014];
	// begin inline asm
	add.cc.u64 %rd30860, %rd30860, %rd35996;
	addc.cc.u64 %rd30861, %rd30861, %rd35997;
	addc.cc.u64 %rd30862, %rd30862, %rd35998;
	addc.cc.u64 %rd30863, %rd30863, %rd35999;
	addc.cc.u64 %rd30864, %rd30864, %rd36000;
	addc.u64 %rd25591, %rd25591, %rd36001;
	
	// end inline asm
	st.global.u64 	[%rd2], %rd30860;
	st.global.u64 	[%rd36011], %rd30861;
	st.global.u64 	[%rd36012], %rd30862;
	st.global.u64 	[%rd36013], %rd30863;
	st.global.u64 	[%rd36014], %rd30864;
	st.global.u64 	[%rd36015], %rd25591;
	ld.global.u64 	%rd30878, [%rd2];
	ld.global.u64 	%rd30879, [%rd36011];
	ld.global.u64 	%rd30880, [%rd36012];
	ld.global.u64 	%rd30881, [%rd36013];
	ld.global.u64 	%rd30882, [%rd36014];
	// begin inline asm
	add.cc.u64 %rd30878, %rd30878, %rd35996;
	addc.cc.u64 %rd30879, %rd30879, %rd35997;
	addc.cc.u64 %rd30880, %rd30880, %rd35998;
	addc.cc.u64 %rd30881, %rd30881, %rd35999;
	addc.cc.u64 %rd30882, %rd30882, %rd36000;
	addc.u64 %rd25591, %rd25591, %rd36001;
	
	// end inline asm
	st.global.u64 	[%rd2], %rd30878;
	st.global.u64 	[%rd36011], %rd30879;
	st.global.u64 	[%rd36012], %rd30880;
	st.global.u64 	[%rd36013], %rd30881;
	st.global.u64 	[%rd36014], %rd30882;
	st.global.u64 	[%rd36015], %rd25591;
	ld.global.u64 	%rd30896, [%rd2];
	ld.global.u64 	%rd30897, [%rd36011];
	ld.global.u64 	%rd30898, [%rd36012];
	ld.global.u64 	%rd30899, [%rd36013];
	ld.global.u64 	%rd30900, [%rd36014];
	// begin inline asm
	add.cc.u64 %rd30896, %rd30896, %rd35996;
	addc.cc.u64 %rd30897, %rd30897, %rd35997;
	addc.cc.u64 %rd30898, %rd30898, %rd35998;
	addc.cc.u64 %rd30899, %rd30899, %rd35999;
	addc.cc.u64 %rd30900, %rd30900, %rd36000;
	addc.u64 %rd25591, %rd25591, %rd36001;
	
	// end inline asm
	st.global.u64 	[%rd2], %rd30896;
	st.global.u64 	[%rd36011], %rd30897;
	st.global.u64 	[%rd36012], %rd30898;
	st.global.u64 	[%rd36013], %rd30899;
	st.global.u64 	[%rd36014], %rd30900;
	st.global.u64 	[%rd36015], %rd25591;
	ld.global.u64 	%rd30914, [%rd2];
	ld.global.u64 	%rd30915, [%rd36011];
	ld.global.u64 	%rd30916, [%rd36012];
	ld.global.u64 	%rd30917, [%rd36013];
	ld.global.u64 	%rd30918, [%rd36014];
	// begin inline asm
	add.cc.u64 %rd30914, %rd30914, %rd35996;
	addc.cc.u64 %rd30915, %rd30915, %rd35997;
	addc.cc.u64 %rd30916, %rd30916, %rd35998;
	addc.cc.u64 %rd30917, %rd30917, %rd35999;
	addc.cc.u64 %rd30918, %rd30918, %rd36000;
	addc.u64 %rd25591, %rd25591, %rd36001;
	
	// end inline asm
	st.global.u64 	[%rd2], %rd30914;
	st.global.u64 	[%rd36011], %rd30915;
	st.global.u64 	[%rd36012], %rd30916;
	st.global.u64 	[%rd36013], %rd30917;
	st.global.u64 	[%rd36014], %rd30918;
	st.global.u64 	[%rd36015], %rd25591;
	ld.global.u64 	%rd30932, [%rd2];
	ld.global.u64 	%rd30933, [%rd36011];
	ld.global.u64 	%rd30934, [%rd36012];
	ld.global.u64 	%rd30935, [%rd36013];
	ld.global.u64 	%rd30936, [%rd36014];
	// begin inline asm
	add.cc.u64 %rd30932, %rd30932, %rd35996;
	addc.cc.u64 %rd30933, %rd30933, %rd35997;
	addc.cc.u64 %rd30934, %rd30934, %rd35998;
	addc.cc.u64 %rd30935, %rd30935, %rd35999;
	addc.cc.u64 %rd30936, %rd30936, %rd36000;
	addc.u64 %rd25591, %rd25591, %rd36001;
	
	// end inline asm
	st.global.u64 	[%rd2], %rd30932;
	st.global.u64 	[%rd36011], %rd30933;
	st.global.u64 	[%rd36012], %rd30934;
	st.global.u64 	[%rd36013], %rd30935;
	st.global.u64 	[%rd36014], %rd30936;
	st.global.u64 	[%rd36015], %rd25591;
	ld.global.u64 	%rd30950, [%rd2];
	ld.global.u64 	%rd30951, [%rd36011];
	ld.global.u64 	%rd30952, [%rd36012];
	ld.global.u64 	%rd30953, [%rd36013];
	ld.global.u64 	%rd30954, [%rd36014];
	// begin inline asm
	add.cc.u64 %rd30950, %rd30950, %rd35996;
	addc.cc.u64 %rd30951, %rd30951, %rd35997;
	addc.cc.u64 %rd30952, %rd30952, %rd35998;
	addc.cc.u64 %rd30953, %rd30953, %rd35999;
	addc.cc.u64 %rd30954, %rd30954, %rd36000;
	addc.u64 %rd25591, %rd25591, %rd36001;
	
	// end inline asm
	st.global.u64 	[%rd2], %rd30950;
	st.global.u64 	[%rd36011], %rd30951;
	st.global.u64 	[%rd36012], %rd30952;
	st.global.u64 	[%rd36013], %rd30953;
	st.global.u64 	[%rd36014], %rd30954;
	st.global.u64 	[%rd36015], %rd25591;
	ld.global.u64 	%rd30968, [%rd2];
	ld.global.u64 	%rd30969, [%rd36011];
	ld.global.u64 	%rd30970, [%rd36012];
	ld.global.u64 	%rd30971, [%rd36013];
	ld.global.u64 	%rd30972, [%rd36014];
	// begin inline asm
	add.cc.u64 %rd30968, %rd30968, %rd35996;
	addc.cc.u64 %rd30969, %rd30969, %rd35997;
	addc.cc.u64 %rd30970, %rd30970, %rd35998;
	addc.cc.u64 %rd30971, %rd30971, %rd35999;
	addc.cc.u64 %rd30972, %rd30972, %rd36000;
	addc.u64 %rd25591, %rd25591, %rd36001;
	
	// end inline asm
	st.global.u64 	[%rd2], %rd30968;
	st.global.u64 	[%rd36011], %rd30969;
	st.global.u64 	[%rd36012], %rd30970;
	st.global.u64 	[%rd36013], %rd30971;
	st.global.u64 	[%rd36014], %rd30972;
	st.global.u64 	[%rd36015], %rd25591;
	ld.global.u64 	%rd30986, [%rd2];
	ld.global.u64 	%rd30987, [%rd36011];
	ld.global.u64 	%rd30988, [%rd36012];
	ld.global.u64 	%rd30989, [%rd36013];
	ld.global.u64 	%rd30990, [%rd36014];
	// begin inline asm
	add.cc.u64 %rd30986, %rd30986, %rd35996;
	addc.cc.u64 %rd30987, %rd30987, %rd35997;
	addc.cc.u64 %rd30988, %rd30988, %rd35998;
	addc.cc.u64 %rd30989, %rd30989, %rd35999;
	addc.cc.u64 %rd30990, %rd30990, %rd36000;
	addc.u64 %rd25591, %rd25591, %rd36001;
	
	// end inline asm
	st.global.u64 	[%rd2], %rd30986;
	st.global.u64 	[%rd36011], %rd30987;
	st.global.u64 	[%rd36012], %rd30988;
	st.global.u64 	[%rd36013], %rd30989;
	st.global.u64 	[%rd36014], %rd30990;
	st.global.u64 	[%rd36015], %rd25591;
	ld.global.u64 	%rd31004, [%rd2];
	ld.global.u64 	%rd31005, [%rd36011];
	ld.global.u64 	%rd31006, [%rd36012];
	ld.global.u64 	%rd31007, [%rd36013];
	ld.global.u64 	%rd31008, [%rd36014];
	// begin inline asm
	add.cc.u64 %rd31004, %rd31004, %rd35996;
	addc.cc.u64 %rd31005, %rd31005, %rd35997;
	addc.cc.u64 %rd31006, %rd31006, %rd35998;
	addc.cc.u64 %rd31007, %rd31007, %rd35999;
	addc.cc.u64 %rd31008, %rd31008, %rd36000;
	addc.u64 %rd25591, %rd25591, %rd36001;
	
	// end inline asm
	st.global.u64 	[%rd2], %rd31004;
	st.global.u64 	[%rd36011], %rd31005;
	st.global.u64 	[%rd36012], %rd31006;
	st.global.u64 	[%rd36013], %rd31007;
	st.global.u64 	[%rd36014], %rd31008;
	st.global.u64 	[%rd36015], %rd25591;
	ld.global.u64 	%rd31022, [%rd2];
	ld.global.u64 	%rd31023, [%rd36011];
	ld.global.u64 	%rd31024, [%rd36012];
	ld.global.u64 	%rd31025, [%rd36013];
	ld.global.u64 	%rd31026, [%rd36014];
	// begin inline asm
	add.cc.u64 %rd31022, %rd31022, %rd35996;
	addc.cc.u64 %rd31023, %rd31023, %rd35997;
	addc.cc.u64 %rd31024, %rd31024, %rd35998;
	addc.cc.u64 %rd31025, %rd31025, %rd35999;
	addc.cc.u64 %rd31026, %rd31026, %rd36000;
	addc.u64 %rd25591, %rd25591, %rd36001;
	
	// end inline asm
	st.global.u64 	[%rd2], %rd31022;
	st.global.u64 	[%rd36011], %rd31023;
	st.global.u64 	[%rd36012], %rd31024;
	st.global.u64 	[%rd36013], %rd31025;
	st.global.u64 	[%rd36014], %rd31026;
	st.global.u64 	[%rd36015], %rd25591;
	ld.global.u64 	%rd31040, [%rd2];
	ld.global.u64 	%rd31041, [%rd36011];
	ld.global.u64 	%rd31042, [%rd36012];
	ld.global.u64 	%rd31043, [%rd36013];
	ld.global.u64 	%rd31044, [%rd36014];
	// begin inline asm
	add.cc.u64 %rd31040, %rd31040, %rd35996;
	addc.cc.u64 %rd31041, %rd31041, %rd35997;
	addc.cc.u64 %rd31042, %rd31042, %rd35998;
	addc.cc.u64 %rd31043, %rd31043, %rd35999;
	addc.cc.u64 %rd31044, %rd31044, %rd36000;
	addc.u64 %rd25591, %rd25591, %rd36001;
	
	// end inline asm
	st.global.u64 	[%rd2], %rd31040;
	st.global.u64 	[%rd36011], %rd31041;
	st.global.u64 	[%rd36012], %rd31042;
	st.global.u64 	[%rd36013], %rd31043;
	st.global.u64 	[%rd36014], %rd31044;
	st.global.u64 	[%rd36015], %rd25591;
	ld.global.u64 	%rd31058, [%rd2];
	ld.global.u64 	%rd31059, [%rd36011];
	ld.global.u64 	%rd31060, [%rd36012];
	ld.global.u64 	%rd31061, [%rd36013];
	ld.global.u64 	%rd31062, [%rd36014];
	// begin inline asm
	add.cc.u64 %rd31058, %rd31058, %rd35996;
	addc.cc.u64 %rd31059, %rd31059, %rd35997;
	addc.cc.u64 %rd31060, %rd31060, %rd35998;
	addc.cc.u64 %rd31061, %rd31061, %rd35999;
	addc.cc.u64 %rd31062, %rd31062, %rd36000;
	addc.u64 %rd25591, %rd25591, %rd36001;
	
	// end inline asm
	st.global.u64 	[%rd2], %rd31058;
	st.global.u64 	[%rd36011], %rd31059;
	st.global.u64 	[%rd36012], %rd31060;
	st.global.u64 	[%rd36013], %rd31061;
	st.global.u64 	[%rd36014], %rd31062;
	st.global.u64 	[%rd36015], %rd25591;
	ld.global.u64 	%rd31076, [%rd2];
	ld.global.u64 	%rd31077, [%rd36011];
	ld.global.u64 	%rd31078, [%rd36012];
	ld.global.u64 	%rd31079, [%rd36013];
	ld.global.u64 	%rd31080, [%rd36014];
	// begin inline asm
	add.cc.u64 %rd31076, %rd31076, %rd35996;
	addc.cc.u64 %rd31077, %rd31077, %rd35997;
	addc.cc.u64 %rd31078, %rd31078, %rd35998;
	addc.cc.u64 %rd31079, %rd31079, %rd35999;
	addc.cc.u64 %rd31080, %rd31080, %rd36000;
	addc.u64 %rd25591, %rd25591, %rd36001;
	
	// end inline asm
	st.global.u64 	[%rd2], %rd31076;
	st.global.u64 	[%rd36011], %rd31077;
	st.global.u64 	[%rd36012], %rd31078;
	st.global.u64 	[%rd36013], %rd31079;
	st.global.u64 	[%rd36014], %rd31080;
	st.global.u64 	[%rd36015], %rd25591;
	ld.global.u64 	%rd31094, [%rd2];
	ld.global.u64 	%rd31095, [%rd36011];
	ld.global.u64 	%rd31096, [%rd36012];
	ld.global.u64 	%rd31097, [%rd36013];
	ld.global.u64 	%rd31098, [%rd36014];
	// begin inline asm
	add.cc.u64 %rd31094, %rd31094, %rd35996;
	addc.cc.u64 %rd31095, %rd31095, %rd35997;
	addc.cc.u64 %rd31096, %rd31096, %rd35998;
	addc.cc.u64 %rd31097, %rd31097, %rd35999;
	addc.cc.u64 %rd31098, %rd31098, %rd36000;
	addc.u64 %rd25591, %rd25591, %rd36001;
	
	// end inline asm
	st.global.u64 	[%rd2], %rd31094;
	st.global.u64 	[%rd36011], %rd31095;
	st.global.u64 	[%rd36012], %rd31096;
	st.global.u64 	[%rd36013], %rd31097;
	st.global.u64 	[%rd36014], %rd31098;
	st.global.u64 	[%rd36015], %rd25591;
	ld.global.u64 	%rd31112, [%rd2];
	ld.global.u64 	%rd31113, [%rd36011];
	ld.global.u64 	%rd31114, [%rd36012];
	ld.global.u64 	%rd31115, [%rd36013];
	ld.global.u64 	%rd31116, [%rd36014];
	// begin inline asm
	add.cc.u64 %rd31112, %rd31112, %rd35996;
	addc.cc.u64 %rd31113, %rd31113, %rd35997;
	addc.cc.u64 %rd31114, %rd31114, %rd35998;
	addc.cc.u64 %rd31115, %rd31115, %rd35999;
	addc.cc.u64 %rd31116, %rd31116, %rd36000;
	addc.u64 %rd25591, %rd25591, %rd36001;
	
	// end inline asm
	st.global.u64 	[%rd2], %rd31112;
	st.global.u64 	[%rd36011], %rd31113;
	st.global.u64 	[%rd36012], %rd31114;
	st.global.u64 	[%rd36013], %rd31115;
	st.global.u64 	[%rd36014], %rd31116;
	st.global.u64 	[%rd36015], %rd25591;
	ld.global.u64 	%rd31130, [%rd2];
	ld.global.u64 	%rd31131, [%rd36011];
	ld.global.u64 	%rd31132, [%rd36012];
	ld.global.u64 	%rd31133, [%rd36013];
	ld.global.u64 	%rd31134, [%rd36014];
	// begin inline asm
	add.cc.u64 %rd31130, %rd31130, %rd35996;
	addc.cc.u64 %rd31131, %rd31131, %rd35997;
	addc.cc.u64 %rd31132, %rd31132, %rd35998;
	addc.cc.u64 %rd31133, %rd31133, %rd35999;
	addc.cc.u64 %rd31134, %rd31134, %rd36000;
	addc.u64 %rd25591, %rd25591, %rd36001;
	
	// end inline asm
	st.global.u64 	[%rd2], %rd31130;
	st.global.u64 	[%rd36011], %rd31131;
	st.global.u64 	[%rd36012], %rd31132;
	st.global.u64 	[%rd36013], %rd31133;
	st.global.u64 	[%rd36014], %rd31134;
	st.global.u64 	[%rd36015], %rd25591;
	ld.global.u64 	%rd31148, [%rd2];
	ld.global.u64 	%rd31149, [%rd36011];
	ld.global.u64 	%rd31150, [%rd36012];
	ld.global.u64 	%rd31151, [%rd36013];
	ld.global.u64 	%rd31152, [%rd36014];
	// begin inline asm
	add.cc.u64 %rd31148, %rd31148, %rd35996;
	addc.cc.u64 %rd31149, %rd31149, %rd35997;
	addc.cc.u64 %rd31150, %rd31150, %rd35998;
	addc.cc.u64 %rd31151, %rd31151, %rd35999;
	addc.cc.u64 %rd31152, %rd31152, %rd36000;
	addc.u64 %rd25591, %rd25591, %rd36001;
	
	// end inline asm
	st.global.u64 	[%rd2], %rd31148;
	st.global.u64 	[%rd36011], %rd31149;
	st.global.u64 	[%rd36012], %rd31150;
	st.global.u64 	[%rd36013], %rd31151;
	st.global.u64 	[%rd36014], %rd31152;
	st.global.u64 	[%rd36015], %rd25591;
	ld.global.u64 	%rd31166, [%rd2];
	ld.global.u64 	%rd31167, [%rd36011];
	ld.global.u64 	%rd31168, [%rd36012];
	ld.global.u64 	%rd31169, [%rd36013];
	ld.global.u64 	%rd31170, [%rd36014];
	// begin inline asm
	add.cc.u64 %rd31166, %rd31166, %rd35996;
	addc.cc.u64 %rd31167, %rd31167, %rd35997;
	addc.cc.u64 %rd31168, %rd31168, %rd35998;
	addc.cc.u64 %rd31169, %rd31169, %rd35999;
	addc.cc.u64 %rd31170, %rd31170, %rd36000;
	addc.u64 %rd25591, %rd25591, %rd36001;
	
	// end inline asm
	st.global.u64 	[%rd2], %rd31166;
	st.global.u64 	[%rd36011], %rd31167;
	st.global.u64 	[%rd36012], %rd31168;
	st.global.u64 	[%rd36013], %rd31169;
	st.global.u64 	[%rd36014], %rd31170;
	st.global.u64 	[%rd36015], %rd25591;
	ld.global.u64 	%rd31184, [%rd2];
	ld.global.u64 	%rd31185, [%rd36011];
	ld.global.u64 	%rd31186, [%rd36012];
	ld.global.u64 	%rd31187, [%rd36013];
	ld.global.u64 	%rd31188, [%rd36014];
	// begin inline asm
	add.cc.u64 %rd31184, %rd31184, %rd35996;
	addc.cc.u64 %rd31185, %rd31185, %rd35997;
	addc.cc.u64 %rd31186, %rd31186, %rd35998;
	addc.cc.u64 %rd31187, %rd31187, %rd35999;
	addc.cc.u64 %rd31188, %rd31188, %rd36000;
	addc.u64 %rd25591, %rd25591, %rd36001;
	
	// end inline asm
	st.global.u64 	[%rd2], %rd31184;
	st.global.u64 	[%rd36011], %rd31185;
	st.global.u64 	[%rd36012], %rd31186;
	st.global.u64 	[%rd36013], %rd31187;
	st.global.u64 	[%rd36014], %rd31188;
	st.global.u64 	[%rd36015], %rd25591;
	ld.global.u64 	%rd31202, [%rd2];
	ld.global.u64 	%rd31203, [%rd36011];
	ld.global.u64 	%rd31204, [%rd36012];
	ld.global.u64 	%rd31205, [%rd36013];
	ld.global.u64 	%rd31206, [%rd36014];
	// begin inline asm
	add.cc.u64 %rd31202, %rd31202, %rd35996;
	addc.cc.u64 %rd31203, %rd31203, %rd35997;
	addc.cc.u64 %rd31204, %rd31204, %rd35998;
	addc.cc.u64 %rd31205, %rd31205, %rd35999;
	addc.cc.u64 %rd31206, %rd31206, %rd36000;
	addc.u64 %rd25591, %rd25591, %rd36001;
	
	// end inline asm
	st.global.u64 	[%rd2], %rd31202;
	st.global.u64 	[%rd36011], %rd31203;
	st.global.u64 	[%rd36012], %rd31204;
	st.global.u64 	[%rd36013], %rd31205;
	st.global.u64 	[%rd36014], %rd31206;
	st.global.u64 	[%rd36015], %rd25591;
	ld.global.u64 	%rd31220, [%rd2];
	ld.global.u64 	%rd31221, [%rd36011];
	ld.global.u64 	%rd31222, [%rd36012];
	ld.global.u64 	%rd31223, [%rd36013];
	ld.global.u64 	%rd31224, [%rd36014];
	// begin inline asm
	add.cc.u64 %rd31220, %rd31220, %rd35996;
	addc.cc.u64 %rd31221, %rd31221, %rd35997;
	addc.cc.u64 %rd31222, %rd31222, %rd35998;
	addc.cc.u64 %rd31223, %rd31223, %rd35999;
	addc.cc.u64 %rd31224, %rd31224, %rd36000;
	addc.u64 %rd25591, %rd25591, %rd36001;
	
	// end inline asm
	st.global.u64 	[%rd2], %rd31220;
	st.global.u64 	[%rd36011], %rd31221;
	st.global.u64 	[%rd36012], %rd31222;
	st.global.u64 	[%rd36013], %rd31223;
	st.global.u64 	[%rd36014], %rd31224;
	st.global.u64 	[%rd36015], %rd25591;
	ld.global.u64 	%rd31238, [%rd2];
	ld.global.u64 	%rd31239, [%rd36011];
	ld.global.u64 	%rd31240, [%rd36012];
	ld.global.u64 	%rd31241, [%rd36013];
	ld.global.u64 	%rd31242, [%rd36014];
	// begin inline asm
	add.cc.u64 %rd31238, %rd31238, %rd35996;
	addc.cc.u64 %rd31239, %rd31239, %rd35997;
	addc.cc.u64 %rd31240, %rd31240, %rd35998;
	addc.cc.u64 %rd31241, %rd31241, %rd35999;
	addc.cc.u64 %rd31242, %rd31242, %rd36000;
	addc.u64 %rd25591, %rd25591, %rd36001;
	
	// end inline asm
	st.global.u64 	[%rd2], %rd31238;
	st.global.u64 	[%rd36011], %rd31239;
	st.global.u64 	[%rd36012], %rd31240;
	st.global.u64 	[%rd36013], %rd31241;
	st.global.u64 	[%rd36014], %rd31242;
	st.global.u64 	[%rd36015], %rd25591;
	ld.global.u64 	%rd31256, [%rd2];
	ld.global.u64 	%rd31257, [%rd36011];
	ld.global.u64 	%rd31258, [%rd36012];
	ld.global.u64 	%rd31259, [%rd36013];
	ld.global.u64 	%rd31260, [%rd36014];
	// begin inline asm
	add.cc.u64 %rd31256, %rd31256, %rd35996;
	addc.cc.u64 %rd31257, %rd31257, %rd35997;
	addc.cc.u64 %rd31258, %rd31258, %rd35998;
	addc.cc.u64 %rd31259, %rd31259, %rd35999;
	addc.cc.u64 %rd31260, %rd31260, %rd36000;
	addc.u64 %rd25591, %rd25591, %rd36001;
	
	// end inline asm
	st.global.u64 	[%rd2], %rd31256;
	st.global.u64 	[%rd36011], %rd31257;
	st.global.u64 	[%rd36012], %rd31258;
	st.global.u64 	[%rd36013], %rd31259;
	st.global.u64 	[%rd36014], %rd31260;
	st.global.u64 	[%rd36015], %rd25591;
	ld.global.u64 	%rd31274, [%rd2];
	ld.global.u64 	%rd31275, [%rd36011];
	ld.global.u64 	%rd31276, [%rd36012];
	ld.global.u64 	%rd31277, [%rd36013];
	ld.global.u64 	%rd31278, [%rd36014];
	// begin inline asm
	add.cc.u64 %rd31274, %rd31274, %rd35996;
	addc.cc.u64 %rd31275, %rd31275, %rd35997;
	addc.cc.u64 %rd31276, %rd31276, %rd35998;
	addc.cc.u64 %rd31277, %rd31277, %rd35999;
	addc.cc.u64 %rd31278, %rd31278, %rd36000;
	addc.u64 %rd25591, %rd25591, %rd36001;
	
	// end inline asm
	st.global.u64 	[%rd2], %rd31274;
	st.global.u64 	[%rd36011], %rd31275;
	st.global.u64 	[%rd36012], %rd31276;
	st.global.u64 	[%rd36013], %rd31277;
	st.global.u64 	[%rd36014], %rd31278;
	st.global.u64 	[%rd36015], %rd25591;
	ld.global.u64 	%rd31292, [%rd2];
	ld.global.u64 	%rd31293, [%rd36011];
	ld.global.u64 	%rd31294, [%rd36012];
	ld.global.u64 	%rd31295, [%rd36013];
	ld.global.u64 	%rd31296, [%rd36014];
	// begin inline asm
	add.cc.u64 %rd31292, %rd31292, %rd35996;
	addc.cc.u64 %rd31293, %rd31293, %rd35997;
	addc.cc.u64 %rd31294, %rd31294, %rd35998;
	addc.cc.u64 %rd31295, %rd31295, %rd35999;
	addc.cc.u64 %rd31296, %rd31296, %rd36000;
	addc.u64 %rd25591, %rd25591, %rd36001;
	
	// end inline asm
	st.global.u64 	[%rd2], %rd31292;
	st.global.u64 	[%rd36011], %rd31293;
	st.global.u64 	[%rd36012], %rd31294;
	st.global.u64 	[%rd36013], %rd31295;
	st.global.u64 	[%rd36014], %rd31296;
	st.global.u64 	[%rd36015], %rd25591;
	ld.global.u64 	%rd31310, [%rd2];
	ld.global.u64 	%rd31311, [%rd36011];
	ld.global.u64 	%rd31312, [%rd36012];
	ld.global.u64 	%rd31313, [%rd36013];
	ld.global.u64 	%rd31314, [%rd36014];
	// begin inline asm
	add.cc.u64 %rd31310, %rd31310, %rd35996;
	addc.cc.u64 %rd31311, %rd31311, %rd35997;
	addc.cc.u64 %rd31312, %rd31312, %rd35998;
	addc.cc.u64 %rd31313, %rd31313, %rd35999;
	addc.cc.u64 %rd31314, %rd31314, %rd36000;
	addc.u64 %rd25591, %rd25591, %rd36001;
	
	// end inline asm
	st.global.u64 	[%rd2], %rd31310;
	st.global.u64 	[%rd36011], %rd31311;
	st.global.u64 	[%rd36012], %rd31312;
	st.global.u64 	[%rd36013], %rd31313;
	st.global.u64 	[%rd36014], %rd31314;
	st.global.u64 	[%rd36015], %rd25591;
	ld.global.u64 	%rd31328, [%rd2];
	ld.global.u64 	%rd31329, [%rd36011];
	ld.global.u64 	%rd31330, [%rd36012];
	ld.global.u64 	%rd31331, [%rd36013];
	ld.global.u64 	%rd31332, [%rd36014];
	// begin inline asm
	add.cc.u64 %rd31328, %rd31328, %rd35996;
	addc.cc.u64 %rd31329, %rd31329, %rd35997;
	addc.cc.u64 %rd31330, %rd31330, %rd35998;
	addc.cc.u64 %rd31331, %rd31331, %rd35999;
	addc.cc.u64 %rd31332, %rd31332, %rd36000;
	addc.u64 %rd25591, %rd25591, %rd36001;
	
	// end inline asm
	st.global.u64 	[%rd2], %rd31328;
	st.global.u64 	[%rd36011], %rd31329;
	st.global.u64 	[%rd36012], %rd31330;
	st.global.u64 	[%rd36013], %rd31331;
	st.global.u64 	[%rd36014], %rd31332;
	st.global.u64 	[%rd36015], %rd25591;
	ld.global.u64 	%rd31346, [%rd2];
	ld.global.u64 	%rd31347, [%rd36011];
	ld.global.u64 	%rd31348, [%rd36012];
	ld.global.u64 	%rd31349, [%rd36013];
	ld.global.u64 	%rd31350, [%rd36014];
	// begin inline asm
	add.cc.u64 %rd31346, %rd31346, %rd35996;
	addc.cc.u64 %rd31347, %rd31347, %rd35997;
	addc.cc.u64 %rd31348, %rd31348, %rd35998;
	addc.cc.u64 %rd31349, %rd31349, %rd35999;
	addc.cc.u64 %rd31350, %rd31350, %rd36000;
	addc.u64 %rd25591, %rd25591, %rd36001;
	
	// end inline asm
	st.global.u64 	[%rd2], %rd31346;
	st.global.u64 	[%rd36011], %rd31347;
	st.global.u64 	[%rd36012], %rd31348;
	st.global.u64 	[%rd36013], %rd31349;
	st.global.u64 	[%rd36014], %rd31350;
	st.global.u64 	[%rd36015], %rd25591;
	ld.global.u64 	%rd31364, [%rd2];
	ld.global.u64 	%rd31365, [%rd36011];
	ld.global.u64 	%rd31366, [%rd36012];
	ld.global.u64 	%rd31367, [%rd36013];
	ld.global.u64 	%rd31368, [%rd36014];
	// begin inline asm
	add.cc.u64 %rd31364, %rd31364, %rd35996;
	addc.cc.u64 %rd31365, %rd31365, %rd35997;
	addc.cc.u64 %rd31366, %rd31366, %rd35998;
	addc.cc.u64 %rd31367, %rd31367, %rd35999;
	addc.cc.u64 %rd31368, %rd31368, %rd36000;
	addc.u64 %rd25591, %rd25591, %rd36001;
	
	// end inline asm
	st.global.u64 	[%rd2], %rd31364;
	st.global.u64 	[%rd36011], %rd31365;
	st.global.u64 	[%rd36012], %rd31366;
	st.global.u64 	[%rd36013], %rd31367;
	st.global.u64 	[%rd36014], %rd31368;
	st.global.u64 	[%rd36015], %rd25591;
	ld.global.u64 	%rd31382, [%rd2];
	ld.global.u64 	%rd31383, [%rd36011];
	ld.global.u64 	%rd31384, [%rd36012];
	ld.global.u64 	%rd31385, [%rd36013];
	ld.global.u64 	%rd31386, [%rd36014];
	// begin inline asm
	add.cc.u64 %rd31382, %rd31382, %rd35996;
	addc.cc.u64 %rd31383, %rd31383, %rd35997;
	addc.cc.u64 %rd31384, %rd31384, %rd35998;
	addc.cc.u64 %rd31385, %rd31385, %rd35999;
	addc.cc.u64 %rd31386, %rd31386, %rd36000;
	addc.u64 %rd25591, %rd25591, %rd36001;
	
	// end inline asm
	st.global.u64 	[%rd2], %rd31382;
	st.global.u64 	[%rd36011], %rd31383;
	st.global.u64 	[%rd36012], %rd31384;
	st.global.u64 	[%rd36013], %rd31385;
	st.global.u64 	[%rd36014], %rd31386;
	st.global.u64 	[%rd36015], %rd25591;
	ld.global.u64 	%rd31400, [%rd2];
	ld.global.u64 	%rd31401, [%rd36011];
	ld.global.u64 	%rd31402, [%rd36012];
	ld.global.u64 	%rd31403, [%rd36013];
	ld.global.u64 	%rd31404, [%rd36014];
	// begin inline asm
	add.cc.u64 %rd31400, %rd31400, %rd35996;
	addc.cc.u64 %rd31401, %rd31401, %rd35997;
	addc.cc.u64 %rd31402, %rd31402, %rd35998;
	addc.cc.u64 %rd31403, %rd31403, %rd35999;
	addc.cc.u64 %rd31404, %rd31404, %rd36000;
	addc.u64 %rd25591, %rd25591, %rd36001;
	
	// end inline asm
	st.global.u64 	[%rd2], %rd31400;
	st.global.u64 	[%rd36011], %rd31401;
	st.global.u64 	[%rd36012], %rd31402;
	st.global.u64 	[%rd36013], %rd31403;
	st.global.u64 	[%rd36014], %rd31404;
	st.global.u64 	[%rd36015], %rd25591;
	ld.global.u64 	%rd31418, [%rd2];
	ld.global.u64 	%rd31419, [%rd36011];
	ld.global.u64 	%rd31420, [%rd36012];
	ld.global.u64 	%rd31421, [%rd36013];
	ld.global.u64 	%rd31422, [%rd36014];
	// begin inline asm
	add.cc.u64 %rd31418, %rd31418, %rd35996;
	addc.cc.u64 %rd31419, %rd31419, %rd35997;
	addc.cc.u64 %rd31420, %rd31420, %rd35998;
	addc.cc.u64 %rd31421, %rd31421, %rd35999;
	addc.cc.u64 %rd31422, %rd31422, %rd36000;
	addc.u64 %rd25591, %rd25591, %rd36001;
	
	// end inline asm
	st.global.u64 	[%rd2], %rd31418;
	st.global.u64 	[%rd36011], %rd31419;
	st.global.u64 	[%rd36012], %rd31420;
	st.global.u64 	[%rd36013], %rd31421;
	st.global.u64 	[%rd36014], %rd31422;
	st.global.u64 	[%rd36015], %rd25591;
	ld.global.u64 	%rd31436, [%rd2];
	ld.global.u64 	%rd31437, [%rd36011];
	ld.global.u64 	%rd31438, [%rd36012];
	ld.global.u64 	%rd31439, [%rd36013];
	ld.global.u64 	%rd31440, [%rd36014];
	// begin inline asm
	add.cc.u64 %rd31436, %rd31436, %rd35996;
	addc.cc.u64 %rd31437, %rd31437, %rd35997;
	addc.cc.u64 %rd31438, %rd31438, %rd35998;
	addc.cc.u64 %rd31439, %rd31439, %rd35999;
	addc.cc.u64 %rd31440, %rd31440, %rd36000;
	addc.u64 %rd25591, %rd25591, %rd36001;
	
	// end inline asm
	st.global.u64 	[%rd2], %rd31436;
	st.global.u64 	[%rd36011], %rd31437;
	st.global.u64 	[%rd36012], %rd31438;
	st.global.u64 	[%rd36013], %rd31439;
	st.global.u64 	[%rd36014], %rd31440;
	st.global.u64 	[%rd36015], %rd25591;
	ld.global.u64 	%rd31454, [%rd2];
	ld.global.u64 	%rd31455, [%rd36011];
	ld.global.u64 	%rd31456, [%rd36012];
	ld.global.u64 	%rd31457, [%rd36013];
	ld.global.u64 	%rd31458, [%rd36014];
	// begin inline asm
	add.cc.u64 %rd31454, %rd31454, %rd35996;
	addc.cc.u64 %rd31455, %rd31455, %rd35997;
	addc.cc.u64 %rd31456, %rd31456, %rd35998;
	addc.cc.u64 %rd31457, %rd31457, %rd35999;
	addc.cc.u64 %rd31458, %rd31458, %rd36000;
	addc.u64 %rd25591, %rd25591, %rd36001;
	
	// end inline asm
	st.global.u64 	[%rd2], %rd31454;
	st.global.u64 	[%rd36011], %rd31455;
	st.global.u64 	[%rd36012], %rd31456;
	st.global.u64 	[%rd36013], %rd31457;
	st.global.u64 	[%rd36014], %rd31458;
	st.global.u64 	[%rd36015], %rd25591;
	ld.global.u64 	%rd31472, [%rd2];
	ld.global.u64 	%rd31473, [%rd36011];
	ld.global.u64 	%rd31474, [%rd36012];
	ld.global.u64 	%rd31475, [%rd36013];
	ld.global.u64 	%rd31476, [%rd36014];
	// begin inline asm
	add.cc.u64 %rd31472, %rd31472, %rd35996;
	addc.cc.u64 %rd31473, %rd31473, %rd35997;
	addc.cc.u64 %rd31474, %rd31474, %rd35998;
	addc.cc.u64 %rd31475, %rd31475, %rd35999;
	addc.cc.u64 %rd31476, %rd31476, %rd36000;
	addc.u64 %rd25591, %rd25591, %rd36001;
	
	// end inline asm
	st.global.u64 	[%rd2], %rd31472;
	st.global.u64 	[%rd36011], %rd31473;
	st.global.u64 	[%rd36012], %rd31474;
	st.global.u64 	[%rd36013], %rd31475;
	st.global.u64 	[%rd36014], %rd31476;
	st.global.u64 	[%rd36015], %rd25591;
	ld.global.u64 	%rd31490, [%rd2];
	ld.global.u64 	%rd31491, [%rd36011];
	ld.global.u64 	%rd31492, [%rd36012];
	ld.global.u64 	%rd31493, [%rd36013];
	ld.global.u64 	%rd31494, [%rd36014];
	// begin inline asm
	add.cc.u64 %rd31490, %rd31490, %rd35996;
	addc.cc.u64 %rd31491, %rd31491, %rd35997;
	addc.cc.u64 %rd31492, %rd31492, %rd35998;
	addc.cc.u64 %rd31493, %rd31493, %rd35999;
	addc.cc.u64 %rd31494, %rd31494, %rd36000;
	addc.u64 %rd25591, %rd25591, %rd36001;
	
	// end inline asm
	st.global.u64 	[%rd2], %rd31490;
	st.global.u64 	[%rd36011], %rd31491;
	st.global.u64 	[%rd36012], %rd31492;
	st.global.u64 	[%rd36013], %rd31493;
	st.global.u64 	[%rd36014], %rd31494;
	st.global.u64 	[%rd36015], %rd25591;
	ld.global.u64 	%rd31508, [%rd2];
	ld.global.u64 	%rd31509, [%rd36011];
	ld.global.u64 	%rd31510, [%rd36012];
	ld.global.u64 	%rd31511, [%rd36013];
	ld.global.u64 	%rd31512, [%rd36014];
	// begin inline asm
	add.cc.u64 %rd31508, %rd31508, %rd35996;
	addc.cc.u64 %rd31509, %rd31509, %rd35997;
	addc.cc.u64 %rd31510, %rd31510, %rd35998;
	addc.cc.u64 %rd31511, %rd31511, %rd35999;
	addc.cc.u64 %rd31512, %rd31512, %rd36000;
	addc.u64 %rd25591, %rd25591, %rd36001;
	
	// end inline asm
	st.global.u64 	[%rd2], %rd31508;
	st.global.u64 	[%rd36011], %rd31509;
	st.global.u64 	[%rd36012], %rd31510;
	st.global.u64 	[%rd36013], %rd31511;
	st.global.u64 	[%rd36014], %rd31512;
	st.global.u64 	[%rd36015], %rd25591;
	ld.global.u64 	%rd31526, [%rd2];
	ld.global.u64 	%rd31527, [%rd36011];
	ld.global.u64 	%rd31528, [%rd36012];
	ld.global.u64 	%rd31529, [%rd36013];
	ld.global.u64 	%rd31530, [%rd36014];
	// begin inline asm
	add.cc.u64 %rd31526, %rd31526, %rd35996;
	addc.cc.u64 %rd31527, %rd31527, %rd35997;
	addc.cc.u64 %rd31528, %rd31528, %rd35998;
	addc.cc.u64 %rd31529, %rd31529, %rd35999;
	addc.cc.u64 %rd31530, %rd31530, %rd36000;
	addc.u64 %rd25591, %rd25591, %rd36001;
	
	// end inline asm
	st.global.u64 	[%rd2], %rd31526;
	st.global.u64 	[%rd36011], %rd31527;
	st.global.u64 	[%rd36012], %rd31528;
	st.global.u64 	[%rd36013], %rd31529;
	st.global.u64 	[%rd36014], %rd31530;
	st.global.u64 	[%rd36015], %rd25591;
	ld.global.u64 	%rd31544, [%rd2];
	ld.global.u64 	%rd31545, [%rd36011];
	ld.global.u64 	%rd31546, [%rd36012];
	ld.global.u64 	%rd31547, [%rd36013];
	ld.global.u64 	%rd31548, [%rd36014];
	// begin inline asm
	add.cc.u64 %rd31544, %rd31544, %rd35996;
	addc.cc.u64 %rd31545, %rd31545, %rd35997;
	addc.cc.u64 %rd31546, %rd31546, %rd35998;
	addc.cc.u64 %rd31547, %rd31547, %rd35999;
	addc.cc.u64 %rd31548, %rd31548, %rd36000;
	addc.u64 %rd25591, %rd25591, %rd36001;
	
	// end inline asm
	st.global.u64 	[%rd2], %rd31544;
	st.global.u64 	[%rd36011], %rd31545;
	st.global.u64 	[%rd36012], %rd31546;
	st.global.u64 	[%rd36013], %rd31547;
	st.global.u64 	[%rd36014], %rd31548;
	st.global.u64 	[%rd36015], %rd25591;
	ld.global.u64 	%rd31562, [%rd2];
	ld.global.u64 	%rd31563, [%rd36011];
	ld.global.u64 	%rd31564, [%rd36012];
	ld.global.u64 	%rd31565, [%rd36013];
	ld.global.u64 	%rd31566, [%rd36014];
	// begin inline asm
	add.cc.u64 %rd31562, %rd31562, %rd35996;
	addc.cc.u64 %rd31563, %rd31563, %rd35997;
	addc.cc.u64 %rd31564, %rd31564, %rd35998;
	addc.cc.u64 %rd31565, %rd31565, %rd35999;
	addc.cc.u64 %rd31566, %rd31566, %rd36000;
	addc.u64 %rd25591, %rd25591, %rd36001;
	
	// end inline asm
	st.global.u64 	[%rd2], %rd31562;
	st.global.u64 	[%rd36011], %rd31563;
	st.global.u64 	[%rd36012], %rd31564;
	st.global.u64 	[%rd36013], %rd31565;
	st.global.u64 	[%rd36014], %rd31566;
	st.global.u64 	[%rd36015], %rd25591;
	ld.global.u64 	%rd31580, [%rd2];
	ld.global.u64 	%rd31581, [%rd36011];
	ld.global.u64 	%rd31582, [%rd36012];
	ld.global.u64 	%rd31583, [%rd36013];
	ld.global.u64 	%rd31584, [%rd36014];
	// begin inline asm
	add.cc.u64 %rd31580, %rd31580, %rd35996;
	addc.cc.u64 %rd31581, %rd31581, %rd35997;
	addc.cc.u64 %rd31582, %rd31582, %rd35998;
	addc.cc.u64 %rd31583, %rd31583, %rd35999;
	addc.cc.u64 %rd31584, %rd31584, %rd36000;
	addc.u64 %rd25591, %rd25591, %rd36001;
	
	// end inline asm
	st.global.u64 	[%rd2], %rd31580;
	st.global.u64 	[%rd36011], %rd31581;
	st.global.u64 	[%rd36012], %rd31582;
	st.global.u64 	[%rd36013], %rd31583;
	st.global.u64 	[%rd36014], %rd31584;
	st.global.u64 	[%rd36015], %rd25591;
	ld.global.u64 	%rd31598, [%rd2];
	ld.global.u64 	%rd31599, [%rd36011];
	ld.global.u64 	%rd31600, [%rd36012];
	ld.global.u64 	%rd31601, [%rd36013];
	ld.global.u64 	%rd31602, [%rd36014];
	// begin inline asm
	add.cc.u64 %rd31598, %rd31598, %rd35996;
	addc.cc.u64 %rd31599, %rd31599, %rd35997;
	addc.cc.u64 %rd31600, %rd31600, %rd35998;
	addc.cc.u64 %rd31601, %rd31601, %rd35999;
	addc.cc.u64 %rd31602, %rd31602, %rd36000;
	addc.u64 %rd25591, %rd25591, %rd36001;
	
	// end inline asm
	st.global.u64 	[%rd2], %rd31598;
	st.global.u64 	[%rd36011], %rd31599;
	st.global.u64 	[%rd36012], %rd31600;
	st.global.u64 	[%rd36013], %rd31601;
	st.global.u64 	[%rd36014], %rd31602;
	st.global.u64 	[%rd36015], %rd25591;
	ld.global.u64 	%rd31616, [%rd2];
	ld.global.u64 	%rd31617, [%rd36011];
	ld.global.u64 	%rd31618, [%rd36012];
	ld.global.u64 	%rd31619, [%rd36013];
	ld.global.u64 	%rd31620, [%rd36014];
	// begin inline asm
	add.cc.u64 %rd31616, %rd31616, %rd35996;
	addc.cc.u64 %rd31617, %rd31617, %rd35997;
	addc.cc.u64 %rd31618, %rd31618, %rd35998;
	addc.cc.u64 %rd31619, %rd31619, %rd35999;
	addc.cc.u64 %rd31620, %rd31620, %rd36000;
	addc.u64 %rd25591, %rd25591, %rd36001;
	
	// end inline asm
	st.global.u64 	[%rd2], %rd31616;
	st.global.u64 	[%rd36011], %rd31617;
	st.global.u64 	[%rd36012], %rd31618;
	st.global.u64 	[%rd36013], %rd31619;
	st.global.u64 	[%rd36014], %rd31620;
	st.global.u64 	[%rd36015], %rd25591;
	ld.global.u64 	%rd31634, [%rd2];
	ld.global.u64 	%rd31635, [%rd36011];
	ld.global.u64 	%rd31636, [%rd36012];
	ld.global.u64 	%rd31637, [%rd36013];
	ld.global.u64 	%rd31638, [%rd36014];
	// begin inline asm
	add.cc.u64 %rd31634, %rd31634, %rd35996;
	addc.cc.u64 %rd31635, %rd31635, %rd35997;
	addc.cc.u64 %rd31636, %rd31636, %rd35998;
	addc.cc.u64 %rd31637, %rd31637, %rd35999;
	addc.cc.u64 %rd31638, %rd31638, %rd36000;
	addc.u64 %rd25591, %rd25591, %rd36001;
	
	// end inline asm
	st.global.u64 	[%rd2], %rd31634;
	st.global.u64 	[%rd36011], %rd31635;
	st.global.u64 	[%rd36012], %rd31636;
	st.global.u64 	[%rd36013], %rd31637;
	st.global.u64 	[%rd36014], %rd31638;
	st.global.u64 	[%rd36015], %rd25591;
	ld.global.u64 	%rd31652, [%rd2];
	ld.global.u64 	%rd31653, [%rd36011];
	ld.global.u64 	%rd31654, [%rd36012];
	ld.global.u64 	%rd31655, [%rd36013];
	ld.global.u64 	%rd31656, [%rd36014];
	// begin inline asm
	add.cc.u64 %rd31652, %rd31652, %rd35996;
	addc.cc.u64 %rd31653, %rd31653, %rd35997;
	addc.cc.u64 %rd31654, %rd31654, %rd35998;
	addc.cc.u64 %rd31655, %rd31655, %rd35999;
	addc.cc.u64 %rd31656, %rd31656, %rd36000;
	addc.u64 %rd25591, %rd25591, %rd36001;
	
	// end inline asm
	st.global.u64 	[%rd2], %rd31652;
	st.global.u64 	[%rd36011], %rd31653;
	st.global.u64 	[%rd36012], %rd31654;
	st.global.u64 	[%rd36013], %rd31655;
	st.global.u64 	[%rd36014], %rd31656;
	st.global.u64 	[%rd36015], %rd25591;
	ld.global.u64 	%rd31670, [%rd2];
	ld.global.u64 	%rd31671, [%rd36011];
	ld.global.u64 	%rd31672, [%rd36012];
	ld.global.u64 	%rd31673, [%rd36013];
	ld.global.u64 	%rd31674, [%rd36014];
	// begin inline asm
	add.cc.u64 %rd31670, %rd31670, %rd35996;
	addc.cc.u64 %rd31671, %rd31671, %rd35997;
	addc.cc.u64 %rd31672, %rd31672, %rd35998;
	addc.cc.u64 %rd31673, %rd31673, %rd35999;
	addc.cc.u64 %rd31674, %rd31674, %rd36000;
	addc.u64 %rd25591, %rd25591, %rd36001;
	
	// end inline asm
	st.global.u64 	[%rd2], %rd31670;
	st.global.u64 	[%rd36011], %rd31671;
	st.global.u64 	[%rd36012], %rd31672;
	st.global.u64 	[%rd36013], %rd31673;
	st.global.u64 	[%rd36014], %rd31674;
	st.global.u64 	[%rd36015], %rd25591;
	ld.global.u64 	%rd31688, [%rd2];
	ld.global.u64 	%rd31689, [%rd36011];
	ld.global.u64 	%rd31690, [%rd36012];
	ld.global.u64 	%rd31691, [%rd36013];
	ld.global.u64 	%rd31692, [%rd36014];
	// begin inline asm
	add.cc.u64 %rd31688, %rd31688, %rd35996;
	addc.cc.u64 %rd31689, %rd31689, %rd35997;
	addc.cc.u64 %rd31690, %rd31690, %rd35998;
	addc.cc.u64 %rd31691, %rd31691, %rd35999;
	addc.cc.u64 %rd31692, %rd31692, %rd36000;
	addc.u64 %rd25591, %rd25591, %rd36001;
	
	// end inline asm
	st.global.u64 	[%rd2], %rd31688;
	st.global.u64 	[%rd36011], %rd31689;
	st.global.u64 	[%rd36012], %rd31690;
	st.global.u64 	[%rd36013], %rd31691;
	st.global.u64 	[%rd36014], %rd31692;
	st.global.u64 	[%rd36015], %rd25591;
	ld.global.u64 	%rd31706, [%rd2];
	ld.global.u64 	%rd31707, [%rd36011];
	ld.global.u64 	%rd31708, [%rd36012];
	ld.global.u64 	%rd31709, [%rd36013];
	ld.global.u64 	%rd31710, [%rd36014];
	// begin inline asm
	add.cc.u64 %rd31706, %rd31706, %rd35996;
	addc.cc.u64 %rd31707, %rd31707, %rd35997;
	addc.cc.u64 %rd31708, %rd31708, %rd35998;
	addc.cc.u64 %rd31709, %rd31709, %rd35999;
	addc.cc.u64 %rd31710, %rd31710, %rd36000;
	addc.u64 %rd25591, %rd25591, %rd36001;
	
	// end inline asm
	st.global.u64 	[%rd2], %rd31706;
	st.global.u64 	[%rd36011], %rd31707;
	st.global.u64 	[%rd36012], %rd31708;
	st.global.u64 	[%rd36013], %rd31709;
	st.global.u64 	[%rd36014], %rd31710;
	st.global.u64 	[%rd36015], %rd25591;
	ld.global.u64 	%rd31724, [%rd2];
	ld.global.u64 	%rd31725, [%rd36011];
	ld.global.u64 	%rd31726, [%rd36012];
	ld.global.u64 	%rd31727, [%rd36013];
	ld.global.u64 	%rd31728, [%rd36014];
	// begin inline asm
	add.cc.u64 %rd31724, %rd31724, %rd35996;
	addc.cc.u64 %rd31725, %rd31725, %rd35997;
	addc.cc.u64 %rd31726, %rd31726, %rd35998;
	addc.cc.u64 %rd31727, %rd31727, %rd35999;
	addc.cc.u64 %rd31728, %rd31728, %rd36000;
	addc.u64 %rd25591, %rd25591, %rd36001;
	
	// end inline asm
	st.global.u64 	[%rd2], %rd31724;
	st.global.u64 	[%rd36011], %rd31725;
	st.global.u64 	[%rd36012], %rd31726;
	st.global.u64 	[%rd36013], %rd31727;
	st.global.u64 	[%rd36014], %rd31728;
	st.global.u64 	[%rd36015], %rd25591;
	ld.global.u64 	%rd31742, [%rd2];
	ld.global.u64 	%rd31743, [%rd36011];
	ld.global.u64 	%rd31744, [%rd36012];
	ld.global.u64 	%rd31745, [%rd36013];
	ld.global.u64 	%rd31746, [%rd36014];
	// begin inline asm
	add.cc.u64 %rd31742, %rd31742, %rd35996;
	addc.cc.u64 %rd31743, %rd31743, %rd35997;
	addc.cc.u64 %rd31744, %rd31744, %rd35998;
	addc.cc.u64 %rd31745, %rd31745, %rd35999;
	addc.cc.u64 %rd31746, %rd31746, %rd36000;
	addc.u64 %rd25591, %rd25591, %rd36001;
	
	// end inline asm
	st.global.u64 	[%rd2], %rd31742;
	st.global.u64 	[%rd36011], %rd31743;
	st.global.u64 	[%rd36012], %rd31744;
	st.global.u64 	[%rd36013], %rd31745;
	st.global.u64 	[%rd36014], %rd31746;
	st.global.u64 	[%rd36015], %rd25591;
	ld.global.u64 	%rd31760, [%rd2];
	ld.global.u64 	%rd31761, [%rd36011];
	ld.global.u64 	%rd31762, [%rd36012];
	ld.global.u64 	%rd31763, [%rd36013];
	ld.global.u64 	%rd31764, [%rd36014];
	// begin inline asm
	add.cc.u64 %rd31760, %rd31760, %rd35996;
	addc.cc.u64 %rd31761, %rd31761, %rd35997;
	addc.cc.u64 %rd31762, %rd31762, %rd35998;
	addc.cc.u64 %rd31763, %rd31763, %rd35999;
	addc.cc.u64 %rd31764, %rd31764, %rd36000;
	addc.u64 %rd25591, %rd25591, %rd36001;
	
	// end inline asm
	st.global.u64 	[%rd2], %rd31760;
	st.global.u64 	[%rd36011], %rd31761;
	st.global.u64 	[%rd36012], %rd31762;
	st.global.u64 	[%rd36013], %rd31763;
	st.global.u64 	[%rd36014], %rd31764;
	st.global.u64 	[%rd36015], %rd25591;
	ld.global.u64 	%rd31778, [%rd2];
	ld.global.u64 	%rd31779, [%rd36011];
	ld.global.u64 	%rd31780, [%rd36012];
	ld.global.u64 	%rd31781, [%rd36013];
	ld.global.u64 	%rd31782, [%rd36014];
	// begin inline asm
	add.cc.u64 %rd31778, %rd31778, %rd35996;
	addc.cc.u64 %rd31779, %rd31779, %rd35997;
	addc.cc.u64 %rd31780, %rd31780, %rd35998;
	addc.cc.u64 %rd31781, %rd31781, %rd35999;
	addc.cc.u64 %rd31782, %rd31782, %rd36000;
	addc.u64 %rd25591, %rd25591, %rd36001;
	
	// end inline asm
	st.global.u64 	[%rd2], %rd31778;
	st.global.u64 	[%rd36011], %rd31779;
	st.global.u64 	[%rd36012], %rd31780;
	st.global.u64 	[%rd36013], %rd31781;
	st.global.u64 	[%rd36014], %rd31782;
	st.global.u64 	[%rd36015], %rd25591;
	ld.global.u64 	%rd31796, [%rd2];
	ld.global.u64 	%rd31797, [%rd36011];
	ld.global.u64 	%rd31798, [%rd36012];
	ld.global.u64 	%rd31799, [%rd36013];
	ld.global.u64 	%rd31800, [%rd36014];
	// begin inline asm
	add.cc.u64 %rd31796, %rd31796, %rd35996;
	addc.cc.u64 %rd31797, %rd31797, %rd35997;
	addc.cc.u64 %rd31798, %rd31798, %rd35998;
	addc.cc.u64 %rd31799, %rd31799, %rd35999;
	addc.cc.u64 %rd31800, %rd31800, %rd36000;
	addc.u64 %rd25591, %rd25591, %rd36001;
	
	// end inline asm
	st.global.u64 	[%rd2], %rd31796;
	st.global.u64 	[%rd36011], %rd31797;
	st.global.u64 	[%rd36012], %rd31798;
	st.global.u64 	[%rd36013], %rd31799;
	st.global.u64 	[%rd36014], %rd31800;
	st.global.u64 	[%rd36015], %rd25591;
	ld.global.u64 	%rd31814, [%rd2];
	ld.global.u64 	%rd31815, [%rd36011];
	ld.global.u64 	%rd31816, [%rd36012];
	ld.global.u64 	%rd31817, [%rd36013];
	ld.global.u64 	%rd31818, [%rd36014];
	// begin inline asm
	add.cc.u64 %rd31814, %rd31814, %rd35996;
	addc.cc.u64 %rd31815, %rd31815, %rd35997;
	addc.cc.u64 %rd31816, %rd31816, %rd35998;
	addc.cc.u64 %rd31817, %rd31817, %rd35999;
	addc.cc.u64 %rd31818, %rd31818, %rd36000;
	addc.u64 %rd25591, %rd25591, %rd36001;
	
	// end inline asm
	st.global.u64 	[%rd2], %rd31814;
	st.global.u64 	[%rd36011], %rd31815;
	st.global.u64 	[%rd36012], %rd31816;
	st.global.u64 	[%rd36013], %rd31817;
	st.global.u64 	[%rd36014], %rd31818;
	st.global.u64 	[%rd36015], %rd25591;
	ld.global.u64 	%rd31832, [%rd2];
	ld.global.u64 	%rd31833, [%rd36011];
	ld.global.u64 	%rd31834, [%rd36012];
	ld.global.u64 	%rd31835, [%rd36013];
	ld.global.u64 	%rd31836, [%rd36014];
	// begin inline asm
	add.cc.u64 %rd31832, %rd31832, %rd35996;
	addc.cc.u64 %rd31833, %rd31833, %rd35997;
	addc.cc.u64 %rd31834, %rd31834, %rd35998;
	addc.cc.u64 %rd31835, %rd31835, %rd35999;
	addc.cc.u64 %rd31836, %rd31836, %rd36000;
	addc.u64 %rd25591, %rd25591, %rd36001;
	
	// end inline asm
	st.global.u64 	[%rd2], %rd31832;
	st.global.u64 	[%rd36011], %rd31833;
	st.global.u64 	[%rd36012], %rd31834;
	st.global.u64 	[%rd36013], %rd31835;
	st.global.u64 	[%rd36014], %rd31836;
	st.global.u64 	[%rd36015], %rd25591;
	ld.global.u64 	%rd31850, [%rd2];
	ld.global.u64 	%rd31851, [%rd36011];
	ld.global.u64 	%rd31852, [%rd36012];
	ld.global.u64 	%rd31853, [%rd36013];
	ld.global.u64 	%rd31854, [%rd36014];
	// begin inline asm
	add.cc.u64 %rd31850, %rd31850, %rd35996;
	addc.cc.u64 %rd31851, %rd31851, %rd35997;
	addc.cc.u64 %rd31852, %rd31852, %rd35998;
	addc.cc.u64 %rd31853, %rd31853, %rd35999;
	addc.cc.u64 %rd31854, %rd31854, %rd36000;
	addc.u64 %rd25591, %rd25591, %rd36001;
	
	// end inline asm
	st.global.u64 	[%rd2], %rd31850;
	st.global.u64 	[%rd36011], %rd31851;
	st.global.u64 	[%rd36012], %rd31852;
	st.global.u64 	[%rd36013], %rd31853;
	st.global.u64 	[%rd36014], %rd31854;
	st.global.u64 	[%rd36015], %rd25591;
	ld.global.u64 	%rd31868, [%rd2];
	ld.global.u64 	%rd31869, [%rd36011];
	ld.global.u64 	%rd31870, [%rd36012];
	ld.global.u64 	%rd31871, [%rd36013];
	ld.global.u64 	%rd31872, [%rd36014];
	// begin inline asm
	add.cc.u64 %rd31868, %rd31868, %rd35996;
	addc.cc.u64 %rd31869, %rd31869, %rd35997;
	addc.cc.u64 %rd31870, %rd31870, %rd35998;
	addc.cc.u64 %rd31871, %rd31871, %rd35999;
	addc.cc.u64 %rd31872, %rd31872, %rd36000;
	addc.u64 %rd25591, %rd25591, %rd36001;
	
	// end inline asm
	st.global.u64 	[%rd2], %rd31868;
	st.global.u64 	[%rd36011], %rd31869;
	st.global.u64 	[%rd36012], %rd31870;
	st.global.u64 	[%rd36013], %rd31871;
	st.global.u64 	[%rd36014], %rd31872;
	st.global.u64 	[%rd36015], %rd25591;
	ld.global.u64 	%rd31886, [%rd2];
	ld.global.u64 	%rd31887, [%rd36011];
	ld.global.u64 	%rd31888, [%rd36012];
	ld.global.u64 	%rd31889, [%rd36013];
	ld.global.u64 	%rd31890, [%rd36014];
	// begin inline asm
	add.cc.u64 %rd31886, %rd31886, %rd35996;
	addc.cc.u64 %rd31887, %rd31887, %rd35997;
	addc.cc.u64 %rd31888, %rd31888, %rd35998;
	addc.cc.u64 %rd31889, %rd31889, %rd35999;
	addc.cc.u64 %rd31890, %rd31890, %rd36000;
	addc.u64 %rd25591, %rd25591, %rd36001;
	
	// end inline asm
	st.global.u64 	[%rd2], %rd31886;
	st.global.u64 	[%rd36011], %rd31887;
	st.global.u64 	[%rd36012], %rd31888;
	st.global.u64 	[%rd36013], %rd31889;
	st.global.u64 	[%rd36014], %rd31890;
	st.global.u64 	[%rd36015], %rd25591;
	ld.global.u64 	%rd31904, [%rd2];
	ld.global.u64 	%rd31905, [%rd36011];
	ld.global.u64 	%rd31906, [%rd36012];
	ld.global.u64 	%rd31907, [%rd36013];
	ld.global.u64 	%rd31908, [%rd36014];
	// begin inline asm
	add.cc.u64 %rd31904, %rd31904, %rd35996;
	addc.cc.u64 %rd31905, %rd31905, %rd35997;
	addc.cc.u64 %rd31906, %rd31906, %rd35998;
	addc.cc.u64 %rd31907, %rd31907, %rd35999;
	addc.cc.u64 %rd31908, %rd31908, %rd36000;
	addc.u64 %rd25591, %rd25591, %rd36001;
	
	// end inline asm
	st.global.u64 	[%rd2], %rd31904;
	st.global.u64 	[%rd36011], %rd31905;
	st.global.u64 	[%rd36012], %rd31906;
	st.global.u64 	[%rd36013], %rd31907;
	st.global.u64 	[%rd36014], %rd31908;
	st.global.u64 	[%rd36015], %rd25591;
	ld.global.u64 	%rd31922, [%rd2];
	ld.global.u64 	%rd31923, [%rd36011];
	ld.global.u64 	%rd31924, [%rd36012];
	ld.global.u64 	%rd31925, [%rd36013];
	ld.global.u64 	%rd31926, [%rd36014];
	// begin inline asm
	add.cc.u64 %rd31922, %rd31922, %rd35996;
	addc.cc.u64 %rd31923, %rd31923, %rd35997;
	addc.cc.u64 %rd31924, %rd31924, %rd35998;
	addc.cc.u64 %rd31925, %rd31925, %rd35999;
	addc.cc.u64 %rd31926, %rd31926, %rd36000;
	addc.u64 %rd25591, %rd25591, %rd36001;
	
	// end inline asm
	st.global.u64 	[%rd2], %rd31922;
	st.global.u64 	[%rd36011], %rd31923;
	st.global.u64 	[%rd36012], %rd31924;
	st.global.u64 	[%rd36013], %rd31925;
	st.global.u64 	[%rd36014], %rd31926;
	st.global.u64 	[%rd36015], %rd25591;
	ld.global.u64 	%rd31940, [%rd2];
	ld.global.u64 	%rd31941, [%rd36011];
	ld.global.u64 	%rd31942, [%rd36012];
	ld.global.u64 	%rd31943, [%rd36013];
	ld.global.u64 	%rd31944, [%rd36014];
	// begin inline asm
	add.cc.u64 %rd31940, %rd31940, %rd35996;
	addc.cc.u64 %rd31941, %rd31941, %rd35997;
	addc.cc.u64 %rd31942, %rd31942, %rd35998;
	addc.cc.u64 %rd31943, %rd31943, %rd35999;
	addc.cc.u64 %rd31944, %rd31944, %rd36000;
	addc.u64 %rd25591, %rd25591, %rd36001;
	
	// end inline asm
	st.global.u64 	[%rd2], %rd31940;
	st.global.u64 	[%rd36011], %rd31941;
	st.global.u64 	[%rd36012], %rd31942;
	st.global.u64 	[%rd36013], %rd31943;
	st.global.u64 	[%rd36014], %rd31944;
	st.global.u64 	[%rd36015], %rd25591;
	ld.global.u64 	%rd31958, [%rd2];
	ld.global.u64 	%rd31959, [%rd36011];
	ld.global.u64 	%rd31960, [%rd36012];
	ld.global.u64 	%rd31961, [%rd36013];
	ld.global.u64 	%rd31962, [%rd36014];
	mov.u64 	%rd31981, %rd25591;
	// begin inline asm
	add.cc.u64 %rd31958, %rd31958, %rd35996;
	addc.cc.u64 %rd31959, %rd31959, %rd35997;
	addc.cc.u64 %rd31960, %rd31960, %rd35998;
	addc.cc.u64 %rd31961, %rd31961, %rd35999;
	addc.cc.u64 %rd31962, %rd31962, %rd36000;
	addc.u64 %rd31981, %rd31981, %rd36001;
	
	// end inline asm
	st.global.u64 	[%rd2], %rd31958;
	st.global.u64 	[%rd36011], %rd31959;
	st.global.u64 	[%rd36012], %rd31960;
	st.global.u64 	[%rd36013], %rd31961;
	st.global.u64 	[%rd36014], %rd31962;
	st.global.u64 	[%rd36015], %rd31981;
	ld.global.u64 	%rd31976, [%rd2];
	ld.global.u64 	%rd31977, [%rd36011];
	ld.global.u64 	%rd31978, [%rd36012];
	ld.global.u64 	%rd31979, [%rd36013];
	ld.global.u64 	%rd31980, [%rd36014];
	// begin inline asm
	add.cc.u64 %rd31976, %rd31976, %rd35996;
	addc.cc.u64 %rd31977, %rd31977, %rd35997;
	addc.cc.u64 %rd31978, %rd31978, %rd35998;
	addc.cc.u64 %rd31979, %rd31979, %rd35999;
	addc.cc.u64 %rd31980, %rd31980, %rd36000;
	addc.u64 %rd31981, %rd31981, %rd36001;
	
	// end inline asm
	st.global.u64 	[%rd2], %rd31976;
	st.global.u64 	[%rd36011], %rd31977;
	st.global.u64 	[%rd36012], %rd31978;
	st.global.u64 	[%rd36013], %rd31979;
	st.global.u64 	[%rd36014], %rd31980;
	st.global.u64 	[%rd36015], %rd31981;
	ld.global.u64 	%rd31994, [%rd2];
	ld.global.u64 	%rd31995, [%rd36011];
	ld.global.u64 	%rd31996, [%rd36012];
	ld.global.u64 	%rd31997, [%rd36013];
	ld.global.u64 	%rd31998, [%rd36014];
	// begin inline asm
	add.cc.u64 %rd31994, %rd31994, %rd35996;
	addc.cc.u64 %rd31995, %rd31995, %rd35997;
	addc.cc.u64 %rd31996, %rd31996, %rd35998;
	addc.cc.u64 %rd31997, %rd31997, %rd35999;
	addc.cc.u64 %rd31998, %rd31998, %rd36000;
	addc.u64 %rd31981, %rd31981, %rd36001;
	
	// end inline asm
	st.global.u64 	[%rd2], %rd31994;
	st.global.u64 	[%rd36011], %rd31995;
	st.global.u64 	[%rd36012], %rd31996;
	st.global.u64 	[%rd36013], %rd31997;
	st.global.u64 	[%rd36014], %rd31998;
	st.global.u64 	[%rd36015], %rd31981;
	ld.global.u64 	%rd32012, [%rd2];
	ld.global.u64 	%rd32013, [%rd36011];
	ld.global.u64 	%rd32014, [%rd36012];
	ld.global.u64 	%rd32015, [%rd36013];
	ld.global.u64 	%rd32016, [%rd36014];
	// begin inline asm
	add.cc.u64 %rd32012, %rd32012, %rd35996;
	addc.cc.u64 %rd32013, %rd32013, %rd35997;
	addc.cc.u64 %rd32014, %rd32014, %rd35998;
	addc.cc.u64 %rd32015, %rd32015, %rd35999;
	addc.cc.u64 %rd32016, %rd32016, %rd36000;
	addc.u64 %rd31981, %rd31981, %rd36001;
	
	// end inline asm
	st.global.u64 	[%rd2], %rd32012;
	st.global.u64 	[%rd36011], %rd32013;
	st.global.u64 	[%rd36012], %rd32014;
	st.global.u64 	[%rd36013], %rd32015;
	st.global.u64 	[%rd36014], %rd32016;
	st.global.u64 	[%rd36015], %rd31981;
	ld.global.u64 	%rd32030, [%rd2];
	ld.global.u64 	%rd32031, [%rd36011];
	ld.global.u64 	%rd32032, [%rd36012];
	ld.global.u64 	%rd32033, [%rd36013];
	ld.global.u64 	%rd32034, [%rd36014];
	// begin inline asm
	add.cc.u64 %rd32030, %rd32030, %rd35996;
	addc.cc.u64 %rd32031, %rd32031, %rd35997;
	addc.cc.u64 %rd32032, %rd32032, %rd35998;
	addc.cc.u64 %rd32033, %rd32033, %rd35999;
	addc.cc.u64 %rd32034, %rd32034, %rd36000;
	addc.u64 %rd31981, %rd31981, %rd36001;
	
	// end inline asm
	st.global.u64 	[%rd2], %rd32030;
	st.global.u64 	[%rd36011], %rd32031;
	st.global.u64 	[%rd36012], %rd32032;
	st.global.u64 	[%rd36013], %rd32033;
	st.global.u64 	[%rd36014], %rd32034;
	st.global.u64 	[%rd36015], %rd31981;
	ld.global.u64 	%rd32048, [%rd2];
	ld.global.u64 	%rd32049, [%rd36011];
	ld.global.u64 	%rd32050, [%rd36012];
	ld.global.u64 	%rd32051, [%rd36013];
	ld.global.u64 	%rd32052, [%rd36014];
	// begin inline asm
	add.cc.u64 %rd32048, %rd32048, %rd35996;
	addc.cc.u64 %rd32049, %rd32049, %rd35997;
	addc.cc.u64 %rd32050, %rd32050, %rd35998;
	addc.cc.u64 %rd32051, %rd32051, %rd35999;
	addc.cc.u64 %rd32052, %rd32052, %rd36000;
	addc.u64 %rd31981, %rd31981, %rd36001;
	
	// end inline asm
	st.global.u64 	[%rd2], %rd32048;
	st.global.u64 	[%rd36011], %rd32049;
	st.global.u64 	[%rd36012], %rd32050;
	st.global.u64 	[%rd36013], %rd32051;
	st.global.u64 	[%rd36014], %rd32052;
	st.global.u64 	[%rd36015], %rd31981;
	ld.global.u64 	%rd32066, [%rd2];
	ld.global.u64 	%rd32067, [%rd36011];
	ld.global.u64 	%rd32068, [%rd36012];
	ld.global.u64 	%rd32069, [%rd36013];
	ld.global.u64 	%rd32070, [%rd36014];
	// begin inline asm
	add.cc.u64 %rd32066, %rd32066, %rd35996;
	addc.cc.u64 %rd32067, %rd32067, %rd35997;
	addc.cc.u64 %rd32068, %rd32068, %rd35998;
	addc.cc.u64 %rd32069, %rd32069, %rd35999;
	addc.cc.u64 %rd32070, %rd32070, %rd36000;
	addc.u64 %rd31981, %rd31981, %rd36001;
	
	// end inline asm
	st.global.u64 	[%rd2], %rd32066;
	st.global.u64 	[%rd36011], %rd32067;
	st.global.u64 	[%rd36012], %rd32068;
	st.global.u64 	[%rd36013], %rd32069;
	st.global.u64 	[%rd36014], %rd32070;
	st.global.u64 	[%rd36015], %rd31981;
	ld.global.u64 	%rd32084, [%rd2];
	ld.global.u64 	%rd32085, [%rd36011];
	ld.global.u64 	%rd32086, [%rd36012];
	ld.global.u64 	%rd32087, [%rd36013];
	ld.global.u64 	%rd32088, [%rd36014];
	// begin inline asm
	add.cc.u64 %rd32084, %rd32084, %rd35996;
	addc.cc.u64 %rd32085, %rd32085, %rd35997;
	addc.cc.u64 %rd32086, %rd32086, %rd35998;
	addc.cc.u64 %rd32087, %rd32087, %rd35999;
	addc.cc.u64 %rd32088, %rd32088, %rd36000;
	addc.u64 %rd31981, %rd31981, %rd36001;
	
	// end inline asm
	st.global.u64 	[%rd2], %rd32084;
	st.global.u64 	[%rd36011], %rd32085;
	st.global.u64 	[%rd36012], %rd32086;
	st.global.u64 	[%rd36013], %rd32087;
	st.global.u64 	[%rd36014], %rd32088;
	st.global.u64 	[%rd36015], %rd31981;
	ld.global.u64 	%rd32102, [%rd2];
	ld.global.u64 	%rd32103, [%rd36011];
	ld.global.u64 	%rd32104, [%rd36012];
	ld.global.u64 	%rd32105, [%rd36013];
	ld.global.u64 	%rd32106, [%rd36014];
	// begin inline asm
	add.cc.u64 %rd32102, %rd32102, %rd35996;
	addc.cc.u64 %rd32103, %rd32103, %rd35997;
	addc.cc.u64 %rd32104, %rd32104, %rd35998;
	addc.cc.u64 %rd32105, %rd32105, %rd35999;
	addc.cc.u64 %rd32106, %rd32106, %rd36000;
	addc.u64 %rd31981, %rd31981, %rd36001;
	
	// end inline asm
	st.global.u64 	[%rd2], %rd32102;
	st.global.u64 	[%rd36011], %rd32103;
	st.global.u64 	[%rd36012], %rd32104;
	st.global.u64 	[%rd36013], %rd32105;
	st.global.u64 	[%rd36014], %rd32106;
	st.global.u64 	[%rd36015], %rd31981;
	ld.global.u64 	%rd32120, [%rd2];
	ld.global.u64 	%rd32121, [%rd36011];
	ld.global.u64 	%rd32122, [%rd36012];
	ld.global.u64 	%rd32123, [%rd36013];
	ld.global.u64 	%rd32124, [%rd36014];
	// begin inline asm
	add.cc.u64 %rd32120, %rd32120, %rd35996;
	addc.cc.u64 %rd32121, %rd32121, %rd35997;
	addc.cc.u64 %rd32122, %rd32122, %rd35998;
	addc.cc.u64 %rd32123, %rd32123, %rd35999;
	addc.cc.u64 %rd32124, %rd32124, %rd36000;
	addc.u64 %rd31981, %rd31981, %rd36001;
	
	// end inline asm
	st.global.u64 	[%rd2], %rd32120;
	st.global.u64 	[%rd36011], %rd32121;
	st.global.u64 	[%rd36012], %rd32122;
	st.global.u64 	[%rd36013], %rd32123;
	st.global.u64 	[%rd36014], %rd32124;
	st.global.u64 	[%rd36015], %rd31981;
	ld.global.u64 	%rd32138, [%rd2];
	ld.global.u64 	%rd32139, [%rd36011];
	ld.global.u64 	%rd32140, [%rd36012];
	ld.global.u64 	%rd32141, [%rd36013];
	ld.global.u64 	%rd32142, [%rd36014];
	// begin inline asm
	add.cc.u64 %rd32138, %rd32138, %rd35996;
	addc.cc.u64 %rd32139, %rd32139, %rd35997;
	addc.cc.u64 %rd32140, %rd32140, %rd35998;
	addc.cc.u64 %rd32141, %rd32141, %rd35999;
	addc.cc.u64 %rd32142, %rd32142, %rd36000;
	addc.u64 %rd31981, %rd31981, %rd36001;
	
	// end inline asm
	st.global.u64 	[%rd2], %rd32138;
	st.global.u64 	[%rd36011], %rd32139;
	st.global.u64 	[%rd36012], %rd32140;
	st.global.u64 	[%rd36013], %rd32141;
	st.global.u64 	[%rd36014], %rd32142;
	st.global.u64 	[%rd36015], %rd31981;
	ld.global.u64 	%rd32156, [%rd2];
	ld.global.u64 	%rd32157, [%rd36011];
	ld.global.u64 	%rd32158, [%rd36012];
	ld.global.u64 	%rd32159, [%rd36013];
	ld.global.u64 	%rd32160, [%rd36014];
	// begin inline asm
	add.cc.u64 %rd32156, %rd32156, %rd35996;
	addc.cc.u64 %rd32157, %rd32157, %rd35997;
	addc.cc.u64 %rd32158, %rd32158, %rd35998;
	addc.cc.u64 %rd32159, %rd32159, %rd35999;
	addc.cc.u64 %rd32160, %rd32160, %rd36000;
	addc.u64 %rd31981, %rd31981, %rd36001;
	
	// end inline asm
	st.global.u64 	[%rd2], %rd32156;
	st.global.u64 	[%rd36011], %rd32157;
	st.global.u64 	[%rd36012], %rd32158;
	st.global.u64 	[%rd36013], %rd32159;
	st.global.u64 	[%rd36014], %rd32160;
	st.global.u64 	[%rd36015], %rd31981;
	ld.global.u64 	%rd32174, [%rd2];
	ld.global.u64 	%rd32175, [%rd36011];
	ld.global.u64 	%rd32176, [%rd36012];
	ld.global.u64 	%rd32177, [%rd36013];
	ld.global.u64 	%rd32178, [%rd36014];
	// begin inline asm
	add.cc.u64 %rd32174, %rd32174, %rd35996;
	addc.cc.u64 %rd32175, %rd32175, %rd35997;
	addc.cc.u64 %rd32176, %rd32176, %rd35998;
	addc.cc.u64 %rd32177, %rd32177, %rd35999;
	addc.cc.u64 %rd32178, %rd32178, %rd36000;
	addc.u64 %rd31981, %rd31981, %rd36001;
	
	// end inline asm
	st.global.u64 	[%rd2], %rd32174;
	st.global.u64 	[%rd36011], %rd32175;
	st.global.u64 	[%rd36012], %rd32176;
	st.global.u64 	[%rd36013], %rd32177;
	st.global.u64 	[%rd36014], %rd32178;
	st.global.u64 	[%rd36015], %rd31981;
	ld.global.u64 	%rd32192, [%rd2];
	ld.global.u64 	%rd32193, [%rd36011];
	ld.global.u64 	%rd32194, [%rd36012];
	ld.global.u64 	%rd32195, [%rd36013];
	ld.global.u64 	%rd32196, [%rd36014];
	// begin inline asm
	add.cc.u64 %rd32192, %rd32192, %rd35996;
	addc.cc.u64 %rd32193, %rd32193, %rd35997;
	addc.cc.u64 %rd32194, %rd32194, %rd35998;
	addc.cc.u64 %rd32195, %rd32195, %rd35999;
	addc.cc.u64 %rd32196, %rd32196, %rd36000;
	addc.u64 %rd31981, %rd31981, %rd36001;
	
	// end inline asm
	st.global.u64 	[%rd2], %rd32192;
	st.global.u64 	[%rd36011], %rd32193;
	st.global.u64 	[%rd36012], %rd32194;
	st.global.u64 	[%rd36013], %rd32195;
	st.global.u64 	[%rd36014], %rd32196;
	st.global.u64 	[%rd36015], %rd31981;
	ld.global.u64 	%rd32210, [%rd2];
	ld.global.u64 	%rd32211, [%rd36011];
	ld.global.u64 	%rd32212, [%rd36012];
	ld.global.u64 	%rd32213, [%rd36013];
	ld.global.u64 	%rd32214, [%rd36014];
	// begin inline asm
	add.cc.u64 %rd32210, %rd32210, %rd35996;
	addc.cc.u64 %rd32211, %rd32211, %rd35997;
	addc.cc.u64 %rd32212, %rd32212, %rd35998;
	addc.cc.u64 %rd32213, %rd32213, %rd35999;
	addc.cc.u64 %rd32214, %rd32214, %rd36000;
	addc.u64 %rd31981, %rd31981, %rd36001;
	
	// end inline asm
	st.global.u64 	[%rd2], %rd32210;
	st.global.u64 	[%rd36011], %rd32211;
	st.global.u64 	[%rd36012], %rd32212;
	st.global.u64 	[%rd36013], %rd32213;
	st.global.u64 	[%rd36014], %rd32214;
	st.global.u64 	[%rd36015], %rd31981;
	ld.global.u64 	%rd32228, [%rd2];
	ld.global.u64 	%rd32229, [%rd36011];
	ld.global.u64 	%rd32230, [%rd36012];
	ld.global.u64 	%rd32231, [%rd36013];
	ld.global.u64 	%rd32232, [%rd36014];
	// begin inline asm
	add.cc.u64 %rd32228, %rd32228, %rd35996;
	addc.cc.u64 %rd32229, %rd32229, %rd35997;
	addc.cc.u64 %rd32230, %rd32230, %rd35998;
	addc.cc.u64 %rd32231, %rd32231, %rd35999;
	addc.cc.u64 %rd32232, %rd32232, %rd36000;
	addc.u64 %rd31981, %rd31981, %rd36001;
	
	// end inline asm
	st.global.u64 	[%rd2], %rd32228;
	st.global.u64 	[%rd36011], %rd32229;
	st.global.u64 	[%rd36012], %rd32230;
	st.global.u64 	[%rd36013], %rd32231;
	st.global.u64 	[%rd36014], %rd32232;
	st.global.u64 	[%rd36015], %rd31981;
	ld.global.u64 	%rd32246, [%rd2];
	ld.global.u64 	%rd32247, [%rd36011];
	ld.global.u64 	%rd32248, [%rd36012];
	ld.global.u64 	%rd32249, [%rd36013];
	ld.global.u64 	%rd32250, [%rd36014];
	// begin inline asm
	add.cc.u64 %rd32246, %rd32246, %rd35996;
	addc.cc.u64 %rd32247, %rd32247, %rd35997;
	addc.cc.u64 %rd32248, %rd32248, %rd35998;
	addc.cc.u64 %rd32249, %rd32249, %rd35999;
	addc.cc.u64 %rd32250, %rd32250, %rd36000;
	addc.u64 %rd31981, %rd31981, %rd36001;
	
	// end inline asm
	st.global.u64 	[%rd2], %rd32246;
	st.global.u64 	[%rd36011], %rd32247;
	st.global.u64 	[%rd36012], %rd32248;
	st.global.u64 	[%rd36013], %rd32249;
	st.global.u64 	[%rd36014], %rd32250;
	st.global.u64 	[%rd36015], %rd31981;
	ld.global.u64 	%rd32264, [%rd2];
	ld.global.u64 	%rd32265, [%rd36011];
	ld.global.u64 	%rd32266, [%rd36012];
	ld.global.u64 	%rd32267, [%rd36013];
	ld.global.u64 	%rd32268, [%rd36014];
	// begin inline asm
	add.cc.u64 %rd32264, %rd32264, %rd35996;
	addc.cc.u64 %rd32265, %rd32265, %rd35997;
	addc.cc.u64 %rd32266, %rd32266, %rd35998;
	addc.cc.u64 %rd32267, %rd32267, %rd35999;
	addc.cc.u64 %rd32268, %rd32268, %rd36000;
	addc.u64 %rd31981, %rd31981, %rd36001;
	
	// end inline asm
	st.global.u64 	[%rd2], %rd32264;
	st.global.u64 	[%rd36011], %rd32265;
	st.global.u64 	[%rd36012], %rd32266;
	st.global.u64 	[%rd36013], %rd32267;
	st.global.u64 	[%rd36014], %rd32268;
	st.global.u64 	[%rd36015], %rd31981;
	ld.global.u64 	%rd32282, [%rd2];
	ld.global.u64 	%rd32283, [%rd36011];
	ld.global.u64 	%rd32284, [%rd36012];
	ld.global.u64 	%rd32285, [%rd36013];
	ld.global.u64 	%rd32286, [%rd36014];
	// begin inline asm
	add.cc.u64 %rd32282, %rd32282, %rd35996;
	addc.cc.u64 %rd32283, %rd32283, %rd35997;
	addc.cc.u64 %rd32284, %rd32284, %rd35998;
	addc.cc.u64 %rd32285, %rd32285, %rd35999;
	addc.cc.u64 %rd32286, %rd32286, %rd36000;
	addc.u64 %rd31981, %rd31981, %rd36001;
	
	// end inline asm
	st.global.u64 	[%rd2], %rd32282;
	st.global.u64 	[%rd36011], %rd32283;
	st.global.u64 	[%rd36012], %rd32284;
	st.global.u64 	[%rd36013], %rd32285;
	st.global.u64 	[%rd36014], %rd32286;
	st.global.u64 	[%rd36015], %rd31981;
	ld.global.u64 	%rd32300, [%rd2];
	ld.global.u64 	%rd32301, [%rd36011];
	ld.global.u64 	%rd32302, [%rd36012];
	ld.global.u64 	%rd32303, [%rd36013];
	ld.global.u64 	%rd32304, [%rd36014];
	// begin inline asm
	add.cc.u64 %rd32300, %rd32300, %rd35996;
	addc.cc.u64 %rd32301, %rd32301, %rd35997;
	addc.cc.u64 %rd32302, %rd32302, %rd35998;
	addc.cc.u64 %rd32303, %rd32303, %rd35999;
	addc.cc.u64 %rd32304, %rd32304, %rd36000;
	addc.u64 %rd31981, %rd31981, %rd36001;
	
	// end inline asm
	st.global.u64 	[%rd2], %rd32300;
	st.global.u64 	[%rd36011], %rd32301;
	st.global.u64 	[%rd36012], %rd32302;
	st.global.u64 	[%rd36013], %rd32303;
	st.global.u64 	[%rd36014], %rd32304;
	st.global.u64 	[%rd36015], %rd31981;
	ld.global.u64 	%rd32318, [%rd2];
	ld.global.u64 	%rd32319, [%rd36011];
	ld.global.u64 	%rd32320, [%rd36012];
	ld.global.u64 	%rd32321, [%rd36013];
	ld.global.u64 	%rd32322, [%rd36014];
	// begin inline asm
	add.cc.u64 %rd32318, %rd32318, %rd35996;
	addc.cc.u64 %rd32319, %rd32319, %rd35997;
	addc.cc.u64 %rd32320, %rd32320, %rd35998;
	addc.cc.u64 %rd32321, %rd32321, %rd35999;
	addc.cc.u64 %rd32322, %rd32322, %rd36000;
	addc.u64 %rd31981, %rd31981, %rd36001;
	
	// end inline asm
	st.global.u64 	[%rd2], %rd32318;
	st.global.u64 	[%rd36011], %rd32319;
	st.global.u64 	[%rd36012], %rd32320;
	st.global.u64 	[%rd36013], %rd32321;
	st.global.u64 	[%rd36014], %rd32322;
	st.global.u64 	[%rd36015], %rd31981;
	ld.global.u64 	%rd32336, [%rd2];
	ld.global.u64 	%rd32337, [%rd36011];
	ld.global.u64 	%rd32338, [%rd36012];
	ld.global.u64 	%rd32339, [%rd36013];
	ld.global.u64 	%rd32340, [%rd36014];
	// begin inline asm
	add.cc.u64 %rd32336, %rd32336, %rd35996;
	addc.cc.u64 %rd32337, %rd32337, %rd35997;
	addc.cc.u64 %rd32338, %rd32338, %rd35998;
	addc.cc.u64 %rd32339, %rd32339, %rd35999;
	addc.cc.u64 %rd32340, %rd32340, %rd36000;
	addc.u64 %rd31981, %rd31981, %rd36001;
	
	// end inline asm
	st.global.u64 	[%rd2], %rd32336;
	st.global.u64 	[%rd36011], %rd32337;
	st.global.u64 	[%rd36012], %rd32338;
	st.global.u64 	[%rd36013], %rd32339;
	st.global.u64 	[%rd36014], %rd32340;
	st.global.u64 	[%rd36015], %rd31981;
	ld.global.u64 	%rd32354, [%rd2];
	ld.global.u64 	%rd32355, [%rd36011];
	ld.global.u64 	%rd32356, [%rd36012];
	ld.global.u64 	%rd32357, [%rd36013];
	ld.global.u64 	%rd32358, [%rd36014];
	// begin inline asm
	add.cc.u64 %rd32354, %rd32354, %rd35996;
	addc.cc.u64 %rd32355, %rd32355, %rd35997;
	addc.cc.u64 %rd32356, %rd32356, %rd35998;
	addc.cc.u64 %rd32357, %rd32357, %rd35999;
	addc.cc.u64 %rd32358, %rd32358, %rd36000;
	addc.u64 %rd31981, %rd31981, %rd36001;
	
	// end inline asm
	st.global.u64 	[%rd2], %rd32354;
	st.global.u64 	[%rd36011], %rd32355;
	st.global.u64 	[%rd36012], %rd32356;
	st.global.u64 	[%rd36013], %rd32357;
	st.global.u64 	[%rd36014], %rd32358;
	st.global.u64 	[%rd36015], %rd31981;
	ld.global.u64 	%rd32372, [%rd2];
	ld.global.u64 	%rd32373, [%rd36011];
	ld.global.u64 	%rd32374, [%rd36012];
	ld.global.u64 	%rd32375, [%rd36013];
	ld.global.u64 	%rd32376, [%rd36014];
	// begin inline asm
	add.cc.u64 %rd32372, %rd32372, %rd35996;
	addc.cc.u64 %rd32373, %rd32373, %rd35997;
	addc.cc.u64 %rd32374, %rd32374, %rd35998;
	addc.cc.u64 %rd32375, %rd32375, %rd35999;
	addc.cc.u64 %rd32376, %rd32376, %rd36000;
	addc.u64 %rd31981, %rd31981, %rd36001;
	
	// end inline asm
	st.global.u64 	[%rd2], %rd32372;
	st.global.u64 	[%rd36011], %rd32373;
	st.global.u64 	[%rd36012], %rd32374;
	st.global.u64 	[%rd36013], %rd32375;
	st.global.u64 	[%rd36014], %rd32376;
	st.global.u64 	[%rd36015], %rd31981;
	ld.global.u64 	%rd32390, [%rd2];
	ld.global.u64 	%rd32391, [%rd36011];
	ld.global.u64 	%rd32392, [%rd36012];
	ld.global.u64 	%rd32393, [%rd36013];
	ld.global.u64 	%rd32394, [%rd36014];
	// begin inline asm
	add.cc.u64 %rd32390, %rd32390, %rd35996;
	addc.cc.u64 %rd32391, %rd32391, %rd35997;
	addc.cc.u64 %rd32392, %rd32392, %rd35998;
	addc.cc.u64 %rd32393, %rd32393, %rd35999;
	addc.cc.u64 %rd32394, %rd32394, %rd36000;
	addc.u64 %rd31981, %rd31981, %rd36001;
	
	// end inline asm
	st.global.u64 	[%rd2], %rd32390;
	st.global.u64 	[%rd36011], %rd32391;
	st.global.u64 	[%rd36012], %rd32392;
	st.global.u64 	[%rd36013], %rd32393;
	st.global.u64 	[%rd36014], %rd32394;
	st.global.u64 	[%rd36015], %rd31981;
	ld.global.u64 	%rd32408, [%rd2];
	ld.global.u64 	%rd32409, [%rd36011];
	ld.global.u64 	%rd32410, [%rd36012];
	ld.global.u64 	%rd32411, [%rd36013];
	ld.global.u64 	%rd32412, [%rd36014];
	// begin inline asm
	add.cc.u64 %rd32408, %rd32408, %rd35996;
	addc.cc.u64 %rd32409, %rd32409, %rd35997;
	addc.cc.u64 %rd32410, %rd32410, %rd35998;
	addc.cc.u64 %rd32411, %rd32411, %rd35999;
	addc.cc.u64 %rd32412, %rd32412, %rd36000;
	addc.u64 %rd31981, %rd31981, %rd36001;
	
	// end inline asm
	st.global.u64 	[%rd2], %rd32408;
	st.global.u64 	[%rd36011], %rd32409;
	st.global.u64 	[%rd36012], %rd32410;
	st.global.u64 	[%rd36013], %rd32411;
	st.global.u64 	[%rd36014], %rd32412;
	st.global.u64 	[%rd36015], %rd31981;
	ld.global.u64 	%rd32426, [%rd2];
	ld.global.u64 	%rd32427, [%rd36011];
	ld.global.u64 	%rd32428, [%rd36012];
	ld.global.u64 	%rd32429, [%rd36013];
	ld.global.u64 	%rd32430, [%rd36014];
	// begin inline asm
	add.cc.u64 %rd32426, %rd32426, %rd35996;
	addc.cc.u64 %rd32427, %rd32427, %rd35997;
	addc.cc.u64 %rd32428, %rd32428, %rd35998;
	addc.cc.u64 %rd32429, %rd32429, %rd35999;
	addc.cc.u64 %rd32430, %rd32430, %rd36000;
	addc.u64 %rd31981, %rd31981, %rd36001;
	
	// end inline asm
	st.global.u64 	[%rd2], %rd32426;
	st.global.u64 	[%rd36011], %rd32427;
	st.global.u64 	[%rd36012], %rd32428;
	st.global.u64 	[%rd36013], %rd32429;
	st.global.u64 	[%rd36014], %rd32430;
	st.global.u64 	[%rd36015], %rd31981;
	ld.global.u64 	%rd32444, [%rd2];
	ld.global.u64 	%rd32445, [%rd36011];
	ld.global.u64 	%rd32446, [%rd36012];
	ld.global.u64 	%rd32447, [%rd36013];
	ld.global.u64 	%rd32448, [%rd36014];
	// begin inline asm
	add.cc.u64 %rd32444, %rd32444, %rd35996;
	addc.cc.u64 %rd32445, %rd32445, %rd35997;
	addc.cc.u64 %rd32446, %rd32446, %rd35998;
	addc.cc.u64 %rd32447, %rd32447, %rd35999;
	addc.cc.u64 %rd32448, %rd32448, %rd36000;
	addc.u64 %rd31981, %rd31981, %rd36001;
	
	// end inline asm
	st.global.u64 	[%rd2], %rd32444;
	st.global.u64 	[%rd36011], %rd32445;
	st.global.u64 	[%rd36012], %rd32446;
	st.global.u64 	[%rd36013], %rd32447;
	st.global.u64 	[%rd36014], %rd32448;
	st.global.u64 	[%rd36015], %rd31981;
	ld.global.u64 	%rd32462, [%rd2];
	ld.global.u64 	%rd32463, [%rd36011];
	ld.global.u64 	%rd32464, [%rd36012];
	ld.global.u64 	%rd32465, [%rd36013];
	ld.global.u64 	%rd32466, [%rd36014];
	// begin inline asm
	add.cc.u64 %rd32462, %rd32462, %rd35996;
	addc.cc.u64 %rd32463, %rd32463, %rd35997;
	addc.cc.u64 %rd32464, %rd32464, %rd35998;
	addc.cc.u64 %rd32465, %rd32465, %rd35999;
	addc.cc.u64 %rd32466, %rd32466, %rd36000;
	addc.u64 %rd31981, %rd31981, %rd36001;
	
	// end inline asm
	st.global.u64 	[%rd2], %rd32462;
	st.global.u64 	[%rd36011], %rd32463;
	st.global.u64 	[%rd36012], %rd32464;
	st.global.u64 	[%rd36013], %rd32465;
	st.global.u64 	[%rd36014], %rd32466;
	st.global.u64 	[%rd36015], %rd31981;
	ld.global.u64 	%rd32480, [%rd2];
	ld.global.u64 	%rd32481, [%rd36011];
	ld.global.u64 	%rd32482, [%rd36012];
	ld.global.u64 	%rd32483, [%rd36013];
	ld.global.u64 	%rd32484, [%rd36014];
	// begin inline asm
	add.cc.u64 %rd32480, %rd32480, %rd35996;
	addc.cc.u64 %rd32481, %rd32481, %rd35997;
	addc.cc.u64 %rd32482, %rd32482, %rd35998;
	addc.cc.u64 %rd32483, %rd32483, %rd35999;
	addc.cc.u64 %rd32484, %rd32484, %rd36000;
	addc.u64 %rd31981, %rd31981, %rd36001;
	
	// end inline asm
	st.global.u64 	[%rd2], %rd32480;
	st.global.u64 	[%rd36011], %rd32481;
	st.global.u64 	[%rd36012], %rd32482;
	st.global.u64 	[%rd36013], %rd32483;
	st.global.u64 	[%rd36014], %rd32484;
	st.global.u64 	[%rd36015], %rd31981;
	ld.global.u64 	%rd32498, [%rd2];
	ld.global.u64 	%rd32499, [%rd36011];
	ld.global.u64 	%rd32500, [%rd36012];
	ld.global.u64 	%rd32501, [%rd36013];
	ld.global.u64 	%rd32502, [%rd36014];
	// begin inline asm
	add.cc.u64 %rd32498, %rd32498, %rd35996;
	addc.cc.u64 %rd32499, %rd32499, %rd35997;
	addc.cc.u64 %rd32500, %rd32500, %rd35998;
	addc.cc.u64 %rd32501, %rd32501, %rd35999;
	addc.cc.u64 %rd32502, %rd32502, %rd36000;
	addc.u64 %rd31981, %rd31981, %rd36001;
	
	// end inline asm
	st.global.u64 	[%rd2], %rd32498;
	st.global.u64 	[%rd36011], %rd32499;
	st.global.u64 	[%rd36012], %rd32500;
	st.global.u64 	[%rd36013], %rd32501;
	st.global.u64 	[%rd36014], %rd32502;
	st.global.u64 	[%rd36015], %rd31981;
	ld.global.u64 	%rd32516, [%rd2];
	ld.global.u64 	%rd32517, [%rd36011];
	ld.global.u64 	%rd32518, [%rd36012];
	ld.global.u64 	%rd32519, [%rd36013];
	ld.global.u64 	%rd32520, [%rd36014];
	// begin inline asm
	add.cc.u64 %rd32516, %rd32516, %rd35996;
	addc.cc.u64 %rd32517, %rd32517, %rd35997;
	addc.cc.u64 %rd32518, %rd32518, %rd35998;
	addc.cc.u64 %rd32519, %rd32519, %rd35999;
	addc.cc.u64 %rd32520, %rd32520, %rd36000;
	addc.u64 %rd31981, %rd31981, %rd36001;
	
	// end inline asm
	st.global.u64 	[%rd2], %rd32516;
	st.global.u64 	[%rd36011], %rd32517;
	st.global.u64 	[%rd36012], %rd32518;
	st.global.u64 	[%rd36013], %rd32519;
	st.global.u64 	[%rd36014], %rd32520;
	st.global.u64 	[%rd36015], %rd31981;
	ld.global.u64 	%rd32534, [%rd2];
	ld.global.u64 	%rd32535, [%rd36011];
	ld.global.u64 	%rd32536, [%rd36012];
	ld.global.u64 	%rd32537, [%rd36013];
	ld.global.u64 	%rd32538, [%rd36014];
	// begin inline asm
	add.cc.u64 %rd32534, %rd32534, %rd35996;
	addc.cc.u64 %rd32535, %rd32535, %rd35997;
	addc.cc.u64 %rd32536, %rd32536, %rd35998;
	addc.cc.u64 %rd32537, %rd32537, %rd35999;
	addc.cc.u64 %rd32538, %rd32538, %rd36000;
	addc.u64 %rd31981, %rd31981, %rd36001;
	
	// end inline asm
	st.global.u64 	[%rd2], %rd32534;
	st.global.u64 	[%rd36011], %rd32535;
	st.global.u64 	[%rd36012], %rd32536;
	st.global.u64 	[%rd36013], %rd32537;
	st.global.u64 	[%rd36014], %rd32538;
	st.global.u64 	[%rd36015], %rd31981;
	ld.global.u64 	%rd32552, [%rd2];
	ld.global.u64 	%rd32553, [%rd36011];
	ld.global.u64 	%rd32554, [%rd36012];
	ld.global.u64 	%rd32555, [%rd36013];
	ld.global.u64 	%rd32556, [%rd36014];
	// begin inline asm
	add.cc.u64 %rd32552, %rd32552, %rd35996;
	addc.cc.u64 %rd32553, %rd32553, %rd35997;
	addc.cc.u64 %rd32554, %rd32554, %rd35998;
	addc.cc.u64 %rd32555, %rd32555, %rd35999;
	addc.cc.u64 %rd32556, %rd32556, %rd36000;
	addc.u64 %rd31981, %rd31981, %rd36001;
	
	// end inline asm
	st.global.u64 	[%rd2], %rd32552;
	st.global.u64 	[%rd36011], %rd32553;
	st.global.u64 	[%rd36012], %rd32554;
	st.global.u64 	[%rd36013], %rd32555;
	st.global.u64 	[%rd36014], %rd32556;
	st.global.u64 	[%rd36015], %rd31981;
	ld.global.u64 	%rd32570, [%rd2];
	ld.global.u64 	%rd32571, [%rd36011];
	ld.global.u64 	%rd32572, [%rd36012];
	ld.global.u64 	%rd32573, [%rd36013];
	ld.global.u64 	%rd32574, [%rd36014];
	// begin inline asm
	add.cc.u64 %rd32570, %rd32570, %rd35996;
	addc.cc.u64 %rd32571, %rd32571, %rd35997;
	addc.cc.u64 %rd32572, %rd32572, %rd35998;
	addc.cc.u64 %rd32573, %rd32573, %rd35999;
	addc.cc.u64 %rd32574, %rd32574, %rd36000;
	addc.u64 %rd31981, %rd31981, %rd36001;
	
	// end inline asm
	st.global.u64 	[%rd2], %rd32570;
	st.global.u64 	[%rd36011], %rd32571;
	st.global.u64 	[%rd36012], %rd32572;
	st.global.u64 	[%rd36013], %rd32573;
	st.global.u64 	[%rd36014], %rd32574;
	st.global.u64 	[%rd36015], %rd31981;
	ld.global.u64 	%rd32588, [%rd2];
	ld.global.u64 	%rd32589, [%rd36011];
	ld.global.u64 	%rd32590, [%rd36012];
	ld.global.u64 	%rd32591, [%rd36013];
	ld.global.u64 	%rd32592, [%rd36014];
	// begin inline asm
	add.cc.u64 %rd32588, %rd32588, %rd35996;
	addc.cc.u64 %rd32589, %rd32589, %rd35997;
	addc.cc.u64 %rd32590, %rd32590, %rd35998;
	addc.cc.u64 %rd32591, %rd32591, %rd35999;
	addc.cc.u64 %rd32592, %rd32592, %rd36000;
	addc.u64 %rd31981, %rd31981, %rd36001;
	
	// end inline asm
	st.global.u64 	[%rd2], %rd32588;
	st.global.u64 	[%rd36011], %rd32589;
	st.global.u64 	[%rd36012], %rd32590;
	st.global.u64 	[%rd36013], %rd32591;
	st.global.u64 	[%rd36014], %rd32592;
	st.global.u64 	[%rd36015], %rd31981;
	ld.global.u64 	%rd32606, [%rd2];
	ld.global.u64 	%rd32607, [%rd36011];
	ld.global.u64 	%rd32608, [%rd36012];
	ld.global.u64 	%rd32609, [%rd36013];
	ld.global.u64 	%rd32610, [%rd36014];
	// begin inline asm
	add.cc.u64 %rd32606, %rd32606, %rd35996;
	addc.cc.u64 %rd32607, %rd32607, %rd35997;
	addc.cc.u64 %rd32608, %rd32608, %rd35998;
	addc.cc.u64 %rd32609, %rd32609, %rd35999;
	addc.cc.u64 %rd32610, %rd32610, %rd36000;
	addc.u64 %rd31981, %rd31981, %rd36001;
	
	// end inline asm
	st.global.u64 	[%rd2], %rd32606;
	st.global.u64 	[%rd36011], %rd32607;
	st.global.u64 	[%rd36012], %rd32608;
	st.global.u64 	[%rd36013], %rd32609;
	st.global.u64 	[%rd36014], %rd32610;
	st.global.u64 	[%rd36015], %rd31981;
	ld.global.u64 	%rd32624, [%rd2];
	ld.global.u64 	%rd32625, [%rd36011];
	ld.global.u64 	%rd32626, [%rd36012];
	ld.global.u64 	%rd32627, [%rd36013];
	ld.global.u64 	%rd32628, [%rd36014];
	// begin inline asm
	add.cc.u64 %rd32624, %rd32624, %rd35996;
	addc.cc.u64 %rd32625, %rd32625, %rd35997;
	addc.cc.u64 %rd32626, %rd32626, %rd35998;
	addc.cc.u64 %rd32627, %rd32627, %rd35999;
	addc.cc.u64 %rd32628, %rd32628, %rd36000;
	addc.u64 %rd31981, %rd31981, %rd36001;
	
	// end inline asm
	st.global.u64 	[%rd2], %rd32624;
	st.global.u64 	[%rd36011], %rd32625;
	st.global.u64 	[%rd36012], %rd32626;
	st.global.u64 	[%rd36013], %rd32627;
	st.global.u64 	[%rd36014], %rd32628;
	st.global.u64 	[%rd36015], %rd31981;
	ld.global.u64 	%rd32642, [%rd2];
	ld.global.u64 	%rd32643, [%rd36011];
	ld.global.u64 	%rd32644, [%rd36012];
	ld.global.u64 	%rd32645, [%rd36013];
	ld.global.u64 	%rd32646, [%rd36014];
	// begin inline asm
	add.cc.u64 %rd32642, %rd32642, %rd35996;
	addc.cc.u64 %rd32643, %rd32643, %rd35997;
	addc.cc.u64 %rd32644, %rd32644, %rd35998;
	addc.cc.u64 %rd32645, %rd32645, %rd35999;
	addc.cc.u64 %rd32646, %rd32646, %rd36000;
	addc.u64 %rd31981, %rd31981, %rd36001;
	
	// end inline asm
	st.global.u64 	[%rd2], %rd32642;
	st.global.u64 	[%rd36011], %rd32643;
	st.global.u64 	[%rd36012], %rd32644;
	st.global.u64 	[%rd36013], %rd32645;
	st.global.u64 	[%rd36014], %rd32646;
	st.global.u64 	[%rd36015], %rd31981;
	ld.global.u64 	%rd32660, [%rd2];
	ld.global.u64 	%rd32661, [%rd36011];
	ld.global.u64 	%rd32662, [%rd36012];
	ld.global.u64 	%rd32663, [%rd36013];
	ld.global.u64 	%rd32664, [%rd36014];
	// begin inline asm
	add.cc.u64 %rd32660, %rd32660, %rd35996;
	addc.cc.u64 %rd32661, %rd32661, %rd35997;
	addc.cc.u64 %rd32662, %rd32662, %rd35998;
	addc.cc.u64 %rd32663, %rd32663, %rd35999;
	addc.cc.u64 %rd32664, %rd32664, %rd36000;
	addc.u64 %rd31981, %rd31981, %rd36001;
	
	// end inline asm
	st.global.u64 	[%rd2], %rd32660;
	st.global.u64 	[%rd36011], %rd32661;
	st.global.u64 	[%rd36012], %rd32662;
	st.global.u64 	[%rd36013], %rd32663;
	st.global.u64 	[%rd36014], %rd32664;
	st.global.u64 	[%rd36015], %rd31981;
	ld.global.u64 	%rd32678, [%rd2];
	ld.global.u64 	%rd32679, [%rd36011];
	ld.global.u64 	%rd32680, [%rd36012];
	ld.global.u64 	%rd32681, [%rd36013];
	ld.global.u64 	%rd32682, [%rd36014];
	// begin inline asm
	add.cc.u64 %rd32678, %rd32678, %rd35996;
	addc.cc.u64 %rd32679, %rd32679, %rd35997;
	addc.cc.u64 %rd32680, %rd32680, %rd35998;
	addc.cc.u64 %rd32681, %rd32681, %rd35999;
	addc.cc.u64 %rd32682, %rd32682, %rd36000;
	addc.u64 %rd31981, %rd31981, %rd36001;
	
	// end inline asm
	st.global.u64 	[%rd2], %rd32678;
	st.global.u64 	[%rd36011], %rd32679;
	st.global.u64 	[%rd36012], %rd32680;
	st.global.u64 	[%rd36013], %rd32681;
	st.global.u64 	[%rd36014], %rd32682;
	st.global.u64 	[%rd36015], %rd31981;
	ld.global.u64 	%rd32696, [%rd2];
	ld.global.u64 	%rd32697, [%rd36011];
	ld.global.u64 	%rd32698, [%rd36012];
	ld.global.u64 	%rd32699, [%rd36013];
	ld.global.u64 	%rd32700, [%rd36014];
	// begin inline asm
	add.cc.u64 %rd32696, %rd32696, %rd35996;
	addc.cc.u64 %rd32697, %rd32697, %rd35997;
	addc.cc.u64 %rd32698, %rd32698, %rd35998;
	addc.cc.u64 %rd32699, %rd32699, %rd35999;
	addc.cc.u64 %rd32700, %rd32700, %rd36000;
	addc.u64 %rd31981, %rd31981, %rd36001;
	
	// end inline asm
	st.global.u64 	[%rd2], %rd32696;
	st.global.u64 	[%rd36011], %rd32697;
	st.global.u64 	[%rd36012], %rd32698;
	st.global.u64 	[%rd36013], %rd32699;
	st.global.u64 	[%rd36014], %rd32700;
	st.global.u64 	[%rd36015], %rd31981;
	ld.global.u64 	%rd32714, [%rd2];
	ld.global.u64 	%rd32715, [%rd36011];
	ld.global.u64 	%rd32716, [%rd36012];
	ld.global.u64 	%rd32717, [%rd36013];
	ld.global.u64 	%rd32718, [%rd36014];
	// begin inline asm
	add.cc.u64 %rd32714, %rd32714, %rd35996;
	addc.cc.u64 %rd32715, %rd32715, %rd35997;
	addc.cc.u64 %rd32716, %rd32716, %rd35998;
	addc.cc.u64 %rd32717, %rd32717, %rd35999;
	addc.cc.u64 %rd32718, %rd32718, %rd36000;
	addc.u64 %rd31981, %rd31981, %rd36001;
	
	// end inline asm
	st.global.u64 	[%rd2], %rd32714;
	st.global.u64 	[%rd36011], %rd32715;
	st.global.u64 	[%rd36012], %rd32716;
	st.global.u64 	[%rd36013], %rd32717;
	st.global.u64 	[%rd36014], %rd32718;
	st.global.u64 	[%rd36015], %rd31981;
	ld.global.u64 	%rd32732, [%rd2];
	ld.global.u64 	%rd32733, [%rd36011];
	ld.global.u64 	%rd32734, [%rd36012];
	ld.global.u64 	%rd32735, [%rd36013];
	ld.global.u64 	%rd32736, [%rd36014];
	// begin inline asm
	add.cc.u64 %rd32732, %rd32732, %rd35996;
	addc.cc.u64 %rd32733, %rd32733, %rd35997;
	addc.cc.u64 %rd32734, %rd32734, %rd35998;
	addc.cc.u64 %rd32735, %rd32735, %rd35999;
	addc.cc.u64 %rd32736, %rd32736, %rd36000;
	addc.u64 %rd31981, %rd31981, %rd36001;
	
	// end inline asm
	st.global.u64 	[%rd2], %rd32732;
	st.global.u64 	[%rd36011], %rd32733;
	st.global.u64 	[%rd36012], %rd32734;
	st.global.u64 	[%rd36013], %rd32735;
	st.global.u64 	[%rd36014], %rd32736;
	st.global.u64 	[%rd36015], %rd31981;
	ld.global.u64 	%rd32750, [%rd2];
	ld.global.u64 	%rd32751, [%rd36011];
	ld.global.u64 	%rd32752, [%rd36012];
	ld.global.u64 	%rd32753, [%rd36013];
	ld.global.u64 	%rd32754, [%rd36014];
	// begin inline asm
	add.cc.u64 %rd32750, %rd32750, %rd35996;
	addc.cc.u64 %rd32751, %rd32751, %rd35997;
	addc.cc.u64 %rd32752, %rd32752, %rd35998;
	addc.cc.u64 %rd32753, %rd32753, %rd35999;
	addc.cc.u64 %rd32754, %rd32754, %rd36000;
	addc.u64 %rd31981, %rd31981, %rd36001;
	
	// end inline asm
	st.global.u64 	[%rd2], %rd32750;
	st.global.u64 	[%rd36011], %rd32751;
	st.global.u64 	[%rd36012], %rd32752;
	st.global.u64 	[%rd36013], %rd32753;
	st.global.u64 	[%rd36014], %rd32754;
	st.global.u64 	[%rd36015], %rd31981;
	ld.global.u64 	%rd32768, [%rd2];
	ld.global.u64 	%rd32769, [%rd36011];
	ld.global.u64 	%rd32770, [%rd36012];
	ld.global.u64 	%rd32771, [%rd36013];
	ld.global.u64 	%rd32772, [%rd36014];
	// begin inline asm
	add.cc.u64 %rd32768, %rd32768, %rd35996;
	addc.cc.u64 %rd32769, %rd32769, %rd35997;
	addc.cc.u64 %rd32770, %rd32770, %rd35998;
	addc.cc.u64 %rd32771, %rd32771, %rd35999;
	addc.cc.u64 %rd32772, %rd32772, %rd36000;
	addc.u64 %rd31981, %rd31981, %rd36001;
	
	// end inline asm
	st.global.u64 	[%rd2], %rd32768;
	st.global.u64 	[%rd36011], %rd32769;
	st.global.u64 	[%rd36012], %rd32770;
	st.global.u64 	[%rd36013], %rd32771;
	st.global.u64 	[%rd36014], %rd32772;
	st.global.u64 	[%rd36015], %rd31981;
	ld.global.u64 	%rd32786, [%rd2];
	ld.global.u64 	%rd32787, [%rd36011];
	ld.global.u64 	%rd32788, [%rd36012];
	ld.global.u64 	%rd32789, [%rd36013];
	ld.global.u64 	%rd32790, [%rd36014];
	// begin inline asm
	add.cc.u64 %rd32786, %rd32786, %rd35996;
	addc.cc.u64 %rd32787, %rd32787, %rd35997;
	addc.cc.u64 %rd32788, %rd32788, %rd35998;
	addc.cc.u64 %rd32789, %rd32789, %rd35999;
	addc.cc.u64 %rd32790, %rd32790, %rd36000;
	addc.u64 %rd31981, %rd31981, %rd36001;
	
	// end inline asm
	st.global.u64 	[%rd2], %rd32786;
	st.global.u64 	[%rd36011], %rd32787;
	st.global.u64 	[%rd36012], %rd32788;
	st.global.u64 	[%rd36013], %rd32789;
	st.global.u64 	[%rd36014], %rd32790;
	st.global.u64 	[%rd36015], %rd31981;
	ld.global.u64 	%rd32804, [%rd2];
	ld.global.u64 	%rd32805, [%rd36011];
	ld.global.u64 	%rd32806, [%rd36012];
	ld.global.u64 	%rd32807, [%rd36013];
	ld.global.u64 	%rd32808, [%rd36014];
	// begin inline asm
	add.cc.u64 %rd32804, %rd32804, %rd35996;
	addc.cc.u64 %rd32805, %rd32805, %rd35997;
	addc.cc.u64 %rd32806, %rd32806, %rd35998;
	addc.cc.u64 %rd32807, %rd32807, %rd35999;
	addc.cc.u64 %rd32808, %rd32808, %rd36000;
	addc.u64 %rd31981, %rd31981, %rd36001;
	
	// end inline asm
	st.global.u64 	[%rd2], %rd32804;
	st.global.u64 	[%rd36011], %rd32805;
	st.global.u64 	[%rd36012], %rd32806;
	st.global.u64 	[%rd36013], %rd32807;
	st.global.u64 	[%rd36014], %rd32808;
	st.global.u64 	[%rd36015], %rd31981;
	ld.global.u64 	%rd32822, [%rd2];
	ld.global.u64 	%rd32823, [%rd36011];
	ld.global.u64 	%rd32824, [%rd36012];
	ld.global.u64 	%rd32825, [%rd36013];
	ld.global.u64 	%rd32826, [%rd36014];
	// begin inline asm
	add.cc.u64 %rd32822, %rd32822, %rd35996;
	addc.cc.u64 %rd32823, %rd32823, %rd35997;
	addc.cc.u64 %rd32824, %rd32824, %rd35998;
	addc.cc.u64 %rd32825, %rd32825, %rd35999;
	addc.cc.u64 %rd32826, %rd32826, %rd36000;
	addc.u64 %rd31981, %rd31981, %rd36001;
	
	// end inline asm
	st.global.u64 	[%rd2], %rd32822;
	st.global.u64 	[%rd36011], %rd32823;
	st.global.u64 	[%rd36012], %rd32824;
	st.global.u64 	[%rd36013], %rd32825;
	st.global.u64 	[%rd36014], %rd32826;
	st.global.u64 	[%rd36015], %rd31981;
	ld.global.u64 	%rd32840, [%rd2];
	ld.global.u64 	%rd32841, [%rd36011];
	ld.global.u64 	%rd32842, [%rd36012];
	ld.global.u64 	%rd32843, [%rd36013];
	ld.global.u64 	%rd32844, [%rd36014];
	// begin inline asm
	add.cc.u64 %rd32840, %rd32840, %rd35996;
	addc.cc.u64 %rd32841, %rd32841, %rd35997;
	addc.cc.u64 %rd32842, %rd32842, %rd35998;
	addc.cc.u64 %rd32843, %rd32843, %rd35999;
	addc.cc.u64 %rd32844, %rd32844, %rd36000;
	addc.u64 %rd31981, %rd31981, %rd36001;
	
	// end inline asm
	st.global.u64 	[%rd2], %rd32840;
	st.global.u64 	[%rd36011], %rd32841;
	st.global.u64 	[%rd36012], %rd32842;
	st.global.u64 	[%rd36013], %rd32843;
	st.global.u64 	[%rd36014], %rd32844;
	st.global.u64 	[%rd36015], %rd31981;
	ld.global.u64 	%rd32858, [%rd2];
	ld.global.u64 	%rd32859, [%rd36011];
	ld.global.u64 	%rd32860, [%rd36012];
	ld.global.u64 	%rd32861, [%rd36013];
	ld.global.u64 	%rd32862, [%rd36014];
	// begin inline asm
	add.cc.u64 %rd32858, %rd32858, %rd35996;
	addc.cc.u64 %rd32859, %rd32859, %rd35997;
	addc.cc.u64 %rd32860, %rd32860, %rd35998;
	addc.cc.u64 %rd32861, %rd32861, %rd35999;
	addc.cc.u64 %rd32862, %rd32862, %rd36000;
	addc.u64 %rd31981, %rd31981, %rd36001;
	
	// end inline asm
	st.global.u64 	[%rd2], %rd32858;
	st.global.u64 	[%rd36011], %rd32859;
	st.global.u64 	[%rd36012], %rd32860;
	st.global.u64 	[%rd36013], %rd32861;
	st.global.u64 	[%rd36014], %rd32862;
	st.global.u64 	[%rd36015], %rd31981;
	ld.global.u64 	%rd32876, [%rd2];
	ld.global.u64 	%rd32877, [%rd36011];
	ld.global.u64 	%rd32878, [%rd36012];
	ld.global.u64 	%rd32879, [%rd36013];
	ld.global.u64 	%rd32880, [%rd36014];
	// begin inline asm
	add.cc.u64 %rd32876, %rd32876, %rd35996;
	addc.cc.u64 %rd32877, %rd32877, %rd35997;
	addc.cc.u64 %rd32878, %rd32878, %rd35998;
	addc.cc.u64 %rd32879, %rd32879, %rd35999;
	addc.cc.u64 %rd32880, %rd32880, %rd36000;
	addc.u64 %rd31981, %rd31981, %rd36001;
	
	// end inline asm
	st.global.u64 	[%rd2], %rd32876;
	st.global.u64 	[%rd36011], %rd32877;
	st.global.u64 	[%rd36012], %rd32878;
	st.global.u64 	[%rd36013], %rd32879;
	st.global.u64 	[%rd36014], %rd32880;
	st.global.u64 	[%rd36015], %rd31981;
	ld.global.u64 	%rd32894, [%rd2];
	ld.global.u64 	%rd32895, [%rd36011];
	ld.global.u64 	%rd32896, [%rd36012];
	ld.global.u64 	%rd32897, [%rd36013];
	ld.global.u64 	%rd32898, [%rd36014];
	// begin inline asm
	add.cc.u64 %rd32894, %rd32894, %rd35996;
	addc.cc.u64 %rd32895, %rd32895, %rd35997;
	addc.cc.u64 %rd32896, %rd32896, %rd35998;
	addc.cc.u64 %rd32897, %rd32897, %rd35999;
	addc.cc.u64 %rd32898, %rd32898, %rd36000;
	addc.u64 %rd31981, %rd31981, %rd36001;
	
	// end inline asm
	st.global.u64 	[%rd2], %rd32894;
	st.global.u64 	[%rd36011], %rd32895;
	st.global.u64 	[%rd36012], %rd32896;
	st.global.u64 	[%rd36013], %rd32897;
	st.global.u64 	[%rd36014], %rd32898;
	st.global.u64 	[%rd36015], %rd31981;
	ld.global.u64 	%rd32912, [%rd2];
	ld.global.u64 	%rd32913, [%rd36011];
	ld.global.u64 	%rd32914, [%rd36012];
	ld.global.u64 	%rd32915, [%rd36013];
	ld.global.u64 	%rd32916, [%rd36014];
	// begin inline asm
	add.cc.u64 %rd32912, %rd32912, %rd35996;
	addc.cc.u64 %rd32913, %rd32913, %rd35997;
	addc.cc.u64 %rd32914, %rd32914, %rd35998;
	addc.cc.u64 %rd32915, %rd32915, %rd35999;
	addc.cc.u64 %rd32916, %rd32916, %rd36000;
	addc.u64 %rd31981, %rd31981, %rd36001;
	
	// end inline asm
	st.global.u64 	[%rd2], %rd32912;
	st.global.u64 	[%rd36011], %rd32913;
	st.global.u64 	[%rd36012], %rd32914;
	st.global.u64 	[%rd36013], %rd32915;
	st.global.u64 	[%rd36014], %rd32916;
	st.global.u64 	[%rd36015], %rd31981;
	ld.global.u64 	%rd32930, [%rd2];
	ld.global.u64 	%rd32931, [%rd36011];
	ld.global.u64 	%rd32932, [%rd36012];
	ld.global.u64 	%rd32933, [%rd36013];
	ld.global.u64 	%rd32934, [%rd36014];
	// begin inline asm
	add.cc.u64 %rd32930, %rd32930, %rd35996;
	addc.cc.u64 %rd32931, %rd32931, %rd35997;
	addc.cc.u64 %rd32932, %rd32932, %rd35998;
	addc.cc.u64 %rd32933, %rd32933, %rd35999;
	addc.cc.u64 %rd32934, %rd32934, %rd36000;
	addc.u64 %rd31981, %rd31981, %rd36001;
	
	// end inline asm
	st.global.u64 	[%rd2], %rd32930;
	st.global.u64 	[%rd36011], %rd32931;
	st.global.u64 	[%rd36012], %rd32932;
	st.global.u64 	[%rd36013], %rd32933;
	st.global.u64 	[%rd36014], %rd32934;
	st.global.u64 	[%rd36015], %rd31981;
	ld.global.u64 	%rd32948, [%rd2];
	ld.global.u64 	%rd32949, [%rd36011];
	ld.global.u64 	%rd32950, [%rd36012];
	ld.global.u64 	%rd32951, [%rd36013];
	ld.global.u64 	%rd32952, [%rd36014];
	// begin inline asm
	add.cc.u64 %rd32948, %rd32948, %rd35996;
	addc.cc.u64 %rd32949, %rd32949, %rd35997;
	addc.cc.u64 %rd32950, %rd32950, %rd35998;
	addc.cc.u64 %rd32951, %rd32951, %rd35999;
	addc.cc.u64 %rd32952, %rd32952, %rd36000;
	addc.u64 %rd31981, %rd31981, %rd36001;
	
	// end inline asm
	st.global.u64 	[%rd2], %rd32948;
	st.global.u64 	[%rd36011], %rd32949;
	st.global.u64 	[%rd36012], %rd32950;
	st.global.u64 	[%rd36013], %rd32951;
	st.global.u64 	[%rd36014], %rd32952;
	st.global.u64 	[%rd36015], %rd31981;
	ld.global.u64 	%rd32966, [%rd2];
	ld.global.u64 	%rd32967, [%rd36011];
	ld.global.u64 	%rd32968, [%rd36012];
	ld.global.u64 	%rd32969, [%rd36013];
	ld.global.u64 	%rd32970, [%rd36014];
	// begin inline asm
	add.cc.u64 %rd32966, %rd32966, %rd35996;
	addc.cc.u64 %rd32967, %rd32967, %rd35997;
	addc.cc.u64 %rd32968, %rd32968, %rd35998;
	addc.cc.u64 %rd32969, %rd32969, %rd35999;
	addc.cc.u64 %rd32970, %rd32970, %rd36000;
	addc.u64 %rd31981, %rd31981, %rd36001;
	
	// end inline asm
	st.global.u64 	[%rd2], %rd32966;
	st.global.u64 	[%rd36011], %rd32967;
	st.global.u64 	[%rd36012], %rd32968;
	st.global.u64 	[%rd36013], %rd32969;
	st.global.u64 	[%rd36014], %rd32970;
	st.global.u64 	[%rd36015], %rd31981;
	ld.global.u64 	%rd32984, [%rd2];
	ld.global.u64 	%rd32985, [%rd36011];
	ld.global.u64 	%rd32986, [%rd36012];
	ld.global.u64 	%rd32987, [%rd36013];
	ld.global.u64 	%rd32988, [%rd36014];
	// begin inline asm
	add.cc.u64 %rd32984, %rd32984, %rd35996;
	addc.cc.u64 %rd32985, %rd32985, %rd35997;
	addc.cc.u64 %rd32986, %rd32986, %rd35998;
	addc.cc.u64 %rd32987, %rd32987, %rd35999;
	addc.cc.u64 %rd32988, %rd32988, %rd36000;
	addc.u64 %rd31981, %rd31981, %rd36001;
	
	// end inline asm
	st.global.u64 	[%rd2], %rd32984;
	st.global.u64 	[%rd36011], %rd32985;
	st.global.u64 	[%rd36012], %rd32986;
	st.global.u64 	[%rd36013], %rd32987;
	st.global.u64 	[%rd36014], %rd32988;
	st.global.u64 	[%rd36015], %rd31981;
	ld.global.u64 	%rd33002, [%rd2];
	ld.global.u64 	%rd33003, [%rd36011];
	ld.global.u64 	%rd33004, [%rd36012];
	ld.global.u64 	%rd33005, [%rd36013];
	ld.global.u64 	%rd33006, [%rd36014];
	// begin inline asm
	add.cc.u64 %rd33002, %rd33002, %rd35996;
	addc.cc.u64 %rd33003, %rd33003, %rd35997;
	addc.cc.u64 %rd33004, %rd33004, %rd35998;
	addc.cc.u64 %rd33005, %rd33005, %rd35999;
	addc.cc.u64 %rd33006, %rd33006, %rd36000;
	addc.u64 %rd31981, %rd31981, %rd36001;
	
	// end inline asm
	st.global.u64 	[%rd2], %rd33002;
	st.global.u64 	[%rd36011], %rd33003;
	st.global.u64 	[%rd36012], %rd33004;
	st.global.u64 	[%rd36013], %rd33005;
	st.global.u64 	[%rd36014], %rd33006;
	st.global.u64 	[%rd36015], %rd31981;
	ld.global.u64 	%rd33020, [%rd2];
	ld.global.u64 	%rd33021, [%rd36011];
	ld.global.u64 	%rd33022, [%rd36012];
	ld.global.u64 	%rd33023, [%rd36013];
	ld.global.u64 	%rd33024, [%rd36014];
	// begin inline asm
	add.cc.u64 %rd33020, %rd33020, %rd35996;
	addc.cc.u64 %rd33021, %rd33021, %rd35997;
	addc.cc.u64 %rd33022, %rd33022, %rd35998;
	addc.cc.u64 %rd33023, %rd33023, %rd35999;
	addc.cc.u64 %rd33024, %rd33024, %rd36000;
	addc.u64 %rd31981, %rd31981, %rd36001;
	
	// end inline asm
	st.global.u64 	[%rd2], %rd33020;
	st.global.u64 	[%rd36011], %rd33021;
	st.global.u64 	[%rd36012], %rd33022;
	st.global.u64 	[%rd36013], %rd33023;
	st.global.u64 	[%rd36014], %rd33024;
	st.global.u64 	[%rd36015], %rd31981;
	ld.global.u64 	%rd33038, [%rd2];
	ld.global.u64 	%rd33039, [%rd36011];
	ld.global.u64 	%rd33040, [%rd36012];
	ld.global.u64 	%rd33041, [%rd36013];
	ld.global.u64 	%rd33042, [%rd36014];
	// begin inline asm
	add.cc.u64 %rd33038, %rd33038, %rd35996;
	addc.cc.u64 %rd33039, %rd33039, %rd35997;
	addc.cc.u64 %rd33040, %rd33040, %rd35998;
	addc.cc.u64 %rd33041, %rd33041, %rd35999;
	addc.cc.u64 %rd33042, %rd33042, %rd36000;
	addc.u64 %rd31981, %rd31981, %rd36001;
	
	// end inline asm
	st.global.u64 	[%rd2], %rd33038;
	st.global.u64 	[%rd36011], %rd33039;
	st.global.u64 	[%rd36012], %rd33040;
	st.global.u64 	[%rd36013], %rd33041;
	st.global.u64 	[%rd36014], %rd33042;
	st.global.u64 	[%rd36015], %rd31981;
	ld.global.u64 	%rd33056, [%rd2];
	ld.global.u64 	%rd33057, [%rd36011];
	ld.global.u64 	%rd33058, [%rd36012];
	ld.global.u64 	%rd33059, [%rd36013];
	ld.global.u64 	%rd33060, [%rd36014];
	// begin inline asm
	add.cc.u64 %rd33056, %rd33056, %rd35996;
	addc.cc.u64 %rd33057, %rd33057, %rd35997;
	addc.cc.u64 %rd33058, %rd33058, %rd35998;
	addc.cc.u64 %rd33059, %rd33059, %rd35999;
	addc.cc.u64 %rd33060, %rd33060, %rd36000;
	addc.u64 %rd31981, %rd31981, %rd36001;
	
	// end inline asm
	st.global.u64 	[%rd2], %rd33056;
	st.global.u64 	[%rd36011], %rd33057;
	st.global.u64 	[%rd36012], %rd33058;
	st.global.u64 	[%rd36013], %rd33059;
	st.global.u64 	[%rd36014], %rd33060;
	st.global.u64 	[%rd36015], %rd31981;
	ld.global.u64 	%rd33074, [%rd2];
	ld.global.u64 	%rd33075, [%rd36011];
	ld.global.u64 	%rd33076, [%rd36012];
	ld.global.u64 	%rd33077, [%rd36013];
	ld.global.u64 	%rd33078, [%rd36014];
	// begin inline asm
	add.cc.u64 %rd33074, %rd33074, %rd35996;
	addc.cc.u64 %rd33075, %rd33075, %rd35997;
	addc.cc.u64 %rd33076, %rd33076, %rd35998;
	addc.cc.u64 %rd33077, %rd33077, %rd35999;
	addc.cc.u64 %rd33078, %rd33078, %rd36000;
	addc.u64 %rd31981, %rd31981, %rd36001;
	
	// end inline asm
	st.global.u64 	[%rd2], %rd33074;
	st.global.u64 	[%rd36011], %rd33075;
	st.global.u64 	[%rd36012], %rd33076;
	st.global.u64 	[%rd36013], %rd33077;
	st.global.u64 	[%rd36014], %rd33078;
	st.global.u64 	[%rd36015], %rd31981;
	ld.global.u64 	%rd33092, [%rd2];
	ld.global.u64 	%rd33093, [%rd36011];
	ld.global.u64 	%rd33094, [%rd36012];
	ld.global.u64 	%rd33095, [%rd36013];
	ld.global.u64 	%rd33096, [%rd36014];
	// begin inline asm
	add.cc.u64 %rd33092, %rd33092, %rd35996;
	addc.cc.u64 %rd33093, %rd33093, %rd35997;
	addc.cc.u64 %rd33094, %rd33094, %rd35998;
	addc.cc.u64 %rd33095, %rd33095, %rd35999;
	addc.cc.u64 %rd33096, %rd33096, %rd36000;
	addc.u64 %rd31981, %rd31981, %rd36001;
	
	// end inline asm
	st.global.u64 	[%rd2], %rd33092;
	st.global.u64 	[%rd36011], %rd33093;
	st.global.u64 	[%rd36012], %rd33094;
	st.global.u64 	[%rd36013], %rd33095;
	st.global.u64 	[%rd36014], %rd33096;
	st.global.u64 	[%rd36015], %rd31981;
	ld.global.u64 	%rd33110, [%rd2];
	ld.global.u64 	%rd33111, [%rd36011];
	ld.global.u64 	%rd33112, [%rd36012];
	ld.global.u64 	%rd33113, [%rd36013];
	ld.global.u64 	%rd33114, [%rd36014];
	// begin inline asm
	add.cc.u64 %rd33110, %rd33110, %rd35996;
	addc.cc.u64 %rd33111, %rd33111, %rd35997;
	addc.cc.u64 %rd33112, %rd33112, %rd35998;
	addc.cc.u64 %rd33113, %rd33113, %rd35999;
	addc.cc.u64 %rd33114, %rd33114, %rd36000;
	addc.u64 %rd31981, %rd31981, %rd36001;
	
	// end inline asm
	st.global.u64 	[%rd2], %rd33110;
	st.global.u64 	[%rd36011], %rd33111;
	st.global.u64 	[%rd36012], %rd33112;
	st.global.u64 	[%rd36013], %rd33113;
	st.global.u64 	[%rd36014], %rd33114;
	st.global.u64 	[%rd36015], %rd31981;
	ld.global.u64 	%rd33128, [%rd2];
	ld.global.u64 	%rd33129, [%rd36011];
	ld.global.u64 	%rd33130, [%rd36012];
	ld.global.u64 	%rd33131, [%rd36013];
	ld.global.u64 	%rd33132, [%rd36014];
	// begin inline asm
	add.cc.u64 %rd33128, %rd33128, %rd35996;
	addc.cc.u64 %rd33129, %rd33129, %rd35997;
	addc.cc.u64 %rd33130, %rd33130, %rd35998;
	addc.cc.u64 %rd33131, %rd33131, %rd35999;
	addc.cc.u64 %rd33132, %rd33132, %rd36000;
	addc.u64 %rd31981, %rd31981, %rd36001;
	
	// end inline asm
	st.global.u64 	[%rd2], %rd33128;
	st.global.u64 	[%rd36011], %rd33129;
	st.global.u64 	[%rd36012], %rd33130;
	st.global.u64 	[%rd36013], %rd33131;
	st.global.u64 	[%rd36014], %rd33132;
	st.global.u64 	[%rd36015], %rd31981;
	ld.global.u64 	%rd33146, [%rd2];
	ld.global.u64 	%rd33147, [%rd36011];
	ld.global.u64 	%rd33148, [%rd36012];
	ld.global.u64 	%rd33149, [%rd36013];
	ld.global.u64 	%rd33150, [%rd36014];
	// begin inline asm
	add.cc.u64 %rd33146, %rd33146, %rd35996;
	addc.cc.u64 %rd33147, %rd33147, %rd35997;
	addc.cc.u64 %rd33148, %rd33148, %rd35998;
	addc.cc.u64 %rd33149, %rd33149, %rd35999;
	addc.cc.u64 %rd33150, %rd33150, %rd36000;
	addc.u64 %rd31981, %rd31981, %rd36001;
	
	// end inline asm
	st.global.u64 	[%rd2], %rd33146;
	st.global.u64 	[%rd36011], %rd33147;
	st.global.u64 	[%rd36012], %rd33148;
	st.global.u64 	[%rd36013], %rd33149;
	st.global.u64 	[%rd36014], %rd33150;
	st.global.u64 	[%rd36015], %rd31981;
	ld.global.u64 	%rd33164, [%rd2];
	ld.global.u64 	%rd33165, [%rd36011];
	ld.global.u64 	%rd33166, [%rd36012];
	ld.global.u64 	%rd33167, [%rd36013];
	ld.global.u64 	%rd33168, [%rd36014];
	// begin inline asm
	add.cc.u64 %rd33164, %rd33164, %rd35996;
	addc.cc.u64 %rd33165, %rd33165, %rd35997;
	addc.cc.u64 %rd33166, %rd33166, %rd35998;
	addc.cc.u64 %rd33167, %rd33167, %rd35999;
	addc.cc.u64 %rd33168, %rd33168, %rd36000;
	addc.u64 %rd31981, %rd31981, %rd36001;
	
	// end inline asm
	st.global.u64 	[%rd2], %rd33164;
	st.global.u64 	[%rd36011], %rd33165;
	st.global.u64 	[%rd36012], %rd33166;
	st.global.u64 	[%rd36013], %rd33167;
	st.global.u64 	[%rd36014], %rd33168;
	st.global.u64 	[%rd36015], %rd31981;
	ld.global.u64 	%rd33182, [%rd2];
	ld.global.u64 	%rd33183, [%rd36011];
	ld.global.u64 	%rd33184, [%rd36012];
	ld.global.u64 	%rd33185, [%rd36013];
	ld.global.u64 	%rd33186, [%rd36014];
	// begin inline asm
	add.cc.u64 %rd33182, %rd33182, %rd35996;
	addc.cc.u64 %rd33183, %rd33183, %rd35997;
	addc.cc.u64 %rd33184, %rd33184, %rd35998;
	addc.cc.u64 %rd33185, %rd33185, %rd35999;
	addc.cc.u64 %rd33186, %rd33186, %rd36000;
	addc.u64 %rd31981, %rd31981, %rd36001;
	
	// end inline asm
	st.global.u64 	[%rd2], %rd33182;
	st.global.u64 	[%rd36011], %rd33183;
	st.global.u64 	[%rd36012], %rd33184;
	st.global.u64 	[%rd36013], %rd33185;
	st.global.u64 	[%rd36014], %rd33186;
	st.global.u64 	[%rd36015], %rd31981;
	ld.global.u64 	%rd33200, [%rd2];
	ld.global.u64 	%rd33201, [%rd36011];
	ld.global.u64 	%rd33202, [%rd36012];
	ld.global.u64 	%rd33203, [%rd36013];
	ld.global.u64 	%rd33204, [%rd36014];
	// begin inline asm
	add.cc.u64 %rd33200, %rd33200, %rd35996;
	addc.cc.u64 %rd33201, %rd33201, %rd35997;
	addc.cc.u64 %rd33202, %rd33202, %rd35998;
	addc.cc.u64 %rd33203, %rd33203, %rd35999;
	addc.cc.u64 %rd33204, %rd33204, %rd36000;
	addc.u64 %rd31981, %rd31981, %rd36001;
	
	// end inline asm
	st.global.u64 	[%rd2], %rd33200;
	st.global.u64 	[%rd36011], %rd33201;
	st.global.u64 	[%rd36012], %rd33202;
	st.global.u64 	[%rd36013], %rd33203;
	st.global.u64 	[%rd36014], %rd33204;
	st.global.u64 	[%rd36015], %rd31981;
	ld.global.u64 	%rd33218, [%rd2];
	ld.global.u64 	%rd33219, [%rd36011];
	ld.global.u64 	%rd33220, [%rd36012];
	ld.global.u64 	%rd33221, [%rd36013];
	ld.global.u64 	%rd33222, [%rd36014];
	// begin inline asm
	add.cc.u64 %rd33218, %rd33218, %rd35996;
	addc.cc.u64 %rd33219, %rd33219, %rd35997;
	addc.cc.u64 %rd33220, %rd33220, %rd35998;
	addc.cc.u64 %rd33221, %rd33221, %rd35999;
	addc.cc.u64 %rd33222, %rd33222, %rd36000;
	addc.u64 %rd31981, %rd31981, %rd36001;
	
	// end inline asm
	st.global.u64 	[%rd2], %rd33218;
	st.global.u64 	[%rd36011], %rd33219;
	st.global.u64 	[%rd36012], %rd33220;
	st.global.u64 	[%rd36013], %rd33221;
	st.global.u64 	[%rd36014], %rd33222;
	st.global.u64 	[%rd36015], %rd31981;
	ld.global.u64 	%rd33236, [%rd2];
	ld.global.u64 	%rd33237, [%rd36011];
	ld.global.u64 	%rd33238, [%rd36012];
	ld.global.u64 	%rd33239, [%rd36013];
	ld.global.u64 	%rd33240, [%rd36014];
	// begin inline asm
	add.cc.u64 %rd33236, %rd33236, %rd35996;
	addc.cc.u64 %rd33237, %rd33237, %rd35997;
	addc.cc.u64 %rd33238, %rd33238, %rd35998;
	addc.cc.u64 %rd33239, %rd33239, %rd35999;
	addc.cc.u64 %rd33240, %rd33240, %rd36000;
	addc.u64 %rd31981, %rd31981, %rd36001;
	
	// end inline asm
	st.global.u64 	[%rd2], %rd33236;
	st.global.u64 	[%rd36011], %rd33237;
	st.global.u64 	[%rd36012], %rd33238;
	st.global.u64 	[%rd36013], %rd33239;
	st.global.u64 	[%rd36014], %rd33240;
	st.global.u64 	[%rd36015], %rd31981;
	ld.global.u64 	%rd33254, [%rd2];
	ld.global.u64 	%rd33255, [%rd36011];
	ld.global.u64 	%rd33256, [%rd36012];
	ld.global.u64 	%rd33257, [%rd36013];
	ld.global.u64 	%rd33258, [%rd36014];
	// begin inline asm
	add.cc.u64 %rd33254, %rd33254, %rd35996;
	addc.cc.u64 %rd33255, %rd33255, %rd35997;
	addc.cc.u64 %rd33256, %rd33256, %rd35998;
	addc.cc.u64 %rd33257, %rd33257, %rd35999;
	addc.cc.u64 %rd33258, %rd33258, %rd36000;
	addc.u64 %rd31981, %rd31981, %rd36001;
	
	// end inline asm
	st.global.u64 	[%rd2], %rd33254;
	st.global.u64 	[%rd36011], %rd33255;
	st.global.u64 	[%rd36012], %rd33256;
	st.global.u64 	[%rd36013], %rd33257;
	st.global.u64 	[%rd36014], %rd33258;
	st.global.u64 	[%rd36015], %rd31981;
	ld.global.u64 	%rd33272, [%rd2];
	ld.global.u64 	%rd33273, [%rd36011];
	ld.global.u64 	%rd33274, [%rd36012];
	ld.global.u64 	%rd33275, [%rd36013];
	ld.global.u64 	%rd33276, [%rd36014];
	// begin inline asm
	add.cc.u64 %rd33272, %rd33272, %rd35996;
	addc.cc.u64 %rd33273, %rd33273, %rd35997;
	addc.cc.u64 %rd33274, %rd33274, %rd35998;
	addc.cc.u64 %rd33275, %rd33275, %rd35999;
	addc.cc.u64 %rd33276, %rd33276, %rd36000;
	addc.u64 %rd31981, %rd31981, %rd36001;
	
	// end inline asm
	st.global.u64 	[%rd2], %rd33272;
	st.global.u64 	[%rd36011], %rd33273;
	st.global.u64 	[%rd36012], %rd33274;
	st.global.u64 	[%rd36013], %rd33275;
	st.global.u64 	[%rd36014], %rd33276;
	st.global.u64 	[%rd36015], %rd31981;
	ld.global.u64 	%rd33290, [%rd2];
	ld.global.u64 	%rd33291, [%rd36011];
	ld.global.u64 	%rd33292, [%rd36012];
	ld.global.u64 	%rd33293, [%rd36013];
	ld.global.u64 	%rd33294, [%rd36014];
	// begin inline asm
	add.cc.u64 %rd33290, %rd33290, %rd35996;
	addc.cc.u64 %rd33291, %rd33291, %rd35997;
	addc.cc.u64 %rd33292, %rd33292, %rd35998;
	addc.cc.u64 %rd33293, %rd33293, %rd35999;
	addc.cc.u64 %rd33294, %rd33294, %rd36000;
	addc.u64 %rd31981, %rd31981, %rd36001;
	
	// end inline asm
	st.global.u64 	[%rd2], %rd33290;
	st.global.u64 	[%rd36011], %rd33291;
	st.global.u64 	[%rd36012], %rd33292;
	st.global.u64 	[%rd36013], %rd33293;
	st.global.u64 	[%rd36014], %rd33294;
	st.global.u64 	[%rd36015], %rd31981;
	ld.global.u64 	%rd33308, [%rd2];
	ld.global.u64 	%rd33309, [%rd36011];
	ld.global.u64 	%rd33310, [%rd36012];
	ld.global.u64 	%rd33311, [%rd36013];
	ld.global.u64 	%rd33312, [%rd36014];
	// begin inline asm
	add.cc.u64 %rd33308, %rd33308, %rd35996;
	addc.cc.u64 %rd33309, %rd33309, %rd35997;
	addc.cc.u64 %rd33310, %rd33310, %rd35998;
	addc.cc.u64 %rd33311, %rd33311, %rd35999;
	addc.cc.u64 %rd33312, %rd33312, %rd36000;
	addc.u64 %rd31981, %rd31981, %rd36001;
	
	// end inline asm
	st.global.u64 	[%rd2], %rd33308;
	st.global.u64 	[%rd36011], %rd33309;
	st.global.u64 	[%rd36012], %rd33310;
	st.global.u64 	[%rd36013], %rd33311;
	st.global.u64 	[%rd36014], %rd33312;
	st.global.u64 	[%rd36015], %rd31981;
	ld.global.u64 	%rd33326, [%rd2];
	ld.global.u64 	%rd33327, [%rd36011];
	ld.global.u64 	%rd33328, [%rd36012];
	ld.global.u64 	%rd33329, [%rd36013];
	ld.global.u64 	%rd33330, [%rd36014];
	// begin inline asm
	add.cc.u64 %rd33326, %rd33326, %rd35996;
	addc.cc.u64 %rd33327, %rd33327, %rd35997;
	addc.cc.u64 %rd33328, %rd33328, %rd35998;
	addc.cc.u64 %rd33329, %rd33329, %rd35999;
	addc.cc.u64 %rd33330, %rd33330, %rd36000;
	addc.u64 %rd31981, %rd31981, %rd36001;
	
	// end inline asm
	st.global.u64 	[%rd2], %rd33326;
	st.global.u64 	[%rd36011], %rd33327;
	st.global.u64 	[%rd36012], %rd33328;
	st.global.u64 	[%rd36013], %rd33329;
	st.global.u64 	[%rd36014], %rd33330;
	st.global.u64 	[%rd36015], %rd31981;
	ld.global.u64 	%rd33344, [%rd2];
	ld.global.u64 	%rd33345, [%rd36011];
	ld.global.u64 	%rd33346, [%rd36012];
	ld.global.u64 	%rd33347, [%rd36013];
	ld.global.u64 	%rd33348, [%rd36014];
	// begin inline asm
	add.cc.u64 %rd33344, %rd33344, %rd35996;
	addc.cc.u64 %rd33345, %rd33345, %rd35997;
	addc.cc.u64 %rd33346, %rd33346, %rd35998;
	addc.cc.u64 %rd33347, %rd33347, %rd35999;
	addc.cc.u64 %rd33348, %rd33348, %rd36000;
	addc.u64 %rd31981, %rd31981, %rd36001;
	
	// end inline asm
	st.global.u64 	[%rd2], %rd33344;
	st.global.u64 	[%rd36011], %rd33345;
	st.global.u64 	[%rd36012], %rd33346;
	st.global.u64 	[%rd36013], %rd33347;
	st.global.u64 	[%rd36014], %rd33348;
	st.global.u64 	[%rd36015], %rd31981;
	ld.global.u64 	%rd33362, [%rd2];
	ld.global.u64 	%rd33363, [%rd36011];
	ld.global.u64 	%rd33364, [%rd36012];
	ld.global.u64 	%rd33365, [%rd36013];
	ld.global.u64 	%rd33366, [%rd36014];
	// begin inline asm
	add.cc.u64 %rd33362, %rd33362, %rd35996;
	addc.cc.u64 %rd33363, %rd33363, %rd35997;
	addc.cc.u64 %rd33364, %rd33364, %rd35998;
	addc.cc.u64 %rd33365, %rd33365, %rd35999;
	addc.cc.u64 %rd33366, %rd33366, %rd36000;
	addc.u64 %rd31981, %rd31981, %rd36001;
	
	// end inline asm
	st.global.u64 	[%rd2], %rd33362;
	st.global.u64 	[%rd36011], %rd33363;
	st.global.u64 	[%rd36012], %rd33364;
	st.global.u64 	[%rd36013], %rd33365;
	st.global.u64 	[%rd36014], %rd33366;
	st.global.u64 	[%rd36015], %rd31981;
	ld.global.u64 	%rd33380, [%rd2];
	ld.global.u64 	%rd33381, [%rd36011];
	ld.global.u64 	%rd33382, [%rd36012];
	ld.global.u64 	%rd33383, [%rd36013];
	ld.global.u64 	%rd33384, [%rd36014];
	// begin inline asm
	add.cc.u64 %rd33380, %rd33380, %rd35996;
	addc.cc.u64 %rd33381, %rd33381, %rd35997;
	addc.cc.u64 %rd33382, %rd33382, %rd35998;
	addc.cc.u64 %rd33383, %rd33383, %rd35999;
	addc.cc.u64 %rd33384, %rd33384, %rd36000;
	addc.u64 %rd31981, %rd31981, %rd36001;
	
	// end inline asm
	st.global.u64 	[%rd2], %rd33380;
	st.global.u64 	[%rd36011], %rd33381;
	st.global.u64 	[%rd36012], %rd33382;
	st.global.u64 	[%rd36013], %rd33383;
	st.global.u64 	[%rd36014], %rd33384;
	st.global.u64 	[%rd36015], %rd31981;
	ld.global.u64 	%rd33398, [%rd2];
	ld.global.u64 	%rd33399, [%rd36011];
	ld.global.u64 	%rd33400, [%rd36012];
	ld.global.u64 	%rd33401, [%rd36013];
	ld.global.u64 	%rd33402, [%rd36014];
	// begin inline asm
	add.cc.u64 %rd33398, %rd33398, %rd35996;
	addc.cc.u64 %rd33399, %rd33399, %rd35997;
	addc.cc.u64 %rd33400, %rd33400, %rd35998;
	addc.cc.u64 %rd33401, %rd33401, %rd35999;
	addc.cc.u64 %rd33402, %rd33402, %rd36000;
	addc.u64 %rd31981, %rd31981, %rd36001;
	
	// end inline asm
	st.global.u64 	[%rd2], %rd33398;
	st.global.u64 	[%rd36011], %rd33399;
	st.global.u64 	[%rd36012], %rd33400;
	st.global.u64 	[%rd36013], %rd33401;
	st.global.u64 	[%rd36014], %rd33402;
	st.global.u64 	[%rd36015], %rd31981;
	ld.global.u64 	%rd33416, [%rd2];
	ld.global.u64 	%rd33417, [%rd36011];
	ld.global.u64 	%rd33418, [%rd36012];
	ld.global.u64 	%rd33419, [%rd36013];
	ld.global.u64 	%rd33420, [%rd36014];
	// begin inline asm
	add.cc.u64 %rd33416, %rd33416, %rd35996;
	addc.cc.u64 %rd33417, %rd33417, %rd35997;
	addc.cc.u64 %rd33418, %rd33418, %rd35998;
	addc.cc.u64 %rd33419, %rd33419, %rd35999;
	addc.cc.u64 %rd33420, %rd33420, %rd36000;
	addc.u64 %rd31981, %rd31981, %rd36001;
	
	// end inline asm
	st.global.u64 	[%rd2], %rd33416;
	st.global.u64 	[%rd36011], %rd33417;
	st.global.u64 	[%rd36012], %rd33418;
	st.global.u64 	[%rd36013], %rd33419;
	st.global.u64 	[%rd36014], %rd33420;
	st.global.u64 	[%rd36015], %rd31981;
	ld.global.u64 	%rd33434, [%rd2];
	ld.global.u64 	%rd33435, [%rd36011];
	ld.global.u64 	%rd33436, [%rd36012];
	ld.global.u64 	%rd33437, [%rd36013];
	ld.global.u64 	%rd33438, [%rd36014];
	// begin inline asm
	add.cc.u64 %rd33434, %rd33434, %rd35996;
	addc.cc.u64 %rd33435, %rd33435, %rd35997;
	addc.cc.u64 %rd33436, %rd33436, %rd35998;
	addc.cc.u64 %rd33437, %rd33437, %rd35999;
	addc.cc.u64 %rd33438, %rd33438, %rd36000;
	addc.u64 %rd31981, %rd31981, %rd36001;
	
	// end inline asm
	st.global.u64 	[%rd2], %rd33434;
	st.global.u64 	[%rd36011], %rd33435;
	st.global.u64 	[%rd36012], %rd33436;
	st.global.u64 	[%rd36013], %rd33437;
	st.global.u64 	[%rd36014], %rd33438;
	st.global.u64 	[%rd36015], %rd31981;
	ld.global.u64 	%rd33452, [%rd2];
	ld.global.u64 	%rd33453, [%rd36011];
	ld.global.u64 	%rd33454, [%rd36012];
	ld.global.u64 	%rd33455, [%rd36013];
	ld.global.u64 	%rd33456, [%rd36014];
	// begin inline asm
	add.cc.u64 %rd33452, %rd33452, %rd35996;
	addc.cc.u64 %rd33453, %rd33453, %rd35997;
	addc.cc.u64 %rd33454, %rd33454, %rd35998;
	addc.cc.u64 %rd33455, %rd33455, %rd35999;
	addc.cc.u64 %rd33456, %rd33456, %rd36000;
	addc.u64 %rd31981, %rd31981, %rd36001;
	
	// end inline asm
	st.global.u64 	[%rd2], %rd33452;
	st.global.u64 	[%rd36011], %rd33453;
	st.global.u64 	[%rd36012], %rd33454;
	st.global.u64 	[%rd36013], %rd33455;
	st.global.u64 	[%rd36014], %rd33456;
	st.global.u64 	[%rd36015], %rd31981;
	ld.global.u64 	%rd33470, [%rd2];
	ld.global.u64 	%rd33471, [%rd36011];
	ld.global.u64 	%rd33472, [%rd36012];
	ld.global.u64 	%rd33473, [%rd36013];
	ld.global.u64 	%rd33474, [%rd36014];
	// begin inline asm
	add.cc.u64 %rd33470, %rd33470, %rd35996;
	addc.cc.u64 %rd33471, %rd33471, %rd35997;
	addc.cc.u64 %rd33472, %rd33472, %rd35998;
	addc.cc.u64 %rd33473, %rd33473, %rd35999;
	addc.cc.u64 %rd33474, %rd33474, %rd36000;
	addc.u64 %rd31981, %rd31981, %rd36001;
	
	// end inline asm
	st.global.u64 	[%rd2], %rd33470;
	st.global.u64 	[%rd36011], %rd33471;
	st.global.u64 	[%rd36012], %rd33472;
	st.global.u64 	[%rd36013], %rd33473;
	st.global.u64 	[%rd36014], %rd33474;
	st.global.u64 	[%rd36015], %rd31981;
	ld.global.u64 	%rd33488, [%rd2];
	ld.global.u64 	%rd33489, [%rd36011];
	ld.global.u64 	%rd33490, [%rd36012];
	ld.global.u64 	%rd33491, [%rd36013];
	ld.global.u64 	%rd33492, [%rd36014];
	// begin inline asm
	add.cc.u64 %rd33488, %rd33488, %rd35996;
	addc.cc.u64 %rd33489, %rd33489, %rd35997;
	addc.cc.u64 %rd33490, %rd33490, %rd35998;
	addc.cc.u64 %rd33491, %rd33491, %rd35999;
	addc.cc.u64 %rd33492, %rd33492, %rd36000;
	addc.u64 %rd31981, %rd31981, %rd36001;
	
	// end inline asm
	st.global.u64 	[%rd2], %rd33488;
	st.global.u64 	[%rd36011], %rd33489;
	st.global.u64 	[%rd36012], %rd33490;
	st.global.u64 	[%rd36013], %rd33491;
	st.global.u64 	[%rd36014], %rd33492;
	st.global.u64 	[%rd36015], %rd31981;
	ld.global.u64 	%rd33506, [%rd2];
	ld.global.u64 	%rd33507, [%rd36011];
	ld.global.u64 	%rd33508, [%rd36012];
	ld.global.u64 	%rd33509, [%rd36013];
	ld.global.u64 	%rd33510, [%rd36014];
	// begin inline asm
	add.cc.u64 %rd33506, %rd33506, %rd35996;
	addc.cc.u64 %rd33507, %rd33507, %rd35997;
	addc.cc.u64 %rd33508, %rd33508, %rd35998;
	addc.cc.u64 %rd33509, %rd33509, %rd35999;
	addc.cc.u64 %rd33510, %rd33510, %rd36000;
	addc.u64 %rd31981, %rd31981, %rd36001;
	
	// end inline asm
	st.global.u64 	[%rd2], %rd33506;
	st.global.u64 	[%rd36011], %rd33507;
	st.global.u64 	[%rd36012], %rd33508;
	st.global.u64 	[%rd36013], %rd33509;
	st.global.u64 	[%rd36014], %rd33510;
	st.global.u64 	[%rd36015], %rd31981;
	ld.global.u64 	%rd33524, [%rd2];
	ld.global.u64 	%rd33525, [%rd36011];
	ld.global.u64 	%rd33526, [%rd36012];
	ld.global.u64 	%rd33527, [%rd36013];
	ld.global.u64 	%rd33528, [%rd36014];
	// begin inline asm
	add.cc.u64 %rd33524, %rd33524, %rd35996;
	addc.cc.u64 %rd33525, %rd33525, %rd35997;
	addc.cc.u64 %rd33526, %rd33526, %rd35998;
	addc.cc.u64 %rd33527, %rd33527, %rd35999;
	addc.cc.u64 %rd33528, %rd33528, %rd36000;
	addc.u64 %rd31981, %rd31981, %rd36001;
	
	// end inline asm
	st.global.u64 	[%rd2], %rd33524;
	st.global.u64 	[%rd36011], %rd33525;
	st.global.u64 	[%rd36012], %rd33526;
	st.global.u64 	[%rd36013], %rd33527;
	st.global.u64 	[%rd36014], %rd33528;
	st.global.u64 	[%rd36015], %rd31981;
	ld.global.u64 	%rd33542, [%rd2];
	ld.global.u64 	%rd33543, [%rd36011];
	ld.global.u64 	%rd33544, [%rd36012];
	ld.global.u64 	%rd33545, [%rd36013];
	ld.global.u64 	%rd33546, [%rd36014];
	// begin inline asm
	add.cc.u64 %rd33542, %rd33542, %rd35996;
	addc.cc.u64 %rd33543, %rd33543, %rd35997;
	addc.cc.u64 %rd33544, %rd33544, %rd35998;
	addc.cc.u64 %rd33545, %rd33545, %rd35999;
	addc.cc.u64 %rd33546, %rd33546, %rd36000;
	addc.u64 %rd31981, %rd31981, %rd36001;
	
	// end inline asm
	st.global.u64 	[%rd2], %rd33542;
	st.global.u64 	[%rd36011], %rd33543;
	st.global.u64 	[%rd36012], %rd33544;
	st.global.u64 	[%rd36013], %rd33545;
	st.global.u64 	[%rd36014], %rd33546;
	st.global.u64 	[%rd36015], %rd31981;
	ld.global.u64 	%rd33560, [%rd2];
	ld.global.u64 	%rd33561, [%rd36011];
	ld.global.u64 	%rd33562, [%rd36012];
	ld.global.u64 	%rd33563, [%rd36013];
	ld.global.u64 	%rd33564, [%rd36014];
	// begin inline asm
	add.cc.u64 %rd33560, %rd33560, %rd35996;
	addc.cc.u64 %rd33561, %rd33561, %rd35997;
	addc.cc.u64 %rd33562, %rd33562, %rd35998;
	addc.cc.u64 %rd33563, %rd33563, %rd35999;
	addc.cc.u64 %rd33564, %rd33564, %rd36000;
	addc.u64 %rd31981, %rd31981, %rd36001;
	
	// end inline asm
	st.global.u64 	[%rd2], %rd33560;
	st.global.u64 	[%rd36011], %rd33561;
	st.global.u64 	[%rd36012], %rd33562;
	st.global.u64 	[%rd36013], %rd33563;
	st.global.u64 	[%rd36014], %rd33564;
	st.global.u64 	[%rd36015], %rd31981;
	ld.global.u64 	%rd33578, [%rd2];
	ld.global.u64 	%rd33579, [%rd36011];
	ld.global.u64 	%rd33580, [%rd36012];
	ld.global.u64 	%rd33581, [%rd36013];
	ld.global.u64 	%rd33582, [%rd36014];
	// begin inline asm
	add.cc.u64 %rd33578, %rd33578, %rd35996;
	addc.cc.u64 %rd33579, %rd33579, %rd35997;
	addc.cc.u64 %rd33580, %rd33580, %rd35998;
	addc.cc.u64 %rd33581, %rd33581, %rd35999;
	addc.cc.u64 %rd33582, %rd33582, %rd36000;
	addc.u64 %rd31981, %rd31981, %rd36001;
	
	// end inline asm
	st.global.u64 	[%rd2], %rd33578;
	st.global.u64 	[%rd36011], %rd33579;
	st.global.u64 	[%rd36012], %rd33580;
	st.global.u64 	[%rd36013], %rd33581;
	st.global.u64 	[%rd36014], %rd33582;
	st.global.u64 	[%rd36015], %rd31981;
	ld.global.u64 	%rd33596, [%rd2];
	ld.global.u64 	%rd33597, [%rd36011];
	ld.global.u64 	%rd33598, [%rd36012];
	ld.global.u64 	%rd33599, [%rd36013];
	ld.global.u64 	%rd33600, [%rd36014];
	// begin inline asm
	add.cc.u64 %rd33596, %rd33596, %rd35996;
	addc.cc.u64 %rd33597, %rd33597, %rd35997;
	addc.cc.u64 %rd33598, %rd33598, %rd35998;
	addc.cc.u64 %rd33599, %rd33599, %rd35999;
	addc.cc.u64 %rd33600, %rd33600, %rd36000;
	addc.u64 %rd31981, %rd31981, %rd36001;
	
	// end inline asm
	st.global.u64 	[%rd2], %rd33596;
	st.global.u64 	[%rd36011], %rd33597;
	st.global.u64 	[%rd36012], %rd33598;
	st.global.u64 	[%rd36013], %rd33599;
	st.global.u64 	[%rd36014], %rd33600;
	st.global.u64 	[%rd36015], %rd31981;
	ld.global.u64 	%rd33614, [%rd2];
	ld.global.u64 	%rd33615, [%rd36011];
	ld.global.u64 	%rd33616, [%rd36012];
	ld.global.u64 	%rd33617, [%rd36013];
	ld.global.u64 	%rd33618, [%rd36014];
	// begin inline asm
	add.cc.u64 %rd33614, %rd33614, %rd35996;
	addc.cc.u64 %rd33615, %rd33615, %rd35997;
	addc.cc.u64 %rd33616, %rd33616, %rd35998;
	addc.cc.u64 %rd33617, %rd33617, %rd35999;
	addc.cc.u64 %rd33618, %rd33618, %rd36000;
	addc.u64 %rd31981, %rd31981, %rd36001;
	
	// end inline asm
	st.global.u64 	[%rd2], %rd33614;
	st.global.u64 	[%rd36011], %rd33615;
	st.global.u64 	[%rd36012], %rd33616;
	st.global.u64 	[%rd36013], %rd33617;
	st.global.u64 	[%rd36014], %rd33618;
	st.global.u64 	[%rd36015], %rd31981;
	ld.global.u64 	%rd33632, [%rd2];
	ld.global.u64 	%rd33633, [%rd36011];
	ld.global.u64 	%rd33634, [%rd36012];
	ld.global.u64 	%rd33635, [%rd36013];
	ld.global.u64 	%rd33636, [%rd36014];
	// begin inline asm
	add.cc.u64 %rd33632, %rd33632, %rd35996;
	addc.cc.u64 %rd33633, %rd33633, %rd35997;
	addc.cc.u64 %rd33634, %rd33634, %rd35998;
	addc.cc.u64 %rd33635, %rd33635, %rd35999;
	addc.cc.u64 %rd33636, %rd33636, %rd36000;
	addc.u64 %rd31981, %rd31981, %rd36001;
	
	// end inline asm
	st.global.u64 	[%rd2], %rd33632;
	st.global.u64 	[%rd36011], %rd33633;
	st.global.u64 	[%rd36012], %rd33634;
	st.global.u64 	[%rd36013], %rd33635;
	st.global.u64 	[%rd36014], %rd33636;
	st.global.u64 	[%rd36015], %rd31981;
	ld.global.u64 	%rd33650, [%rd2];
	ld.global.u64 	%rd33651, [%rd36011];
	ld.global.u64 	%rd33652, [%rd36012];
	ld.global.u64 	%rd33653, [%rd36013];
	ld.global.u64 	%rd33654, [%rd36014];
	// begin inline asm
	add.cc.u64 %rd33650, %rd33650, %rd35996;
	addc.cc.u64 %rd33651, %rd33651, %rd35997;
	addc.cc.u64 %rd33652, %rd33652, %rd35998;
	addc.cc.u64 %rd33653, %rd33653, %rd35999;
	addc.cc.u64 %rd33654, %rd33654, %rd36000;
	addc.u64 %rd31981, %rd31981, %rd36001;
	
	// end inline asm
	st.global.u64 	[%rd2], %rd33650;
	st.global.u64 	[%rd36011], %rd33651;
	st.global.u64 	[%rd36012], %rd33652;
	st.global.u64 	[%rd36013], %rd33653;
	st.global.u64 	[%rd36014], %rd33654;
	st.global.u64 	[%rd36015], %rd31981;
	ld.global.u64 	%rd33668, [%rd2];
	ld.global.u64 	%rd33669, [%rd36011];
	ld.global.u64 	%rd33670, [%rd36012];
	ld.global.u64 	%rd33671, [%rd36013];
	ld.global.u64 	%rd33672, [%rd36014];
	// begin inline asm
	add.cc.u64 %rd33668, %rd33668, %rd35996;
	addc.cc.u64 %rd33669, %rd33669, %rd35997;
	addc.cc.u64 %rd33670, %rd33670, %rd35998;
	addc.cc.u64 %rd33671, %rd33671, %rd35999;
	addc.cc.u64 %rd33672, %rd33672, %rd36000;
	addc.u64 %rd31981, %rd31981, %rd36001;
	
	// end inline asm
	st.global.u64 	[%rd2], %rd33668;
	st.global.u64 	[%rd36011], %rd33669;
	st.global.u64 	[%rd36012], %rd33670;
	st.global.u64 	[%rd36013], %rd33671;
	st.global.u64 	[%rd36014], %rd33672;
	st.global.u64 	[%rd36015], %rd31981;
	ld.global.u64 	%rd33686, [%rd2];
	ld.global.u64 	%rd33687, [%rd36011];
	ld.global.u64 	%rd33688, [%rd36012];
	ld.global.u64 	%rd33689, [%rd36013];
	ld.global.u64 	%rd33690, [%rd36014];
	// begin inline asm
	add.cc.u64 %rd33686, %rd33686, %rd35996;
	addc.cc.u64 %rd33687, %rd33687, %rd35997;
	addc.cc.u64 %rd33688, %rd33688, %rd35998;
	addc.cc.u64 %rd33689, %rd33689, %rd35999;
	addc.cc.u64 %rd33690, %rd33690, %rd36000;
	addc.u64 %rd31981, %rd31981, %rd36001;
	
	// end inline asm
	st.global.u64 	[%rd2], %rd33686;
	st.global.u64 	[%rd36011], %rd33687;
	st.global.u64 	[%rd36012], %rd33688;
	st.global.u64 	[%rd36013], %rd33689;
	st.global.u64 	[%rd36014], %rd33690;
	st.global.u64 	[%rd36015], %rd31981;
	ld.global.u64 	%rd33704, [%rd2];
	ld.global.u64 	%rd33705, [%rd36011];
	ld.global.u64 	%rd33706, [%rd36012];
	ld.global.u64 	%rd33707, [%rd36013];
	ld.global.u64 	%rd33708, [%rd36014];
	// begin inline asm
	add.cc.u64 %rd33704, %rd33704, %rd35996;
	addc.cc.u64 %rd33705, %rd33705, %rd35997;
	addc.cc.u64 %rd33706, %rd33706, %rd35998;
	addc.cc.u64 %rd33707, %rd33707, %rd35999;
	addc.cc.u64 %rd33708, %rd33708, %rd36000;
	addc.u64 %rd31981, %rd31981, %rd36001;
	
	// end inline asm
	st.global.u64 	[%rd2], %rd33704;
	st.global.u64 	[%rd36011], %rd33705;
	st.global.u64 	[%rd36012], %rd33706;
	st.global.u64 	[%rd36013], %rd33707;
	st.global.u64 	[%rd36014], %rd33708;
	st.global.u64 	[%rd36015], %rd31981;
	ld.global.u64 	%rd33722, [%rd2];
	ld.global.u64 	%rd33723, [%rd36011];
	ld.global.u64 	%rd33724, [%rd36012];
	ld.global.u64 	%rd33725, [%rd36013];
	ld.global.u64 	%rd33726, [%rd36014];
	// begin inline asm
	add.cc.u64 %rd33722, %rd33722, %rd35996;
	addc.cc.u64 %rd33723, %rd33723, %rd35997;
	addc.cc.u64 %rd33724, %rd33724, %rd35998;
	addc.cc.u64 %rd33725, %rd33725, %rd35999;
	addc.cc.u64 %rd33726, %rd33726, %rd36000;
	addc.u64 %rd31981, %rd31981, %rd36001;
	
	// end inline asm
	st.global.u64 	[%rd2], %rd33722;
	st.global.u64 	[%rd36011], %rd33723;
	st.global.u64 	[%rd36012], %rd33724;
	st.global.u64 	[%rd36013], %rd33725;
	st.global.u64 	[%rd36014], %rd33726;
	st.global.u64 	[%rd36015], %rd31981;
	ld.global.u64 	%rd33740, [%rd2];
	ld.global.u64 	%rd33741, [%rd36011];
	ld.global.u64 	%rd33742, [%rd36012];
	ld.global.u64 	%rd33743, [%rd36013];
	ld.global.u64 	%rd33744, [%rd36014];
	// begin inline asm
	add.cc.u64 %rd33740, %rd33740, %rd35996;
	addc.cc.u64 %rd33741, %rd33741, %rd35997;
	addc.cc.u64 %rd33742, %rd33742, %rd35998;
	addc.cc.u64 %rd33743, %rd33743, %rd35999;
	addc.cc.u64 %rd33744, %rd33744, %rd36000;
	addc.u64 %rd31981, %rd31981, %rd36001;
	
	// end inline asm
	st.global.u64 	[%rd2], %rd33740;
	st.global.u64 	[%rd36011], %rd33741;
	st.global.u64 	[%rd36012], %rd33742;
	st.global.u64 	[%rd36013], %rd33743;
	st.global.u64 	[%rd36014], %rd33744;
	st.global.u64 	[%rd36015], %rd31981;
	ld.global.u64 	%rd33758, [%rd2];
	ld.global.u64 	%rd33759, [%rd36011];
	ld.global.u64 	%rd33760, [%rd36012];
	ld.global.u64 	%rd33761, [%rd36013];
	ld.global.u64 	%rd33762, [%rd36014];
	// begin inline asm
	add.cc.u64 %rd33758, %rd33758, %rd35996;
	addc.cc.u64 %rd33759, %rd33759, %rd35997;
	addc.cc.u64 %rd33760, %rd33760, %rd35998;
	addc.cc.u64 %rd33761, %rd33761, %rd35999;
	addc.cc.u64 %rd33762, %rd33762, %rd36000;
	addc.u64 %rd31981, %rd31981, %rd36001;
	
	// end inline asm
	st.global.u64 	[%rd2], %rd33758;
	st.global.u64 	[%rd36011], %rd33759;
	st.global.u64 	[%rd36012], %rd33760;
	st.global.u64 	[%rd36013], %rd33761;
	st.global.u64 	[%rd36014], %rd33762;
	st.global.u64 	[%rd36015], %rd31981;
	ld.global.u64 	%rd33776, [%rd2];
	ld.global.u64 	%rd33777, [%rd36011];
	ld.global.u64 	%rd33778, [%rd36012];
	ld.global.u64 	%rd33779, [%rd36013];
	ld.global.u64 	%rd33780, [%rd36014];
	// begin inline asm
	add.cc.u64 %rd33776, %rd33776, %rd35996;
	addc.cc.u64 %rd33777, %rd33777, %rd35997;
	addc.cc.u64 %rd33778, %rd33778, %rd35998;
	addc.cc.u64 %rd33779, %rd33779, %rd35999;
	addc.cc.u64 %rd33780, %rd33780, %rd36000;
	addc.u64 %rd31981, %rd31981, %rd36001;
	
	// end inline asm
	st.global.u64 	[%rd2], %rd33776;
	st.global.u64 	[%rd36011], %rd33777;
	st.global.u64 	[%rd36012], %rd33778;
	st.global.u64 	[%rd36013], %rd33779;
	st.global.u64 	[%rd36014], %rd33780;
	st.global.u64 	[%rd36015], %rd31981;
	ld.global.u64 	%rd33794, [%rd2];
	ld.global.u64 	%rd33795, [%rd36011];
	ld.global.u64 	%rd33796, [%rd36012];
	ld.global.u64 	%rd33797, [%rd36013];
	ld.global.u64 	%rd33798, [%rd36014];
	// begin inline asm
	add.cc.u64 %rd33794, %rd33794, %rd35996;
	addc.cc.u64 %rd33795, %rd33795, %rd35997;
	addc.cc.u64 %rd33796, %rd33796, %rd35998;
	addc.cc.u64 %rd33797, %rd33797, %rd35999;
	addc.cc.u64 %rd33798, %rd33798, %rd36000;
	addc.u64 %rd31981, %rd31981, %rd36001;
	
	// end inline asm
	st.global.u64 	[%rd2], %rd33794;
	st.global.u64 	[%rd36011], %rd33795;
	st.global.u64 	[%rd36012], %rd33796;
	st.global.u64 	[%rd36013], %rd33797;
	st.global.u64 	[%rd36014], %rd33798;
	st.global.u64 	[%rd36015], %rd31981;
	ld.global.u64 	%rd33812, [%rd2];
	ld.global.u64 	%rd33813, [%rd36011];
	ld.global.u64 	%rd33814, [%rd36012];
	ld.global.u64 	%rd33815, [%rd36013];
	ld.global.u64 	%rd33816, [%rd36014];
	// begin inline asm
	add.cc.u64 %rd33812, %rd33812, %rd35996;
	addc.cc.u64 %rd33813, %rd33813, %rd35997;
	addc.cc.u64 %rd33814, %rd33814, %rd35998;
	addc.cc.u64 %rd33815, %rd33815, %rd35999;
	addc.cc.u64 %rd33816, %rd33816, %rd36000;
	addc.u64 %rd31981, %rd31981, %rd36001;
	
	// end inline asm
	st.global.u64 	[%rd2], %rd33812;
	st.global.u64 	[%rd36011], %rd33813;
	st.global.u64 	[%rd36012], %rd33814;
	st.global.u64 	[%rd36013], %rd33815;
	st.global.u64 	[%rd36014], %rd33816;
	st.global.u64 	[%rd36015], %rd31981;
	ld.global.u64 	%rd33830, [%rd2];
	ld.global.u64 	%rd33831, [%rd36011];
	ld.global.u64 	%rd33832, [%rd36012];
	ld.global.u64 	%rd33833, [%rd36013];
	ld.global.u64 	%rd33834, [%rd36014];
	// begin inline asm
	add.cc.u64 %rd33830, %rd33830, %rd35996;
	addc.cc.u64 %rd33831, %rd33831, %rd35997;
	addc.cc.u64 %rd33832, %rd33832, %rd35998;
	addc.cc.u64 %rd33833, %rd33833, %rd35999;
	addc.cc.u64 %rd33834, %rd33834, %rd36000;
	addc.u64 %rd31981, %rd31981, %rd36001;
	
	// end inline asm
	st.global.u64 	[%rd2], %rd33830;
	st.global.u64 	[%rd36011], %rd33831;
	st.global.u64 	[%rd36012], %rd33832;
	st.global.u64 	[%rd36013], %rd33833;
	st.global.u64 	[%rd36014], %rd33834;
	st.global.u64 	[%rd36015], %rd31981;
	ld.global.u64 	%rd33848, [%rd2];
	ld.global.u64 	%rd33849, [%rd36011];
	ld.global.u64 	%rd33850, [%rd36012];
	ld.global.u64 	%rd33851, [%rd36013];
	ld.global.u64 	%rd33852, [%rd36014];
	// begin inline asm
	add.cc.u64 %rd33848, %rd33848, %rd35996;
	addc.cc.u64 %rd33849, %rd33849, %rd35997;
	addc.cc.u64 %rd33850, %rd33850, %rd35998;
	addc.cc.u64 %rd33851, %rd33851, %rd35999;
	addc.cc.u64 %rd33852, %rd33852, %rd36000;
	addc.u64 %rd31981, %rd31981, %rd36001;
	
	// end inline asm
	st.global.u64 	[%rd2], %rd33848;
	st.global.u64 	[%rd36011], %rd33849;
	st.global.u64 	[%rd36012], %rd33850;
	st.global.u64 	[%rd36013], %rd33851;
	st.global.u64 	[%rd36014], %rd33852;
	st.global.u64 	[%rd36015], %rd31981;
	ld.global.u64 	%rd33866, [%rd2];
	ld.global.u64 	%rd33867, [%rd36011];
	ld.global.u64 	%rd33868, [%rd36012];
	ld.global.u64 	%rd33869, [%rd36013];
	ld.global.u64 	%rd33870, [%rd36014];
	// begin inline asm
	add.cc.u64 %rd33866, %rd33866, %rd35996;
	addc.cc.u64 %rd33867, %rd33867, %rd35997;
	addc.cc.u64 %rd33868, %rd33868, %rd35998;
	addc.cc.u64 %rd33869, %rd33869, %rd35999;
	addc.cc.u64 %rd33870, %rd33870, %rd36000;
	addc.u64 %rd31981, %rd31981, %rd36001;
	
	// end inline asm
	st.global.u64 	[%rd2], %rd33866;
	st.global.u64 	[%rd36011], %rd33867;
	st.global.u64 	[%rd36012], %rd33868;
	st.global.u64 	[%rd36013], %rd33869;
	st.global.u64 	[%rd36014], %rd33870;
	st.global.u64 	[%rd36015], %rd31981;
	ld.global.u64 	%rd33884, [%rd2];
	ld.global.u64 	%rd33885, [%rd36011];
	ld.global.u64 	%rd33886, [%rd36012];
	ld.global.u64 	%rd33887, [%rd36013];
	ld.global.u64 	%rd33888, [%rd36014];
	// begin inline asm
	add.cc.u64 %rd33884, %rd33884, %rd35996;
	addc.cc.u64 %rd33885, %rd33885, %rd35997;
	addc.cc.u64 %rd33886, %rd33886, %rd35998;
	addc.cc.u64 %rd33887, %rd33887, %rd35999;
	addc.cc.u64 %rd33888, %rd33888, %rd36000;
	addc.u64 %rd31981, %rd31981, %rd36001;
	
	// end inline asm
	st.global.u64 	[%rd2], %rd33884;
	st.global.u64 	[%rd36011], %rd33885;
	st.global.u64 	[%rd36012], %rd33886;
	st.global.u64 	[%rd36013], %rd33887;
	st.global.u64 	[%rd36014], %rd33888;
	st.global.u64 	[%rd36015], %rd31981;
	ld.global.u64 	%rd33902, [%rd2];
	ld.global.u64 	%rd33903, [%rd36011];
	ld.global.u64 	%rd33904, [%rd36012];
	ld.global.u64 	%rd33905, [%rd36013];
	ld.global.u64 	%rd33906, [%rd36014];
	// begin inline asm
	add.cc.u64 %rd33902, %rd33902, %rd35996;
	addc.cc.u64 %rd33903, %rd33903, %rd35997;
	addc.cc.u64 %rd33904, %rd33904, %rd35998;
	addc.cc.u64 %rd33905, %rd33905, %rd35999;
	addc.cc.u64 %rd33906, %rd33906, %rd36000;
	addc.u64 %rd31981, %rd31981, %rd36001;
	
	// end inline asm
	st.global.u64 	[%rd2], %rd33902;
	st.global.u64 	[%rd36011], %rd33903;
	st.global.u64 	[%rd36012], %rd33904;
	st.global.u64 	[%rd36013], %rd33905;
	st.global.u64 	[%rd36014], %rd33906;
	st.global.u64 	[%rd36015], %rd31981;
	ld.global.u64 	%rd33920, [%rd2];
	ld.global.u64 	%rd33921, [%rd36011];
	ld.global.u64 	%rd33922, [%rd36012];
	ld.global.u64 	%rd33923, [%rd36013];
	ld.global.u64 	%rd33924, [%rd36014];
	// begin inline asm
	add.cc.u64 %rd33920, %rd33920, %rd35996;
	addc.cc.u64 %rd33921, %rd33921, %rd35997;
	addc.cc.u64 %rd33922, %rd33922, %rd35998;
	addc.cc.u64 %rd33923, %rd33923, %rd35999;
	addc.cc.u64 %rd33924, %rd33924, %rd36000;
	addc.u64 %rd31981, %rd31981, %rd36001;
	
	// end inline asm
	st.global.u64 	[%rd2], %rd33920;
	st.global.u64 	[%rd36011], %rd33921;
	st.global.u64 	[%rd36012], %rd33922;
	st.global.u64 	[%rd36013], %rd33923;
	st.global.u64 	[%rd36014], %rd33924;
	st.global.u64 	[%rd36015], %rd31981;
	ld.global.u64 	%rd33938, [%rd2];
	ld.global.u64 	%rd33939, [%rd36011];
	ld.global.u64 	%rd33940, [%rd36012];
	ld.global.u64 	%rd33941, [%rd36013];
	ld.global.u64 	%rd33942, [%rd36014];
	// begin inline asm
	add.cc.u64 %rd33938, %rd33938, %rd35996;
	addc.cc.u64 %rd33939, %rd33939, %rd35997;
	addc.cc.u64 %rd33940, %rd33940, %rd35998;
	addc.cc.u64 %rd33941, %rd33941, %rd35999;
	addc.cc.u64 %rd33942, %rd33942, %rd36000;
	addc.u64 %rd31981, %rd31981, %rd36001;
	
	// end inline asm
	st.global.u64 	[%rd2], %rd33938;
	st.global.u64 	[%rd36011], %rd33939;
	st.global.u64 	[%rd36012], %rd33940;
	st.global.u64 	[%rd36013], %rd33941;
	st.global.u64 	[%rd36014], %rd33942;
	st.global.u64 	[%rd36015], %rd31981;
	ld.global.u64 	%rd33956, [%rd2];
	ld.global.u64 	%rd33957, [%rd36011];
	ld.global.u64 	%rd33958, [%rd36012];
	ld.global.u64 	%rd33959, [%rd36013];
	ld.global.u64 	%rd33960, [%rd36014];
	// begin inline asm
	add.cc.u64 %rd33956, %rd33956, %rd35996;
	addc.cc.u64 %rd33957, %rd33957, %rd35997;
	addc.cc.u64 %rd33958, %rd33958, %rd35998;
	addc.cc.u64 %rd33959, %rd33959, %rd35999;
	addc.cc.u64 %rd33960, %rd33960, %rd36000;
	addc.u64 %rd31981, %rd31981, %rd36001;
	
	// end inline asm
	st.global.u64 	[%rd2], %rd33956;
	st.global.u64 	[%rd36011], %rd33957;
	st.global.u64 	[%rd36012], %rd33958;
	st.global.u64 	[%rd36013], %rd33959;
	st.global.u64 	[%rd36014], %rd33960;
	st.global.u64 	[%rd36015], %rd31981;
	ld.global.u64 	%rd33974, [%rd2];
	ld.global.u64 	%rd33975, [%rd36011];
	ld.global.u64 	%rd33976, [%rd36012];
	ld.global.u64 	%rd33977, [%rd36013];
	ld.global.u64 	%rd33978, [%rd36014];
	// begin inline asm
	add.cc.u64 %rd33974, %rd33974, %rd35996;
	addc.cc.u64 %rd33975, %rd33975, %rd35997;
	addc.cc.u64 %rd33976, %rd33976, %rd35998;
	addc.cc.u64 %rd33977, %rd33977, %rd35999;
	addc.cc.u64 %rd33978, %rd33978, %rd36000;
	addc.u64 %rd31981, %rd31981, %rd36001;
	
	// end inline asm
	st.global.u64 	[%rd2], %rd33974;
	st.global.u64 	[%rd36011], %rd33975;
	st.global.u64 	[%rd36012], %rd33976;
	st.global.u64 	[%rd36013], %rd33977;
	st.global.u64 	[%rd36014], %rd33978;
	st.global.u64 	[%rd36015], %rd31981;
	ld.global.u64 	%rd33992, [%rd2];
	ld.global.u64 	%rd33993, [%rd36011];
	ld.global.u64 	%rd33994, [%rd36012];
	ld.global.u64 	%rd33995, [%rd36013];
	ld.global.u64 	%rd33996, [%rd36014];
	// begin inline asm
	add.cc.u64 %rd33992, %rd33992, %rd35996;
	addc.cc.u64 %rd33993, %rd33993, %rd35997;
	addc.cc.u64 %rd33994, %rd33994, %rd35998;
	addc.cc.u64 %rd33995, %rd33995, %rd35999;
	addc.cc.u64 %rd33996, %rd33996, %rd36000;
	addc.u64 %rd31981, %rd31981, %rd36001;
	
	// end inline asm
	st.global.u64 	[%rd2], %rd33992;
	st.global.u64 	[%rd36011], %rd33993;
	st.global.u64 	[%rd36012], %rd33994;
	st.global.u64 	[%rd36013], %rd33995;
	st.global.u64 	[%rd36014], %rd33996;
	st.global.u64 	[%rd36015], %rd31981;
	ld.global.u64 	%rd34010, [%rd2];
	ld.global.u64 	%rd34011, [%rd36011];
	ld.global.u64 	%rd34012, [%rd36012];
	ld.global.u64 	%rd34013, [%rd36013];
	ld.global.u64 	%rd34014, [%rd36014];
	// begin inline asm
	add.cc.u64 %rd34010, %rd34010, %rd35996;
	addc.cc.u64 %rd34011, %rd34011, %rd35997;
	addc.cc.u64 %rd34012, %rd34012, %rd35998;
	addc.cc.u64 %rd34013, %rd34013, %rd35999;
	addc.cc.u64 %rd34014, %rd34014, %rd36000;
	addc.u64 %rd31981, %rd31981, %rd36001;
	
	// end inline asm
	st.global.u64 	[%rd2], %rd34010;
	st.global.u64 	[%rd36011], %rd34011;
	st.global.u64 	[%rd36012], %rd34012;
	st.global.u64 	[%rd36013], %rd34013;
	st.global.u64 	[%rd36014], %rd34014;
	st.global.u64 	[%rd36015], %rd31981;
	ld.global.u64 	%rd34028, [%rd2];
	ld.global.u64 	%rd34029, [%rd36011];
	ld.global.u64 	%rd34030, [%rd36012];
	ld.global.u64 	%rd34031, [%rd36013];
	ld.global.u64 	%rd34032, [%rd36014];
	// begin inline asm
	add.cc.u64 %rd34028, %rd34028, %rd35996;
	addc.cc.u64 %rd34029, %rd34029, %rd35997;
	addc.cc.u64 %rd34030, %rd34030, %rd35998;
	addc.cc.u64 %rd34031, %rd34031, %rd35999;
	addc.cc.u64 %rd34032, %rd34032, %rd36000;
	addc.u64 %rd31981, %rd31981, %rd36001;
	
	// end inline asm
	st.global.u64 	[%rd2], %rd34028;
	st.global.u64 	[%rd36011], %rd34029;
	st.global.u64 	[%rd36012], %rd34030;
	st.global.u64 	[%rd36013], %rd34031;
	st.global.u64 	[%rd36014], %rd34032;
	st.global.u64 	[%rd36015], %rd31981;
	ld.global.u64 	%rd34046, [%rd2];
	ld.global.u64 	%rd34047, [%rd36011];
	ld.global.u64 	%rd34048, [%rd36012];
	ld.global.u64 	%rd34049, [%rd36013];
	ld.global.u64 	%rd34050, [%rd36014];
	// begin inline asm
	add.cc.u64 %rd34046, %rd34046, %rd35996;
	addc.cc.u64 %rd34047, %rd34047, %rd35997;
	addc.cc.u64 %rd34048, %rd34048, %rd35998;
	addc.cc.u64 %rd34049, %rd34049, %rd35999;
	addc.cc.u64 %rd34050, %rd34050, %rd36000;
	addc.u64 %rd31981, %rd31981, %rd36001;
	
	// end inline asm
	st.global.u64 	[%rd2], %rd34046;
	st.global.u64 	[%rd36011], %rd34047;
	st.global.u64 	[%rd36012], %rd34048;
	st.global.u64 	[%rd36013], %rd34049;
	st.global.u64 	[%rd36014], %rd34050;
	st.global.u64 	[%rd36015], %rd31981;
	ld.global.u64 	%rd34064, [%rd2];
	ld.global.u64 	%rd34065, [%rd36011];
	ld.global.u64 	%rd34066, [%rd36012];
	ld.global.u64 	%rd34067, [%rd36013];
	ld.global.u64 	%rd34068, [%rd36014];
	// begin inline asm
	add.cc.u64 %rd34064, %rd34064, %rd35996;
	addc.cc.u64 %rd34065, %rd34065, %rd35997;
	addc.cc.u64 %rd34066, %rd34066, %rd35998;
	addc.cc.u64 %rd34067, %rd34067, %rd35999;
	addc.cc.u64 %rd34068, %rd34068, %rd36000;
	addc.u64 %rd31981, %rd31981, %rd36001;
	
	// end inline asm
	st.global.u64 	[%rd2], %rd34064;
	st.global.u64 	[%rd36011], %rd34065;
	st.global.u64 	[%rd36012], %rd34066;
	st.global.u64 	[%rd36013], %rd34067;
	st.global.u64 	[%rd36014], %rd34068;
	st.global.u64 	[%rd36015], %rd31981;
	ld.global.u64 	%rd34082, [%rd2];
	ld.global.u64 	%rd34083, [%rd36011];
	ld.global.u64 	%rd34084, [%rd36012];
	ld.global.u64 	%rd34085, [%rd36013];
	ld.global.u64 	%rd34086, [%rd36014];
	// begin inline asm
	add.cc.u64 %rd34082, %rd34082, %rd35996;
	addc.cc.u64 %rd34083, %rd34083, %rd35997;
	addc.cc.u64 %rd34084, %rd34084, %rd35998;
	addc.cc.u64 %rd34085, %rd34085, %rd35999;
	addc.cc.u64 %rd34086, %rd34086, %rd36000;
	addc.u64 %rd31981, %rd31981, %rd36001;
	
	// end inline asm
	st.global.u64 	[%rd2], %rd34082;
	st.global.u64 	[%rd36011], %rd34083;
	st.global.u64 	[%rd36012], %rd34084;
	st.global.u64 	[%rd36013], %rd34085;
	st.global.u64 	[%rd36014], %rd34086;
	st.global.u64 	[%rd36015], %rd31981;
	ld.global.u64 	%rd34100, [%rd2];
	ld.global.u64 	%rd34101, [%rd36011];
	ld.global.u64 	%rd34102, [%rd36012];
	ld.global.u64 	%rd34103, [%rd36013];
	ld.global.u64 	%rd34104, [%rd36014];
	// begin inline asm
	add.cc.u64 %rd34100, %rd34100, %rd35996;
	addc.cc.u64 %rd34101, %rd34101, %rd35997;
	addc.cc.u64 %rd34102, %rd34102, %rd35998;
	addc.cc.u64 %rd34103, %rd34103, %rd35999;
	addc.cc.u64 %rd34104, %rd34104, %rd36000;
	addc.u64 %rd31981, %rd31981, %rd36001;
	
	// end inline asm
	st.global.u64 	[%rd2], %rd34100;
	st.global.u64 	[%rd36011], %rd34101;
	st.global.u64 	[%rd36012], %rd34102;
	st.global.u64 	[%rd36013], %rd34103;
	st.global.u64 	[%rd36014], %rd34104;
	st.global.u64 	[%rd36015], %rd31981;
	ld.global.u64 	%rd34118, [%rd2];
	ld.global.u64 	%rd34119, [%rd36011];
	ld.global.u64 	%rd34120, [%rd36012];
	ld.global.u64 	%rd34121, [%rd36013];
	ld.global.u64 	%rd34122, [%rd36014];
	// begin inline asm
	add.cc.u64 %rd34118, %rd34118, %rd35996;
	addc.cc.u64 %rd34119, %rd34119, %rd35997;
	addc.cc.u64 %rd34120, %rd34120, %rd35998;
	addc.cc.u64 %rd34121, %rd34121, %rd35999;
	addc.cc.u64 %rd34122, %rd34122, %rd36000;
	addc.u64 %rd31981, %rd31981, %rd36001;
	
	// end inline asm
	st.global.u64 	[%rd2], %rd34118;
	st.global.u64 	[%rd36011], %rd34119;
	st.global.u64 	[%rd36012], %rd34120;
	st.global.u64 	[%rd36013], %rd34121;
	st.global.u64 	[%rd36014], %rd34122;
	st.global.u64 	[%rd36015], %rd31981;
	ld.global.u64 	%rd34136, [%rd2];
	ld.global.u64 	%rd34137, [%rd36011];
	ld.global.u64 	%rd34138, [%rd36012];
	ld.global.u64 	%rd34139, [%rd36013];
	ld.global.u64 	%rd34140, [%rd36014];
	// begin inline asm
	add.cc.u64 %rd34136, %rd34136, %rd35996;
	addc.cc.u64 %rd34137, %rd34137, %rd35997;
	addc.cc.u64 %rd34138, %rd34138, %rd35998;
	addc.cc.u64 %rd34139, %rd34139, %rd35999;
	addc.cc.u64 %rd34140, %rd34140, %rd36000;
	addc.u64 %rd31981, %rd31981, %rd36001;
	
	// end inline asm
	st.global.u64 	[%rd2], %rd34136;
	st.global.u64 	[%rd36011], %rd34137;
	st.global.u64 	[%rd36012], %rd34138;
	st.global.u64 	[%rd36013], %rd34139;
	st.global.u64 	[%rd36014], %rd34140;
	st.global.u64 	[%rd36015], %rd31981;
	ld.global.u64 	%rd34154, [%rd2];
	ld.global.u64 	%rd34155, [%rd36011];
	ld.global.u64 	%rd34156, [%rd36012];
	ld.global.u64 	%rd34157, [%rd36013];
	ld.global.u64 	%rd34158, [%rd36014];
	// begin inline asm
	add.cc.u64 %rd34154, %rd34154, %rd35996;
	addc.cc.u64 %rd34155, %rd34155, %rd35997;
	addc.cc.u64 %rd34156, %rd34156, %rd35998;
	addc.cc.u64 %rd34157, %rd34157, %rd35999;
	addc.cc.u64 %rd34158, %rd34158, %rd36000;
	addc.u64 %rd31981, %rd31981, %rd36001;
	
	// end inline asm
	st.global.u64 	[%rd2], %rd34154;
	st.global.u64 	[%rd36011], %rd34155;
	st.global.u64 	[%rd36012], %rd34156;
	st.global.u64 	[%rd36013], %rd34157;
	st.global.u64 	[%rd36014], %rd34158;
	st.global.u64 	[%rd36015], %rd31981;
	ld.global.u64 	%rd34172, [%rd2];
	ld.global.u64 	%rd34173, [%rd36011];
	ld.global.u64 	%rd34174, [%rd36012];
	ld.global.u64 	%rd34175, [%rd36013];
	ld.global.u64 	%rd34176, [%rd36014];
	// begin inline asm
	add.cc.u64 %rd34172, %rd34172, %rd35996;
	addc.cc.u64 %rd34173, %rd34173, %rd35997;
	addc.cc.u64 %rd34174, %rd34174, %rd35998;
	addc.cc.u64 %rd34175, %rd34175, %rd35999;
	addc.cc.u64 %rd34176, %rd34176, %rd36000;
	addc.u64 %rd31981, %rd31981, %rd36001;
	
	// end inline asm
	st.global.u64 	[%rd2], %rd34172;
	st.global.u64 	[%rd36011], %rd34173;
	st.global.u64 	[%rd36012], %rd34174;
	st.global.u64 	[%rd36013], %rd34175;
	st.global.u64 	[%rd36014], %rd34176;
	st.global.u64 	[%rd36015], %rd31981;
	ld.global.u64 	%rd34190, [%rd2];
	ld.global.u64 	%rd34191, [%rd36011];
	ld.global.u64 	%rd34192, [%rd36012];
	ld.global.u64 	%rd34193, [%rd36013];
	ld.global.u64 	%rd34194, [%rd36014];
	// begin inline asm
	add.cc.u64 %rd34190, %rd34190, %rd35996;
	addc.cc.u64 %rd34191, %rd34191, %rd35997;
	addc.cc.u64 %rd34192, %rd34192, %rd35998;
	addc.cc.u64 %rd34193, %rd34193, %rd35999;
	addc.cc.u64 %rd34194, %rd34194, %rd36000;
	addc.u64 %rd31981, %rd31981, %rd36001;
	
	// end inline asm
	st.global.u64 	[%rd2], %rd34190;
	st.global.u64 	[%rd36011], %rd34191;
	st.global.u64 	[%rd36012], %rd34192;
	st.global.u64 	[%rd36013], %rd34193;
	st.global.u64 	[%rd36014], %rd34194;
	st.global.u64 	[%rd36015], %rd31981;
	ld.global.u64 	%rd34208, [%rd2];
	ld.global.u64 	%rd34209, [%rd36011];
	ld.global.u64 	%rd34210, [%rd36012];
	ld.global.u64 	%rd34211, [%rd36013];
	ld.global.u64 	%rd34212, [%rd36014];
	// begin inline asm
	add.cc.u64 %rd34208, %rd34208, %rd35996;
	addc.cc.u64 %rd34209, %rd34209, %rd35997;
	addc.cc.u64 %rd34210, %rd34210, %rd35998;
	addc.cc.u64 %rd34211, %rd34211, %rd35999;
	addc.cc.u64 %rd34212, %rd34212, %rd36000;
	addc.u64 %rd31981, %rd31981, %rd36001;
	
	// end inline asm
	st.global.u64 	[%rd2], %rd34208;
	st.global.u64 	[%rd36011], %rd34209;
	st.global.u64 	[%rd36012], %rd34210;
	st.global.u64 	[%rd36013], %rd34211;
	st.global.u64 	[%rd36014], %rd34212;
	st.global.u64 	[%rd36015], %rd31981;
	ld.global.u64 	%rd34226, [%rd2];
	ld.global.u64 	%rd34227, [%rd36011];
	ld.global.u64 	%rd34228, [%rd36012];
	ld.global.u64 	%rd34229, [%rd36013];
	ld.global.u64 	%rd34230, [%rd36014];
	// begin inline asm
	add.cc.u64 %rd34226, %rd34226, %rd35996;
	addc.cc.u64 %rd34227, %rd34227, %rd35997;
	addc.cc.u64 %rd34228, %rd34228, %rd35998;
	addc.cc.u64 %rd34229, %rd34229, %rd35999;
	addc.cc.u64 %rd34230, %rd34230, %rd36000;
	addc.u64 %rd31981, %rd31981, %rd36001;
	
	// end inline asm
	st.global.u64 	[%rd2], %rd34226;
	st.global.u64 	[%rd36011], %rd34227;
	st.global.u64 	[%rd36012], %rd34228;
	st.global.u64 	[%rd36013], %rd34229;
	st.global.u64 	[%rd36014], %rd34230;
	st.global.u64 	[%rd36015], %rd31981;
	ld.global.u64 	%rd34244, [%rd2];
	ld.global.u64 	%rd34245, [%rd36011];
	ld.global.u64 	%rd34246, [%rd36012];
	ld.global.u64 	%rd34247, [%rd36013];
	ld.global.u64 	%rd34248, [%rd36014];
	// begin inline asm
	add.cc.u64 %rd34244, %rd34244, %rd35996;
	addc.cc.u64 %rd34245, %rd34245, %rd35997;
	addc.cc.u64 %rd34246, %rd34246, %rd35998;
	addc.cc.u64 %rd34247, %rd34247, %rd35999;
	addc.cc.u64 %rd34248, %rd34248, %rd36000;
	addc.u64 %rd31981, %rd31981, %rd36001;
	
	// end inline asm
	st.global.u64 	[%rd2], %rd34244;
	st.global.u64 	[%rd36011], %rd34245;
	st.global.u64 	[%rd36012], %rd34246;
	st.global.u64 	[%rd36013], %rd34247;
	st.global.u64 	[%rd36014], %rd34248;
	st.global.u64 	[%rd36015], %rd31981;
	ld.global.u64 	%rd34262, [%rd2];
	ld.global.u64 	%rd34263, [%rd36011];
	ld.global.u64 	%rd34264, [%rd36012];
	ld.global.u64 	%rd34265, [%rd36013];
	ld.global.u64 	%rd34266, [%rd36014];
	// begin inline asm
	add.cc.u64 %rd34262, %rd34262, %rd35996;
	addc.cc.u64 %rd34263, %rd34263, %rd35997;
	addc.cc.u64 %rd34264, %rd34264, %rd35998;
	addc.cc.u64 %rd34265, %rd34265, %rd35999;
	addc.cc.u64 %rd34266, %rd34266, %rd36000;
	addc.u64 %rd31981, %rd31981, %rd36001;
	
	// end inline asm
	st.global.u64 	[%rd2], %rd34262;
	st.global.u64 	[%rd36011], %rd34263;
	st.global.u64 	[%rd36012], %rd34264;
	st.global.u64 	[%rd36013], %rd34265;
	st.global.u64 	[%rd36014], %rd34266;
	st.global.u64 	[%rd36015], %rd31981;
	ld.global.u64 	%rd34280, [%rd2];
	ld.global.u64 	%rd34281, [%rd36011];
	ld.global.u64 	%rd34282, [%rd36012];
	ld.global.u64 	%rd34283, [%rd36013];
	ld.global.u64 	%rd34284, [%rd36014];
	// begin inline asm
	add.cc.u64 %rd34280, %rd34280, %rd35996;
	addc.cc.u64 %rd34281, %rd34281, %rd35997;
	addc.cc.u64 %rd34282, %rd34282, %rd35998;
	addc.cc.u64 %rd34283, %rd34283, %rd35999;
	addc.cc.u64 %rd34284, %rd34284, %rd36000;
	addc.u64 %rd31981, %rd31981, %rd36001;
	
	// end inline asm
	st.global.u64 	[%rd2], %rd34280;
	st.global.u64 	[%rd36011], %rd34281;
	st.global.u64 	[%rd36012], %rd34282;
	st.global.u64 	[%rd36013], %rd34283;
	st.global.u64 	[%rd36014], %rd34284;
	st.global.u64 	[%rd36015], %rd31981;
	ld.global.u64 	%rd34298, [%rd2];
	ld.global.u64 	%rd34299, [%rd36011];
	ld.global.u64 	%rd34300, [%rd36012];
	ld.global.u64 	%rd34301, [%rd36013];
	ld.global.u64 	%rd34302, [%rd36014];
	// begin inline asm
	add.cc.u64 %rd34298, %rd34298, %rd35996;
	addc.cc.u64 %rd34299, %rd34299, %rd35997;
	addc.cc.u64 %rd34300, %rd34300, %rd35998;
	addc.cc.u64 %rd34301, %rd34301, %rd35999;
	addc.cc.u64 %rd34302, %rd34302, %rd36000;
	addc.u64 %rd31981, %rd31981, %rd36001;
	
	// end inline asm
	st.global.u64 	[%rd2], %rd34298;
	st.global.u64 	[%rd36011], %rd34299;
	st.global.u64 	[%rd36012], %rd34300;
	st.global.u64 	[%rd36013], %rd34301;
	st.global.u64 	[%rd36014], %rd34302;
	st.global.u64 	[%rd36015], %rd31981;
	ld.global.u64 	%rd34316, [%rd2];
	ld.global.u64 	%rd34317, [%rd36011];
	ld.global.u64 	%rd34318, [%rd36012];
	ld.global.u64 	%rd34319, [%rd36013];
	ld.global.u64 	%rd34320, [%rd36014];
	// begin inline asm
	add.cc.u64 %rd34316, %rd34316, %rd35996;
	addc.cc.u64 %rd34317, %rd34317, %rd35997;
	addc.cc.u64 %rd34318, %rd34318, %rd35998;
	addc.cc.u64 %rd34319, %rd34319, %rd35999;
	addc.cc.u64 %rd34320, %rd34320, %rd36000;
	addc.u64 %rd31981, %rd31981, %rd36001;
	
	// end inline asm
	st.global.u64 	[%rd2], %rd34316;
	st.global.u64 	[%rd36011], %rd34317;
	st.global.u64 	[%rd36012], %rd34318;
	st.global.u64 	[%rd36013], %rd34319;
	st.global.u64 	[%rd36014], %rd34320;
	st.global.u64 	[%rd36015], %rd31981;
	ld.global.u64 	%rd34334, [%rd2];
	ld.global.u64 	%rd34335, [%rd36011];
	ld.global.u64 	%rd34336, [%rd36012];
	ld.global.u64 	%rd34337, [%rd36013];
	ld.global.u64 	%rd34338, [%rd36014];
	// begin inline asm
	add.cc.u64 %rd34334, %rd34334, %rd35996;
	addc.cc.u64 %rd34335, %rd34335, %rd35997;
	addc.cc.u64 %rd34336, %rd34336, %rd35998;
	addc.cc.u64 %rd34337, %rd34337, %rd35999;
	addc.cc.u64 %rd34338, %rd34338, %rd36000;
	addc.u64 %rd31981, %rd31981, %rd36001;
	
	// end inline asm
	st.global.u64 	[%rd2], %rd34334;
	st.global.u64 	[%rd36011], %rd34335;
	st.global.u64 	[%rd36012], %rd34336;
	st.global.u64 	[%rd36013], %rd34337;
	st.global.u64 	[%rd36014], %rd34338;
	st.global.u64 	[%rd36015], %rd31981;
	ld.global.u64 	%rd34352, [%rd2];
	ld.global.u64 	%rd34353, [%rd36011];
	ld.global.u64 	%rd34354, [%rd36012];
	ld.global.u64 	%rd34355, [%rd36013];
	ld.global.u64 	%rd34356, [%rd36014];
	// begin inline asm
	add.cc.u64 %rd34352, %rd34352, %rd35996;
	addc.cc.u64 %rd34353, %rd34353, %rd35997;
	addc.cc.u64 %rd34354, %rd34354, %rd35998;
	addc.cc.u64 %rd34355, %rd34355, %rd35999;
	addc.cc.u64 %rd34356, %rd34356, %rd36000;
	addc.u64 %rd31981, %rd31981, %rd36001;
	
	// end inline asm
	st.global.u64 	[%rd2], %rd34352;
	st.global.u64 	[%rd36011], %rd34353;
	st.global.u64 	[%rd36012], %rd34354;
	st.global.u64 	[%rd36013], %rd34355;
	st.global.u64 	[%rd36014], %rd34356;
	st.global.u64 	[%rd36015], %rd31981;
	ld.global.u64 	%rd34370, [%rd2];
	ld.global.u64 	%rd34371, [%rd36011];
	ld.global.u64 	%rd34372, [%rd36012];
	ld.global.u64 	%rd34373, [%rd36013];
	ld.global.u64 	%rd34374, [%rd36014];
	// begin inline asm
	add.cc.u64 %rd34370, %rd34370, %rd35996;
	addc.cc.u64 %rd34371, %rd34371, %rd35997;
	addc.cc.u64 %rd34372, %rd34372, %rd35998;
	addc.cc.u64 %rd34373, %rd34373, %rd35999;
	addc.cc.u64 %rd34374, %rd34374, %rd36000;
	addc.u64 %rd31981, %rd31981, %rd36001;
	
	// end inline asm
	st.global.u64 	[%rd2], %rd34370;
	st.global.u64 	[%rd36011], %rd34371;
	st.global.u64 	[%rd36012], %rd34372;
	st.global.u64 	[%rd36013], %rd34373;
	st.global.u64 	[%rd36014], %rd34374;
	st.global.u64 	[%rd36015], %rd31981;
	ld.global.u64 	%rd34388, [%rd2];
	ld.global.u64 	%rd34389, [%rd36011];
	ld.global.u64 	%rd34390, [%rd36012];
	ld.global.u64 	%rd34391, [%rd36013];
	ld.global.u64 	%rd34392, [%rd36014];
	// begin inline asm
	add.cc.u64 %rd34388, %rd34388, %rd35996;
	addc.cc.u64 %rd34389, %rd34389, %rd35997;
	addc.cc.u64 %rd34390, %rd34390, %rd35998;
	addc.cc.u64 %rd34391, %rd34391, %rd35999;
	addc.cc.u64 %rd34392, %rd34392, %rd36000;
	addc.u64 %rd31981, %rd31981, %rd36001;
	
	// end inline asm
	st.global.u64 	[%rd2], %rd34388;
	st.global.u64 	[%rd36011], %rd34389;
	st.global.u64 	[%rd36012], %rd34390;
	st.global.u64 	[%rd36013], %rd34391;
	st.global.u64 	[%rd36014], %rd34392;
	st.global.u64 	[%rd36015], %rd31981;
	ld.global.u64 	%rd34406, [%rd2];
	ld.global.u64 	%rd34407, [%rd36011];
	ld.global.u64 	%rd34408, [%rd36012];
	ld.global.u64 	%rd34409, [%rd36013];
	ld.global.u64 	%rd34410, [%rd36014];
	// begin inline asm
	add.cc.u64 %rd34406, %rd34406, %rd35996;
	addc.cc.u64 %rd34407, %rd34407, %rd35997;
	addc.cc.u64 %rd34408, %rd34408, %rd35998;
	addc.cc.u64 %rd34409, %rd34409, %rd35999;
	addc.cc.u64 %rd34410, %rd34410, %rd36000;
	addc.u64 %rd31981, %rd31981, %rd36001;
	
	// end inline asm
	st.global.u64 	[%rd2], %rd34406;
	st.global.u64 	[%rd36011], %rd34407;
	st.global.u64 	[%rd36012], %rd34408;
	st.global.u64 	[%rd36013], %rd34409;
	st.global.u64 	[%rd36014], %rd34410;
	st.global.u64 	[%rd36015], %rd31981;
	ld.global.u64 	%rd34424, [%rd2];
	ld.global.u64 	%rd34425, [%rd36011];
	ld.global.u64 	%rd34426, [%rd36012];
	ld.global.u64 	%rd34427, [%rd36013];
	ld.global.u64 	%rd34428, [%rd36014];
	// begin inline asm
	add.cc.u64 %rd34424, %rd34424, %rd35996;
	addc.cc.u64 %rd34425, %rd34425, %rd35997;
	addc.cc.u64 %rd34426, %rd34426, %rd35998;
	addc.cc.u64 %rd34427, %rd34427, %rd35999;
	addc.cc.u64 %rd34428, %rd34428, %rd36000;
	addc.u64 %rd31981, %rd31981, %rd36001;
	
	// end inline asm
	st.global.u64 	[%rd2], %rd34424;
	st.global.u64 	[%rd36011], %rd34425;
	st.global.u64 	[%rd36012], %rd34426;
	st.global.u64 	[%rd36013], %rd34427;
	st.global.u64 	[%rd36014], %rd34428;
	st.global.u64 	[%rd36015], %rd31981;
	ld.global.u64 	%rd34442, [%rd2];
	ld.global.u64 	%rd34443, [%rd36011];
	ld.global.u64 	%rd34444, [%rd36012];
	ld.global.u64 	%rd34445, [%rd36013];
	ld.global.u64 	%rd34446, [%rd36014];
	// begin inline asm
	add.cc.u64 %rd34442, %rd34442, %rd35996;
	addc.cc.u64 %rd34443, %rd34443, %rd35997;
	addc.cc.u64 %rd34444, %rd34444, %rd35998;
	addc.cc.u64 %rd34445, %rd34445, %rd35999;
	addc.cc.u64 %rd34446, %rd34446, %rd36000;
	addc.u64 %rd31981, %rd31981, %rd36001;
	
	// end inline asm
	st.global.u64 	[%rd2], %rd34442;
	st.global.u64 	[%rd36011], %rd34443;
	st.global.u64 	[%rd36012], %rd34444;
	st.global.u64 	[%rd36013], %rd34445;
	st.global.u64 	[%rd36014], %rd34446;
	st.global.u64 	[%rd36015], %rd31981;
	ld.global.u64 	%rd34460, [%rd2];
	ld.global.u64 	%rd34461, [%rd36011];
	ld.global.u64 	%rd34462, [%rd36012];
	ld.global.u64 	%rd34463, [%rd36013];
	ld.global.u64 	%rd34464, [%rd36014];
	// begin inline asm
	add.cc.u64 %rd34460, %rd34460, %rd35996;
	addc.cc.u64 %rd34461, %rd34461, %rd35997;
	addc.cc.u64 %rd34462, %rd34462, %rd35998;
	addc.cc.u64 %rd34463, %rd34463, %rd35999;
	addc.cc.u64 %rd34464, %rd34464, %rd36000;
	addc.u64 %rd31981, %rd31981, %rd36001;
	
	// end inline asm
	st.global.u64 	[%rd2], %rd34460;
	st.global.u64 	[%rd36011], %rd34461;
	st.global.u64 	[%rd36012], %rd34462;
	st.global.u64 	[%rd36013], %rd34463;
	st.global.u64 	[%rd36014], %rd34464;
	st.global.u64 	[%rd36015], %rd31981;
	ld.global.u64 	%rd34478, [%rd2];
	ld.global.u64 	%rd34479, [%rd36011];
	ld.global.u64 	%rd34480, [%rd36012];
	ld.global.u64 	%rd34481, [%rd36013];
	ld.global.u64 	%rd34482, [%rd36014];
	// begin inline asm
	add.cc.u64 %rd34478, %rd34478, %rd35996;
	addc.cc.u64 %rd34479, %rd34479, %rd35997;
	addc.cc.u64 %rd34480, %rd34480, %rd35998;
	addc.cc.u64 %rd34481, %rd34481, %rd35999;
	addc.cc.u64 %rd34482, %rd34482, %rd36000;
	addc.u64 %rd31981, %rd31981, %rd36001;
	
	// end inline asm
	st.global.u64 	[%rd2], %rd34478;
	st.global.u64 	[%rd36011], %rd34479;
	st.global.u64 	[%rd36012], %rd34480;
	st.global.u64 	[%rd36013], %rd34481;
	st.global.u64 	[%rd36014], %rd34482;
	st.global.u64 	[%rd36015], %rd31981;
	ld.global.u64 	%rd34496, [%rd2];
	ld.global.u64 	%rd34497, [%rd36011];
	ld.global.u64 	%rd34498, [%rd36012];
	ld.global.u64 	%rd34499, [%rd36013];
	ld.global.u64 	%rd34500, [%rd36014];
	// begin inline asm
	add.cc.u64 %rd34496, %rd34496, %rd35996;
	addc.cc.u64 %rd34497, %rd34497, %rd35997;
	addc.cc.u64 %rd34498, %rd34498, %rd35998;
	addc.cc.u64 %rd34499, %rd34499, %rd35999;
	addc.cc.u64 %rd34500, %rd34500, %rd36000;
	addc.u64 %rd31981, %rd31981, %rd36001;
	
	// end inline asm
	st.global.u64 	[%rd2], %rd34496;
	st.global.u64 	[%rd36011], %rd34497;
	st.global.u64 	[%rd36012], %rd34498;
	st.global.u64 	[%rd36013], %rd34499;
	st.global.u64 	[%rd36014], %rd34500;
	st.global.u64 	[%rd36015], %rd31981;
	ld.global.u64 	%rd34514, [%rd2];
	ld.global.u64 	%rd34515, [%rd36011];
	ld.global.u64 	%rd34516, [%rd36012];
	ld.global.u64 	%rd34517, [%rd36013];
	ld.global.u64 	%rd34518, [%rd36014];
	// begin inline asm
	add.cc.u64 %rd34514, %rd34514, %rd35996;
	addc.cc.u64 %rd34515, %rd34515, %rd35997;
	addc.cc.u64 %rd34516, %rd34516, %rd35998;
	addc.cc.u64 %rd34517, %rd34517, %rd35999;
	addc.cc.u64 %rd34518, %rd34518, %rd36000;
	addc.u64 %rd31981, %rd31981, %rd36001;
	
	// end inline asm
	st.global.u64 	[%rd2], %rd34514;
	st.global.u64 	[%rd36011], %rd34515;
	st.global.u64 	[%rd36012], %rd34516;
	st.global.u64 	[%rd36013], %rd34517;
	st.global.u64 	[%rd36014], %rd34518;
	st.global.u64 	[%rd36015], %rd31981;
	ld.global.u64 	%rd34532, [%rd2];
	ld.global.u64 	%rd34533, [%rd36011];
	ld.global.u64 	%rd34534, [%rd36012];
	ld.global.u64 	%rd34535, [%rd36013];
	ld.global.u64 	%rd34536, [%rd36014];
	// begin inline asm
	add.cc.u64 %rd34532, %rd34532, %rd35996;
	addc.cc.u64 %rd34533, %rd34533, %rd35997;
	addc.cc.u64 %rd34534, %rd34534, %rd35998;
	addc.cc.u64 %rd34535, %rd34535, %rd35999;
	addc.cc.u64 %rd34536, %rd34536, %rd36000;
	addc.u64 %rd31981, %rd31981, %rd36001;
	
	// end inline asm
	st.global.u64 	[%rd2], %rd34532;
	st.global.u64 	[%rd36011], %rd34533;
	st.global.u64 	[%rd36012], %rd34534;
	st.global.u64 	[%rd36013], %rd34535;
	st.global.u64 	[%rd36014], %rd34536;
	st.global.u64 	[%rd36015], %rd31981;
	ld.global.u64 	%rd34550, [%rd2];
	ld.global.u64 	%rd34551, [%rd36011];
	ld.global.u64 	%rd34552, [%rd36012];
	ld.global.u64 	%rd34553, [%rd36013];
	ld.global.u64 	%rd34554, [%rd36014];
	// begin inline asm
	add.cc.u64 %rd34550, %rd34550, %rd35996;
	addc.cc.u64 %rd34551, %rd34551, %rd35997;
	addc.cc.u64 %rd34552, %rd34552, %rd35998;
	addc.cc.u64 %rd34553, %rd34553, %rd35999;
	addc.cc.u64 %rd34554, %rd34554, %rd36000;
	addc.u64 %rd31981, %rd31981, %rd36001;
	
	// end inline asm
	st.global.u64 	[%rd2], %rd34550;
	st.global.u64 	[%rd36011], %rd34551;
	st.global.u64 	[%rd36012], %rd34552;
	st.global.u64 	[%rd36013], %rd34553;
	st.global.u64 	[%rd36014], %rd34554;
	st.global.u64 	[%rd36015], %rd31981;
	ld.global.u64 	%rd34568, [%rd2];
	ld.global.u64 	%rd34569, [%rd36011];
	ld.global.u64 	%rd34570, [%rd36012];
	ld.global.u64 	%rd34571, [%rd36013];
	ld.global.u64 	%rd34572, [%rd36014];
	// begin inline asm
	add.cc.u64 %rd34568, %rd34568, %rd35996;
	addc.cc.u64 %rd34569, %rd34569, %rd35997;
	addc.cc.u64 %rd34570, %rd34570, %rd35998;
	addc.cc.u64 %rd34571, %rd34571, %rd35999;
	addc.cc.u64 %rd34572, %rd34572, %rd36000;
	addc.u64 %rd31981, %rd31981, %rd36001;
	
	// end inline asm
	st.global.u64 	[%rd2], %rd34568;
	st.global.u64 	[%rd36011], %rd34569;
	st.global.u64 	[%rd36012], %rd34570;
	st.global.u64 	[%rd36013], %rd34571;
	st.global.u64 	[%rd36014], %rd34572;
	st.global.u64 	[%rd36015], %rd31981;
	ld.global.u64 	%rd34586, [%rd2];
	ld.global.u64 	%rd34587, [%rd36011];
	ld.global.u64 	%rd34588, [%rd36012];
	ld.global.u64 	%rd34589, [%rd36013];
	ld.global.u64 	%rd34590, [%rd36014];
	// begin inline asm
	add.cc.u64 %rd34586, %rd34586, %rd35996;
	addc.cc.u64 %rd34587, %rd34587, %rd35997;
	addc.cc.u64 %rd34588, %rd34588, %rd35998;
	addc.cc.u64 %rd34589, %rd34589, %rd35999;
	addc.cc.u64 %rd34590, %rd34590, %rd36000;
	addc.u64 %rd31981, %rd31981, %rd36001;
	
	// end inline asm
	st.global.u64 	[%rd2], %rd34586;
	st.global.u64 	[%rd36011], %rd34587;
	st.global.u64 	[%rd36012], %rd34588;
	st.global.u64 	[%rd36013], %rd34589;
	st.global.u64 	[%rd36014], %rd34590;
	st.global.u64 	[%rd36015], %rd31981;
	ld.global.u64 	%rd34604, [%rd2];
	ld.global.u64 	%rd34605, [%rd36011];
	ld.global.u64 	%rd34606, [%rd36012];
	ld.global.u64 	%rd34607, [%rd36013];
	ld.global.u64 	%rd34608, [%rd36014];
	// begin inline asm
	add.cc.u64 %rd34604, %rd34604, %rd35996;
	addc.cc.u64 %rd34605, %rd34605, %rd35997;
	addc.cc.u64 %rd34606, %rd34606, %rd35998;
	addc.cc.u64 %rd34607, %rd34607, %rd35999;
	addc.cc.u64 %rd34608, %rd34608, %rd36000;
	addc.u64 %rd31981, %rd31981, %rd36001;
	
	// end inline asm
	st.global.u64 	[%rd2], %rd34604;
	st.global.u64 	[%rd36011], %rd34605;
	st.global.u64 	[%rd36012], %rd34606;
	st.global.u64 	[%rd36013], %rd34607;
	st.global.u64 	[%rd36014], %rd34608;
	st.global.u64 	[%rd36015], %rd31981;
	ld.global.u64 	%rd34622, [%rd2];
	ld.global.u64 	%rd34623, [%rd36011];
	ld.global.u64 	%rd34624, [%rd36012];
	ld.global.u64 	%rd34625, [%rd36013];
	ld.global.u64 	%rd34626, [%rd36014];
	// begin inline asm
	add.cc.u64 %rd34622, %rd34622, %rd35996;
	addc.cc.u64 %rd34623, %rd34623, %rd35997;
	addc.cc.u64 %rd34624, %rd34624, %rd35998;
	addc.cc.u64 %rd34625, %rd34625, %rd35999;
	addc.cc.u64 %rd34626, %rd34626, %rd36000;
	addc.u64 %rd31981, %rd31981, %rd36001;
	
	// end inline asm
	st.global.u64 	[%rd2], %rd34622;
	st.global.u64 	[%rd36011], %rd34623;
	st.global.u64 	[%rd36012], %rd34624;
	st.global.u64 	[%rd36013], %rd34625;
	st.global.u64 	[%rd36014], %rd34626;
	st.global.u64 	[%rd36015], %rd31981;
	ld.global.u64 	%rd34640, [%rd2];
	ld.global.u64 	%rd34641, [%rd36011];
	ld.global.u64 	%rd34642, [%rd36012];
	ld.global.u64 	%rd34643, [%rd36013];
	ld.global.u64 	%rd34644, [%rd36014];
	// begin inline asm
	add.cc.u64 %rd34640, %rd34640, %rd35996;
	addc.cc.u64 %rd34641, %rd34641, %rd35997;
	addc.cc.u64 %rd34642, %rd34642, %rd35998;
	addc.cc.u64 %rd34643, %rd34643, %rd35999;
	addc.cc.u64 %rd34644, %rd34644, %rd36000;
	addc.u64 %rd31981, %rd31981, %rd36001;
	
	// end inline asm
	st.global.u64 	[%rd2], %rd34640;
	st.global.u64 	[%rd36011], %rd34641;
	st.global.u64 	[%rd36012], %rd34642;
	st.global.u64 	[%rd36013], %rd34643;
	st.global.u64 	[%rd36014], %rd34644;
	st.global.u64 	[%rd36015], %rd31981;
	ld.global.u64 	%rd34658, [%rd2];
	ld.global.u64 	%rd34659, [%rd36011];
	ld.global.u64 	%rd34660, [%rd36012];
	ld.global.u64 	%rd34661, [%rd36013];
	ld.global.u64 	%rd34662, [%rd36014];
	// begin inline asm
	add.cc.u64 %rd34658, %rd34658, %rd35996;
	addc.cc.u64 %rd34659, %rd34659, %rd35997;
	addc.cc.u64 %rd34660, %rd34660, %rd35998;
	addc.cc.u64 %rd34661, %rd34661, %rd35999;
	addc.cc.u64 %rd34662, %rd34662, %rd36000;
	addc.u64 %rd31981, %rd31981, %rd36001;
	
	// end inline asm
	st.global.u64 	[%rd2], %rd34658;
	st.global.u64 	[%rd36011], %rd34659;
	st.global.u64 	[%rd36012], %rd34660;
	st.global.u64 	[%rd36013], %rd34661;
	st.global.u64 	[%rd36014], %rd34662;
	st.global.u64 	[%rd36015], %rd31981;
	ld.global.u64 	%rd34676, [%rd2];
	ld.global.u64 	%rd34677, [%rd36011];
	ld.global.u64 	%rd34678, [%rd36012];
	ld.global.u64 	%rd34679, [%rd36013];
	ld.global.u64 	%rd34680, [%rd36014];
	// begin inline asm
	add.cc.u64 %rd34676, %rd34676, %rd35996;
	addc.cc.u64 %rd34677, %rd34677, %rd35997;
	addc.cc.u64 %rd34678, %rd34678, %rd35998;
	addc.cc.u64 %rd34679, %rd34679, %rd35999;
	addc.cc.u64 %rd34680, %rd34680, %rd36000;
	addc.u64 %rd31981, %rd31981, %rd36001;
	
	// end inline asm
	st.global.u64 	[%rd2], %rd34676;
	st.global.u64 	[%rd36011], %rd34677;
	st.global.u64 	[%rd36012], %rd34678;
	st.global.u64 	[%rd36013], %rd34679;
	st.global.u64 	[%rd36014], %rd34680;
	st.global.u64 	[%rd36015], %rd31981;
	ld.global.u64 	%rd34694, [%rd2];
	ld.global.u64 	%rd34695, [%rd36011];
	ld.global.u64 	%rd34696, [%rd36012];
	ld.global.u64 	%rd34697, [%rd36013];
	ld.global.u64 	%rd34698, [%rd36014];
	// begin inline asm
	add.cc.u64 %rd34694, %rd34694, %rd35996;
	addc.cc.u64 %rd34695, %rd34695, %rd35997;
	addc.cc.u64 %rd34696, %rd34696, %rd35998;
	addc.cc.u64 %rd34697, %rd34697, %rd35999;
	addc.cc.u64 %rd34698, %rd34698, %rd36000;
	addc.u64 %rd31981, %rd31981, %rd36001;
	
	// end inline asm
	st.global.u64 	[%rd2], %rd34694;
	st.global.u64 	[%rd36011], %rd34695;
	st.global.u64 	[%rd36012], %rd34696;
	st.global.u64 	[%rd36013], %rd34697;
	st.global.u64 	[%rd36014], %rd34698;
	st.global.u64 	[%rd36015], %rd31981;
	ld.global.u64 	%rd34712, [%rd2];
	ld.global.u64 	%rd34713, [%rd36011];
	ld.global.u64 	%rd34714, [%rd36012];
	ld.global.u64 	%rd34715, [%rd36013];
	ld.global.u64 	%rd34716, [%rd36014];
	// begin inline asm
	add.cc.u64 %rd34712, %rd34712, %rd35996;
	addc.cc.u64 %rd34713, %rd34713, %rd35997;
	addc.cc.u64 %rd34714, %rd34714, %rd35998;
	addc.cc.u64 %rd34715, %rd34715, %rd35999;
	addc.cc.u64 %rd34716, %rd34716, %rd36000;
	addc.u64 %rd31981, %rd31981, %rd36001;
	
	// end inline asm
	st.global.u64 	[%rd2], %rd34712;
	st.global.u64 	[%rd36011], %rd34713;
	st.global.u64 	[%rd36012], %rd34714;
	st.global.u64 	[%rd36013], %rd34715;
	st.global.u64 	[%rd36014], %rd34716;
	st.global.u64 	[%rd36015], %rd31981;
	ld.global.u64 	%rd34730, [%rd2];
	ld.global.u64 	%rd34731, [%rd36011];
	ld.global.u64 	%rd34732, [%rd36012];
	ld.global.u64 	%rd34733, [%rd36013];
	ld.global.u64 	%rd34734, [%rd36014];
	// begin inline asm
	add.cc.u64 %rd34730, %rd34730, %rd35996;
	addc.cc.u64 %rd34731, %rd34731, %rd35997;
	addc.cc.u64 %rd34732, %rd34732, %rd35998;
	addc.cc.u64 %rd34733, %rd34733, %rd35999;
	addc.cc.u64 %rd34734, %rd34734, %rd36000;
	addc.u64 %rd31981, %rd31981, %rd36001;
	
	// end inline asm
	st.global.u64 	[%rd2], %rd34730;
	st.global.u64 	[%rd36011], %rd34731;
	st.global.u64 	[%rd36012], %rd34732;
	st.global.u64 	[%rd36013], %rd34733;
	st.global.u64 	[%rd36014], %rd34734;
	st.global.u64 	[%rd36015], %rd31981;
	ld.global.u64 	%rd34748, [%rd2];
	ld.global.u64 	%rd34749, [%rd36011];
	ld.global.u64 	%rd34750, [%rd36012];
	ld.global.u64 	%rd34751, [%rd36013];
	ld.global.u64 	%rd34752, [%rd36014];
	// begin inline asm
	add.cc.u64 %rd34748, %rd34748, %rd35996;
	addc.cc.u64 %rd34749, %rd34749, %rd35997;
	addc.cc.u64 %rd34750, %rd34750, %rd35998;
	addc.cc.u64 %rd34751, %rd34751, %rd35999;
	addc.cc.u64 %rd34752, %rd34752, %rd36000;
	addc.u64 %rd31981, %rd31981, %rd36001;
	
	// end inline asm
	st.global.u64 	[%rd2], %rd34748;
	st.global.u64 	[%rd36011], %rd34749;
	st.global.u64 	[%rd36012], %rd34750;
	st.global.u64 	[%rd36013], %rd34751;
	st.global.u64 	[%rd36014], %rd34752;
	st.global.u64 	[%rd36015], %rd31981;
	ld.global.u64 	%rd34766, [%rd2];
	ld.global.u64 	%rd34767, [%rd36011];
	ld.global.u64 	%rd34768, [%rd36012];
	ld.global.u64 	%rd34769, [%rd36013];
	ld.global.u64 	%rd34770, [%rd36014];
	// begin inline asm
	add.cc.u64 %rd34766, %rd34766, %rd35996;
	addc.cc.u64 %rd34767, %rd34767, %rd35997;
	addc.cc.u64 %rd34768, %rd34768, %rd35998;
	addc.cc.u64 %rd34769, %rd34769, %rd35999;
	addc.cc.u64 %rd34770, %rd34770, %rd36000;
	addc.u64 %rd31981, %rd31981, %rd36001;
	
	// end inline asm
	st.global.u64 	[%rd2], %rd34766;
	st.global.u64 	[%rd36011], %rd34767;
	st.global.u64 	[%rd36012], %rd34768;
	st.global.u64 	[%rd36013], %rd34769;
	st.global.u64 	[%rd36014], %rd34770;
	st.global.u64 	[%rd36015], %rd31981;
	ld.global.u64 	%rd34784, [%rd2];
	ld.global.u64 	%rd34785, [%rd36011];
	ld.global.u64 	%rd34786, [%rd36012];
	ld.global.u64 	%rd34787, [%rd36013];
	ld.global.u64 	%rd34788, [%rd36014];
	// begin inline asm
	add.cc.u64 %rd34784, %rd34784, %rd35996;
	addc.cc.u64 %rd34785, %rd34785, %rd35997;
	addc.cc.u64 %rd34786, %rd34786, %rd35998;
	addc.cc.u64 %rd34787, %rd34787, %rd35999;
	addc.cc.u64 %rd34788, %rd34788, %rd36000;
	addc.u64 %rd31981, %rd31981, %rd36001;
	
	// end inline asm
	st.global.u64 	[%rd2], %rd34784;
	st.global.u64 	[%rd36011], %rd34785;
	st.global.u64 	[%rd36012], %rd34786;
	st.global.u64 	[%rd36013], %rd34787;
	st.global.u64 	[%rd36014], %rd34788;
	st.global.u64 	[%rd36015], %rd31981;
	ld.global.u64 	%rd34802, [%rd2];
	ld.global.u64 	%rd34803, [%rd36011];
	ld.global.u64 	%rd34804, [%rd36012];
	ld.global.u64 	%rd34805, [%rd36013];
	ld.global.u64 	%rd34806, [%rd36014];
	// begin inline asm
	add.cc.u64 %rd34802, %rd34802, %rd35996;
	addc.cc.u64 %rd34803, %rd34803, %rd35997;
	addc.cc.u64 %rd34804, %rd34804, %rd35998;
	addc.cc.u64 %rd34805, %rd34805, %rd35999;
	addc.cc.u64 %rd34806, %rd34806, %rd36000;
	addc.u64 %rd31981, %rd31981, %rd36001;
	
	// end inline asm
	st.global.u64 	[%rd2], %rd34802;
	st.global.u64 	[%rd36011], %rd34803;
	st.global.u64 	[%rd36012], %rd34804;
	st.global.u64 	[%rd36013], %rd34805;
	st.global.u64 	[%rd36014], %rd34806;
	st.global.u64 	[%rd36015], %rd31981;
	ld.global.u64 	%rd34820, [%rd2];
	ld.global.u64 	%rd34821, [%rd36011];
	ld.global.u64 	%rd34822, [%rd36012];
	ld.global.u64 	%rd34823, [%rd36013];
	ld.global.u64 	%rd34824, [%rd36014];
	// begin inline asm
	add.cc.u64 %rd34820, %rd34820, %rd35996;
	addc.cc.u64 %rd34821, %rd34821, %rd35997;
	addc.cc.u64 %rd34822, %rd34822, %rd35998;
	addc.cc.u64 %rd34823, %rd34823, %rd35999;
	addc.cc.u64 %rd34824, %rd34824, %rd36000;
	addc.u64 %rd31981, %rd31981, %rd36001;
	
	// end inline asm
	st.global.u64 	[%rd2], %rd34820;
	st.global.u64 	[%rd36011], %rd34821;
	st.global.u64 	[%rd36012], %rd34822;
	st.global.u64 	[%rd36013], %rd34823;
	st.global.u64 	[%rd36014], %rd34824;
	st.global.u64 	[%rd36015], %rd31981;
	ld.global.u64 	%rd34838, [%rd2];
	ld.global.u64 	%rd34839, [%rd36011];
	ld.global.u64 	%rd34840, [%rd36012];
	ld.global.u64 	%rd34841, [%rd36013];
	ld.global.u64 	%rd34842, [%rd36014];
	// begin inline asm
	add.cc.u64 %rd34838, %rd34838, %rd35996;
	addc.cc.u64 %rd34839, %rd34839, %rd35997;
	addc.cc.u64 %rd34840, %rd34840, %rd35998;
	addc.cc.u64 %rd34841, %rd34841, %rd35999;
	addc.cc.u64 %rd34842, %rd34842, %rd36000;
	addc.u64 %rd31981, %rd31981, %rd36001;
	
	// end inline asm
	st.global.u64 	[%rd2], %rd34838;
	st.global.u64 	[%rd36011], %rd34839;
	st.global.u64 	[%rd36012], %rd34840;
	st.global.u64 	[%rd36013], %rd34841;
	st.global.u64 	[%rd36014], %rd34842;
	st.global.u64 	[%rd36015], %rd31981;
	ld.global.u64 	%rd34856, [%rd2];
	ld.global.u64 	%rd34857, [%rd36011];
	ld.global.u64 	%rd34858, [%rd36012];
	ld.global.u64 	%rd34859, [%rd36013];
	ld.global.u64 	%rd34860, [%rd36014];
	// begin inline asm
	add.cc.u64 %rd34856, %rd34856, %rd35996;
	addc.cc.u64 %rd34857, %rd34857, %rd35997;
	addc.cc.u64 %rd34858, %rd34858, %rd35998;
	addc.cc.u64 %rd34859, %rd34859, %rd35999;
	addc.cc.u64 %rd34860, %rd34860, %rd36000;
	addc.u64 %rd31981, %rd31981, %rd36001;
	
	// end inline asm
	st.global.u64 	[%rd2], %rd34856;
	st.global.u64 	[%rd36011], %rd34857;
	st.global.u64 	[%rd36012], %rd34858;
	st.global.u64 	[%rd36013], %rd34859;
	st.global.u64 	[%rd36014], %rd34860;
	st.global.u64 	[%rd36015], %rd31981;
	ld.global.u64 	%rd34874, [%rd2];
	ld.global.u64 	%rd34875, [%rd36011];
	ld.global.u64 	%rd34876, [%rd36012];
	ld.global.u64 	%rd34877, [%rd36013];
	ld.global.u64 	%rd34878, [%rd36014];
	// begin inline asm
	add.cc.u64 %rd34874, %rd34874, %rd35996;
	addc.cc.u64 %rd34875, %rd34875, %rd35997;
	addc.cc.u64 %rd34876, %rd34876, %rd35998;
	addc.cc.u64 %rd34877, %rd34877, %rd35999;
	addc.cc.u64 %rd34878, %rd34878, %rd36000;
	addc.u64 %rd31981, %rd31981, %rd36001;
	
	// end inline asm
	st.global.u64 	[%rd2], %rd34874;
	st.global.u64 	[%rd36011], %rd34875;
	st.global.u64 	[%rd36012], %rd34876;
	st.global.u64 	[%rd36013], %rd34877;
	st.global.u64 	[%rd36014], %rd34878;
	st.global.u64 	[%rd36015], %rd31981;
	ld.global.u64 	%rd34892, [%rd2];
	ld.global.u64 	%rd34893, [%rd36011];
	ld.global.u64 	%rd34894, [%rd36012];
	ld.global.u64 	%rd34895, [%rd36013];
	ld.global.u64 	%rd34896, [%rd36014];
	// begin inline asm
	add.cc.u64 %rd34892, %rd34892, %rd35996;
	addc.cc.u64 %rd34893, %rd34893, %rd35997;
	addc.cc.u64 %rd34894, %rd34894, %rd35998;
	addc.cc.u64 %rd34895, %rd34895, %rd35999;
	addc.cc.u64 %rd34896, %rd34896, %rd36000;
	addc.u64 %rd31981, %rd31981, %rd36001;
	
	// end inline asm
	st.global.u64 	[%rd2], %rd34892;
	st.global.u64 	[%rd36011], %rd34893;
	st.global.u64 	[%rd36012], %rd34894;
	st.global.u64 	[%rd36013], %rd34895;
	st.global.u64 	[%rd36014], %rd34896;
	st.global.u64 	[%rd36015], %rd31981;
	ld.global.u64 	%rd34910, [%rd2];
	ld.global.u64 	%rd34911, [%rd36011];
	ld.global.u64 	%rd34912, [%rd36012];
	ld.global.u64 	%rd34913, [%rd36013];
	ld.global.u64 	%rd34914, [%rd36014];
	// begin inline asm
	add.cc.u64 %rd34910, %rd34910, %rd35996;
	addc.cc.u64 %rd34911, %rd34911, %rd35997;
	addc.cc.u64 %rd34912, %rd34912, %rd35998;
	addc.cc.u64 %rd34913, %rd34913, %rd35999;
	addc.cc.u64 %rd34914, %rd34914, %rd36000;
	addc.u64 %rd31981, %rd31981, %rd36001;
	
	// end inline asm
	st.global.u64 	[%rd2], %rd34910;
	st.global.u64 	[%rd36011], %rd34911;
	st.global.u64 	[%rd36012], %rd34912;
	st.global.u64 	[%rd36013], %rd34913;
	st.global.u64 	[%rd36014], %rd34914;
	st.global.u64 	[%rd36015], %rd31981;
	ld.global.u64 	%rd34928, [%rd2];
	ld.global.u64 	%rd34929, [%rd36011];
	ld.global.u64 	%rd34930, [%rd36012];
	ld.global.u64 	%rd34931, [%rd36013];
	ld.global.u64 	%rd34932, [%rd36014];
	// begin inline asm
	add.cc.u64 %rd34928, %rd34928, %rd35996;
	addc.cc.u64 %rd34929, %rd34929, %rd35997;
	addc.cc.u64 %rd34930, %rd34930, %rd35998;
	addc.cc.u64 %rd34931, %rd34931, %rd35999;
	addc.cc.u64 %rd34932, %rd34932, %rd36000;
	addc.u64 %rd31981, %rd31981, %rd36001;
	
	// end inline asm
	st.global.u64 	[%rd2], %rd34928;
	st.global.u64 	[%rd36011], %rd34929;
	st.global.u64 	[%rd36012], %rd34930;
	st.global.u64 	[%rd36013], %rd34931;
	st.global.u64 	[%rd36014], %rd34932;
	st.global.u64 	[%rd36015], %rd31981;
	ld.global.u64 	%rd34946, [%rd2];
	ld.global.u64 	%rd34947, [%rd36011];
	ld.global.u64 	%rd34948, [%rd36012];
	ld.global.u64 	%rd34949, [%rd36013];
	ld.global.u64 	%rd34950, [%rd36014];
	// begin inline asm
	add.cc.u64 %rd34946, %rd34946, %rd35996;
	addc.cc.u64 %rd34947, %rd34947, %rd35997;
	addc.cc.u64 %rd34948, %rd34948, %rd35998;
	addc.cc.u64 %rd34949, %rd34949, %rd35999;
	addc.cc.u64 %rd34950, %rd34950, %rd36000;
	addc.u64 %rd31981, %rd31981, %rd36001;
	
	// end inline asm
	st.global.u64 	[%rd2], %rd34946;
	st.global.u64 	[%rd36011], %rd34947;
	st.global.u64 	[%rd36012], %rd34948;
	st.global.u64 	[%rd36013], %rd34949;
	st.global.u64 	[%rd36014], %rd34950;
	st.global.u64 	[%rd36015], %rd31981;
	ld.global.u64 	%rd34964, [%rd2];
	ld.global.u64 	%rd34965, [%rd36011];
	ld.global.u64 	%rd34966, [%rd36012];
	ld.global.u64 	%rd34967, [%rd36013];
	ld.global.u64 	%rd34968, [%rd36014];
	// begin inline asm
	add.cc.u64 %rd34964, %rd34964, %rd35996;
	addc.cc.u64 %rd34965, %rd34965, %rd35997;
	addc.cc.u64 %rd34966, %rd34966, %rd35998;
	addc.cc.u64 %rd34967, %rd34967, %rd35999;
	addc.cc.u64 %rd34968, %rd34968, %rd36000;
	addc.u64 %rd31981, %rd31981, %rd36001;
	
	// end inline asm
	st.global.u64 	[%rd2], %rd34964;
	st.global.u64 	[%rd36011], %rd34965;
	st.global.u64 	[%rd36012], %rd34966;
	st.global.u64 	[%rd36013], %rd34967;
	st.global.u64 	[%rd36014], %rd34968;
	st.global.u64 	[%rd36015], %rd31981;
	ld.global.u64 	%rd34982, [%rd2];
	ld.global.u64 	%rd34983, [%rd36011];
	ld.global.u64 	%rd34984, [%rd36012];
	ld.global.u64 	%rd34985, [%rd36013];
	ld.global.u64 	%rd34986, [%rd36014];
	// begin inline asm
	add.cc.u64 %rd34982, %rd34982, %rd35996;
	addc.cc.u64 %rd34983, %rd34983, %rd35997;
	addc.cc.u64 %rd34984, %rd34984, %rd35998;
	addc.cc.u64 %rd34985, %rd34985, %rd35999;
	addc.cc.u64 %rd34986, %rd34986, %rd36000;
	addc.u64 %rd31981, %rd31981, %rd36001;
	
	// end inline asm
	st.global.u64 	[%rd2], %rd34982;
	st.global.u64 	[%rd36011], %rd34983;
	st.global.u64 	[%rd36012], %rd34984;
	st.global.u64 	[%rd36013], %rd34985;
	st.global.u64 	[%rd36014], %rd34986;
	st.global.u64 	[%rd36015], %rd31981;
	ld.global.u64 	%rd35000, [%rd2];
	ld.global.u64 	%rd35001, [%rd36011];
	ld.global.u64 	%rd35002, [%rd36012];
	ld.global.u64 	%rd35003, [%rd36013];
	ld.global.u64 	%rd35004, [%rd36014];
	// begin inline asm
	add.cc.u64 %rd35000, %rd35000, %rd35996;
	addc.cc.u64 %rd35001, %rd35001, %rd35997;
	addc.cc.u64 %rd35002, %rd35002, %rd35998;
	addc.cc.u64 %rd35003, %rd35003, %rd35999;
	addc.cc.u64 %rd35004, %rd35004, %rd36000;
	addc.u64 %rd31981, %rd31981, %rd36001;
	
	// end inline asm
	st.global.u64 	[%rd2], %rd35000;
	st.global.u64 	[%rd36011], %rd35001;
	st.global.u64 	[%rd36012], %rd35002;
	st.global.u64 	[%rd36013], %rd35003;
	st.global.u64 	[%rd36014], %rd35004;
	st.global.u64 	[%rd36015], %rd31981;
	ld.global.u64 	%rd35018, [%rd2];
	ld.global.u64 	%rd35019, [%rd36011];
	ld.global.u64 	%rd35020, [%rd36012];
	ld.global.u64 	%rd35021, [%rd36013];
	ld.global.u64 	%rd35022, [%rd36014];
	// begin inline asm
	add.cc.u64 %rd35018, %rd35018, %rd35996;
	addc.cc.u64 %rd35019, %rd35019, %rd35997;
	addc.cc.u64 %rd35020, %rd35020, %rd35998;
	addc.cc.u64 %rd35021, %rd35021, %rd35999;
	addc.cc.u64 %rd35022, %rd35022, %rd36000;
	addc.u64 %rd31981, %rd31981, %rd36001;
	
	// end inline asm
	st.global.u64 	[%rd2], %rd35018;
	st.global.u64 	[%rd36011], %rd35019;
	st.global.u64 	[%rd36012], %rd35020;
	st.global.u64 	[%rd36013], %rd35021;
	st.global.u64 	[%rd36014], %rd35022;
	st.global.u64 	[%rd36015], %rd31981;
	ld.global.u64 	%rd35036, [%rd2];
	ld.global.u64 	%rd35037, [%rd36011];
	ld.global.u64 	%rd35038, [%rd36012];
	ld.global.u64 	%rd35039, [%rd36013];
	ld.global.u64 	%rd35040, [%rd36014];
	// begin inline asm
	add.cc.u64 %rd35036, %rd35036, %rd35996;
	addc.cc.u64 %rd35037, %rd35037, %rd35997;
	addc.cc.u64 %rd35038, %rd35038, %rd35998;
	addc.cc.u64 %rd35039, %rd35039, %rd35999;
	addc.cc.u64 %rd35040, %rd35040, %rd36000;
	addc.u64 %rd31981, %rd31981, %rd36001;
	
	// end inline asm
	st.global.u64 	[%rd2], %rd35036;
	st.global.u64 	[%rd36011], %rd35037;
	st.global.u64 	[%rd36012], %rd35038;
	st.global.u64 	[%rd36013], %rd35039;
	st.global.u64 	[%rd36014], %rd35040;
	st.global.u64 	[%rd36015], %rd31981;
	ld.global.u64 	%rd35054, [%rd2];
	ld.global.u64 	%rd35055, [%rd36011];
	ld.global.u64 	%rd35056, [%rd36012];
	ld.global.u64 	%rd35057, [%rd36013];
	ld.global.u64 	%rd35058, [%rd36014];
	// begin inline asm
	add.cc.u64 %rd35054, %rd35054, %rd35996;
	addc.cc.u64 %rd35055, %rd35055, %rd35997;
	addc.cc.u64 %rd35056, %rd35056, %rd35998;
	addc.cc.u64 %rd35057, %rd35057, %rd35999;
	addc.cc.u64 %rd35058, %rd35058, %rd36000;
	addc.u64 %rd31981, %rd31981, %rd36001;
	
	// end inline asm
	st.global.u64 	[%rd2], %rd35054;
	st.global.u64 	[%rd36011], %rd35055;
	st.global.u64 	[%rd36012], %rd35056;
	st.global.u64 	[%rd36013], %rd35057;
	st.global.u64 	[%rd36014], %rd35058;
	st.global.u64 	[%rd36015], %rd31981;
	ld.global.u64 	%rd35072, [%rd2];
	ld.global.u64 	%rd35073, [%rd36011];
	ld.global.u64 	%rd35074, [%rd36012];
	ld.global.u64 	%rd35075, [%rd36013];
	ld.global.u64 	%rd35076, [%rd36014];
	// begin inline asm
	add.cc.u64 %rd35072, %rd35072, %rd35996;
	addc.cc.u64 %rd35073, %rd35073, %rd35997;
	addc.cc.u64 %rd35074, %rd35074, %rd35998;
	addc.cc.u64 %rd35075, %rd35075, %rd35999;
	addc.cc.u64 %rd35076, %rd35076, %rd36000;
	addc.u64 %rd31981, %rd31981, %rd36001;
	
	// end inline asm
	st.global.u64 	[%rd2], %rd35072;
	st.global.u64 	[%rd36011], %rd35073;
	st.global.u64 	[%rd36012], %rd35074;
	st.global.u64 	[%rd36013], %rd35075;
	st.global.u64 	[%rd36014], %rd35076;
	st.global.u64 	[%rd36015], %rd31981;
	ld.global.u64 	%rd35090, [%rd2];
	ld.global.u64 	%rd35091, [%rd36011];
	ld.global.u64 	%rd35092, [%rd36012];
	ld.global.u64 	%rd35093, [%rd36013];
	ld.global.u64 	%rd35094, [%rd36014];
	// begin inline asm
	add.cc.u64 %rd35090, %rd35090, %rd35996;
	addc.cc.u64 %rd35091, %rd35091, %rd35997;
	addc.cc.u64 %rd35092, %rd35092, %rd35998;
	addc.cc.u64 %rd35093, %rd35093, %rd35999;
	addc.cc.u64 %rd35094, %rd35094, %rd36000;
	addc.u64 %rd31981, %rd31981, %rd36001;
	
	// end inline asm
	st.global.u64 	[%rd2], %rd35090;
	st.global.u64 	[%rd36011], %rd35091;
	st.global.u64 	[%rd36012], %rd35092;
	st.global.u64 	[%rd36013], %rd35093;
	st.global.u64 	[%rd36014], %rd35094;
	st.global.u64 	[%rd36015], %rd31981;
	ld.global.u64 	%rd35108, [%rd2];
	ld.global.u64 	%rd35109, [%rd36011];
	ld.global.u64 	%rd35110, [%rd36012];
	ld.global.u64 	%rd35111, [%rd36013];
	ld.global.u64 	%rd35112, [%rd36014];
	// begin inline asm
	add.cc.u64 %rd35108, %rd35108, %rd35996;
	addc.cc.u64 %rd35109, %rd35109, %rd35997;
	addc.cc.u64 %rd35110, %rd35110, %rd35998;
	addc.cc.u64 %rd35111, %rd35111, %rd35999;
	addc.cc.u64 %rd35112, %rd35112, %rd36000;
	addc.u64 %rd31981, %rd31981, %rd36001;
	
	// end inline asm
	st.global.u64 	[%rd2], %rd35108;
	st.global.u64 	[%rd36011], %rd35109;
	st.global.u64 	[%rd36012], %rd35110;
	st.global.u64 	[%rd36013], %rd35111;
	st.global.u64 	[%rd36014], %rd35112;
	st.global.u64 	[%rd36015], %rd31981;
	ld.global.u64 	%rd35126, [%rd2];
	ld.global.u64 	%rd35127, [%rd36011];
	ld.global.u64 	%rd35128, [%rd36012];
	ld.global.u64 	%rd35129, [%rd36013];
	ld.global.u64 	%rd35130, [%rd36014];
	// begin inline asm
	add.cc.u64 %rd35126, %rd35126, %rd35996;
	addc.cc.u64 %rd35127, %rd35127, %rd35997;
	addc.cc.u64 %rd35128, %rd35128, %rd35998;
	addc.cc.u64 %rd35129, %rd35129, %rd35999;
	addc.cc.u64 %rd35130, %rd35130, %rd36000;
	addc.u64 %rd31981, %rd31981, %rd36001;
	
	// end inline asm
	st.global.u64 	[%rd2], %rd35126;
	st.global.u64 	[%rd36011], %rd35127;
	st.global.u64 	[%rd36012], %rd35128;
	st.global.u64 	[%rd36013], %rd35129;
	st.global.u64 	[%rd36014], %rd35130;
	st.global.u64 	[%rd36015], %rd31981;
	ld.global.u64 	%rd35144, [%rd2];
	ld.global.u64 	%rd35145, [%rd36011];
	ld.global.u64 	%rd35146, [%rd36012];
	ld.global.u64 	%rd35147, [%rd36013];
	ld.global.u64 	%rd35148, [%rd36014];
	// begin inline asm
	add.cc.u64 %rd35144, %rd35144, %rd35996;
	addc.cc.u64 %rd35145, %rd35145, %rd35997;
	addc.cc.u64 %rd35146, %rd35146, %rd35998;
	addc.cc.u64 %rd35147, %rd35147, %rd35999;
	addc.cc.u64 %rd35148, %rd35148, %rd36000;
	addc.u64 %rd31981, %rd31981, %rd36001;
	
	// end inline asm
	st.global.u64 	[%rd2], %rd35144;
	st.global.u64 	[%rd36011], %rd35145;
	st.global.u64 	[%rd36012], %rd35146;
	st.global.u64 	[%rd36013], %rd35147;
	st.global.u64 	[%rd36014], %rd35148;
	st.global.u64 	[%rd36015], %rd31981;
	ld.global.u64 	%rd35162, [%rd2];
	ld.global.u64 	%rd35163, [%rd36011];
	ld.global.u64 	%rd35164, [%rd36012];
	ld.global.u64 	%rd35165, [%rd36013];
	ld.global.u64 	%rd35166, [%rd36014];
	// begin inline asm
	add.cc.u64 %rd35162, %rd35162, %rd35996;
	addc.cc.u64 %rd35163, %rd35163, %rd35997;
	addc.cc.u64 %rd35164, %rd35164, %rd35998;
	addc.cc.u64 %rd35165, %rd35165, %rd35999;
	addc.cc.u64 %rd35166, %rd35166, %rd36000;
	addc.u64 %rd31981, %rd31981, %rd36001;
	
	// end inline asm
	st.global.u64 	[%rd2], %rd35162;
	st.global.u64 	[%rd36011], %rd35163;
	st.global.u64 	[%rd36012], %rd35164;
	st.global.u64 	[%rd36013], %rd35165;
	st.global.u64 	[%rd36014], %rd35166;
	st.global.u64 	[%rd36015], %rd31981;
	ld.global.u64 	%rd35180, [%rd2];
	ld.global.u64 	%rd35181, [%rd36011];
	ld.global.u64 	%rd35182, [%rd36012];
	ld.global.u64 	%rd35183, [%rd36013];
	ld.global.u64 	%rd35184, [%rd36014];
	// begin inline asm
	add.cc.u64 %rd35180, %rd35180, %rd35996;
	addc.cc.u64 %rd35181, %rd35181, %rd35997;
	addc.cc.u64 %rd35182, %rd35182, %rd35998;
	addc.cc.u64 %rd35183, %rd35183, %rd35999;
	addc.cc.u64 %rd35184, %rd35184, %rd36000;
	addc.u64 %rd31981, %rd31981, %rd36001;
	
	// end inline asm
	st.global.u64 	[%rd2], %rd35180;
	st.global.u64 	[%rd36011], %rd35181;
	st.global.u64 	[%rd36012], %rd35182;
	st.global.u64 	[%rd36013], %rd35183;
	st.global.u64 	[%rd36014], %rd35184;
	st.global.u64 	[%rd36015], %rd31981;
	ld.global.u64 	%rd35198, [%rd2];
	ld.global.u64 	%rd35199, [%rd36011];
	ld.global.u64 	%rd35200, [%rd36012];
	ld.global.u64 	%rd35201, [%rd36013];
	ld.global.u64 	%rd35202, [%rd36014];
	// begin inline asm
	add.cc.u64 %rd35198, %rd35198, %rd35996;
	addc.cc.u64 %rd35199, %rd35199, %rd35997;
	addc.cc.u64 %rd35200, %rd35200, %rd35998;
	addc.cc.u64 %rd35201, %rd35201, %rd35999;
	addc.cc.u64 %rd35202, %rd35202, %rd36000;
	addc.u64 %rd31981, %rd31981, %rd36001;
	
	// end inline asm
	st.global.u64 	[%rd2], %rd35198;
	st.global.u64 	[%rd36011], %rd35199;
	st.global.u64 	[%rd36012], %rd35200;
	st.global.u64 	[%rd36013], %rd35201;
	st.global.u64 	[%rd36014], %rd35202;
	st.global.u64 	[%rd36015], %rd31981;
	ld.global.u64 	%rd35216, [%rd2];
	ld.global.u64 	%rd35217, [%rd36011];
	ld.global.u64 	%rd35218, [%rd36012];
	ld.global.u64 	%rd35219, [%rd36013];
	ld.global.u64 	%rd35220, [%rd36014];
	// begin inline asm
	add.cc.u64 %rd35216, %rd35216, %rd35996;
	addc.cc.u64 %rd35217, %rd35217, %rd35997;
	addc.cc.u64 %rd35218, %rd35218, %rd35998;
	addc.cc.u64 %rd35219, %rd35219, %rd35999;
	addc.cc.u64 %rd35220, %rd35220, %rd36000;
	addc.u64 %rd31981, %rd31981, %rd36001;
	
	// end inline asm
	st.global.u64 	[%rd2], %rd35216;
	st.global.u64 	[%rd36011], %rd35217;
	st.global.u64 	[%rd36012], %rd35218;
	st.global.u64 	[%rd36013], %rd35219;
	st.global.u64 	[%rd36014], %rd35220;
	st.global.u64 	[%rd36015], %rd31981;
	ld.global.u64 	%rd35234, [%rd2];
	ld.global.u64 	%rd35235, [%rd36011];
	ld.global.u64 	%rd35236, [%rd36012];
	ld.global.u64 	%rd35237, [%rd36013];
	ld.global.u64 	%rd35238, [%rd36014];
	// begin inline asm
	add.cc.u64 %rd35234, %rd35234, %rd35996;
	addc.cc.u64 %rd35235, %rd35235, %rd35997;
	addc.cc.u64 %rd35236, %rd35236, %rd35998;
	addc.cc.u64 %rd35237, %rd35237, %rd35999;
	addc.cc.u64 %rd35238, %rd35238, %rd36000;
	addc.u64 %rd31981, %rd31981, %rd36001;
	
	// end inline asm
	st.global.u64 	[%rd2], %rd35234;
	st.global.u64 	[%rd36011], %rd35235;
	st.global.u64 	[%rd36012], %rd35236;
	st.global.u64 	[%rd36013], %rd35237;
	st.global.u64 	[%rd36014], %rd35238;
	st.global.u64 	[%rd36015], %rd31981;
	ld.global.u64 	%rd35252, [%rd2];
	ld.global.u64 	%rd35253, [%rd36011];
	ld.global.u64 	%rd35254, [%rd36012];
	ld.global.u64 	%rd35255, [%rd36013];
	ld.global.u64 	%rd35256, [%rd36014];
	// begin inline asm
	add.cc.u64 %rd35252, %rd35252, %rd35996;
	addc.cc.u64 %rd35253, %rd35253, %rd35997;
	addc.cc.u64 %rd35254, %rd35254, %rd35998;
	addc.cc.u64 %rd35255, %rd35255, %rd35999;
	addc.cc.u64 %rd35256, %rd35256, %rd36000;
	addc.u64 %rd31981, %rd31981, %rd36001;
	
	// end inline asm
	st.global.u64 	[%rd2], %rd35252;
	st.global.u64 	[%rd36011], %rd35253;
	st.global.u64 	[%rd36012], %rd35254;
	st.global.u64 	[%rd36013], %rd35255;
	st.global.u64 	[%rd36014], %rd35256;
	st.global.u64 	[%rd36015], %rd31981;
	ld.global.u64 	%rd35270, [%rd2];
	ld.global.u64 	%rd35271, [%rd36011];
	ld.global.u64 	%rd35272, [%rd36012];
	ld.global.u64 	%rd35273, [%rd36013];
	ld.global.u64 	%rd35274, [%rd36014];
	// begin inline asm
	add.cc.u64 %rd35270, %rd35270, %rd35996;
	addc.cc.u64 %rd35271, %rd35271, %rd35997;
	addc.cc.u64 %rd35272, %rd35272, %rd35998;
	addc.cc.u64 %rd35273, %rd35273, %rd35999;
	addc.cc.u64 %rd35274, %rd35274, %rd36000;
	addc.u64 %rd31981, %rd31981, %rd36001;
	
	// end inline asm
	st.global.u64 	[%rd2], %rd35270;
	st.global.u64 	[%rd36011], %rd35271;
	st.global.u64 	[%rd36012], %rd35272;
	st.global.u64 	[%rd36013], %rd35273;
	st.global.u64 	[%rd36014], %rd35274;
	st.global.u64 	[%rd36015], %rd31981;
	ld.global.u64 	%rd35288, [%rd2];
	ld.global.u64 	%rd35289, [%rd36011];
	ld.global.u64 	%rd35290, [%rd36012];
	ld.global.u64 	%rd35291, [%rd36013];
	ld.global.u64 	%rd35292, [%rd36014];
	// begin inline asm
	add.cc.u64 %rd35288, %rd35288, %rd35996;
	addc.cc.u64 %rd35289, %rd35289, %rd35997;
	addc.cc.u64 %rd35290, %rd35290, %rd35998;
	addc.cc.u64 %rd35291, %rd35291, %rd35999;
	addc.cc.u64 %rd35292, %rd35292, %rd36000;
	addc.u64 %rd31981, %rd31981, %rd36001;
	
	// end inline asm
	st.global.u64 	[%rd2], %rd35288;
	st.global.u64 	[%rd36011], %rd35289;
	st.global.u64 	[%rd36012], %rd35290;
	st.global.u64 	[%rd36013], %rd35291;
	st.global.u64 	[%rd36014], %rd35292;
	st.global.u64 	[%rd36015], %rd31981;
	ld.global.u64 	%rd35306, [%rd2];
	ld.global.u64 	%rd35307, [%rd36011];
	ld.global.u64 	%rd35308, [%rd36012];
	ld.global.u64 	%rd35309, [%rd36013];
	ld.global.u64 	%rd35310, [%rd36014];
	// begin inline asm
	add.cc.u64 %rd35306, %rd35306, %rd35996;
	addc.cc.u64 %rd35307, %rd35307, %rd35997;
	addc.cc.u64 %rd35308, %rd35308, %rd35998;
	addc.cc.u64 %rd35309, %rd35309, %rd35999;
	addc.cc.u64 %rd35310, %rd35310, %rd36000;
	addc.u64 %rd31981, %rd31981, %rd36001;
	
	// end inline asm
	st.global.u64 	[%rd2], %rd35306;
	st.global.u64 	[%rd36011], %rd35307;
	st.global.u64 	[%rd36012], %rd35308;
	st.global.u64 	[%rd36013], %rd35309;
	st.global.u64 	[%rd36014], %rd35310;
	st.global.u64 	[%rd36015], %rd31981;
	ld.global.u64 	%rd35324, [%rd2];
	ld.global.u64 	%rd35325, [%rd36011];
	ld.global.u64 	%rd35326, [%rd36012];
	ld.global.u64 	%rd35327, [%rd36013];
	ld.global.u64 	%rd35328, [%rd36014];
	// begin inline asm
	add.cc.u64 %rd35324, %rd35324, %rd35996;
	addc.cc.u64 %rd35325, %rd35325, %rd35997;
	addc.cc.u64 %rd35326, %rd35326, %rd35998;
	addc.cc.u64 %rd35327, %rd35327, %rd35999;
	addc.cc.u64 %rd35328, %rd35328, %rd36000;
	addc.u64 %rd31981, %rd31981, %rd36001;
	
	// end inline asm
	st.global.u64 	[%rd2], %rd35324;
	st.global.u64 	[%rd36011], %rd35325;
	st.global.u64 	[%rd36012], %rd35326;
	st.global.u64 	[%rd36013], %rd35327;
	st.global.u64 	[%rd36014], %rd35328;
	st.global.u64 	[%rd36015], %rd31981;
	ld.global.u64 	%rd35342, [%rd2];
	ld.global.u64 	%rd35343, [%rd36011];
	ld.global.u64 	%rd35344, [%rd36012];
	ld.global.u64 	%rd35345, [%rd36013];
	ld.global.u64 	%rd35346, [%rd36014];
	// begin inline asm
	add.cc.u64 %rd35342, %rd35342, %rd35996;
	addc.cc.u64 %rd35343, %rd35343, %rd35997;
	addc.cc.u64 %rd35344, %rd35344, %rd35998;
	addc.cc.u64 %rd35345, %rd35345, %rd35999;
	addc.cc.u64 %rd35346, %rd35346, %rd36000;
	addc.u64 %rd31981, %rd31981, %rd36001;
	
	// end inline asm
	st.global.u64 	[%rd2], %rd35342;
	st.global.u64 	[%rd36011], %rd35343;
	st.global.u64 	[%rd36012], %rd35344;
	st.global.u64 	[%rd36013], %rd35345;
	st.global.u64 	[%rd36014], %rd35346;
	st.global.u64 	[%rd36015], %rd31981;
	ld.global.u64 	%rd35360, [%rd2];
	ld.global.u64 	%rd35361, [%rd36011];
	ld.global.u64 	%rd35362, [%rd36012];
	ld.global.u64 	%rd35363, [%rd36013];
	ld.global.u64 	%rd35364, [%rd36014];
	// begin inline asm
	add.cc.u64 %rd35360, %rd35360, %rd35996;
	addc.cc.u64 %rd35361, %rd35361, %rd35997;
	addc.cc.u64 %rd35362, %rd35362, %rd35998;
	addc.cc.u64 %rd35363, %rd35363, %rd35999;
	addc.cc.u64 %rd35364, %rd35364, %rd36000;
	addc.u64 %rd31981, %rd31981, %rd36001;
	
	// end inline asm
	st.global.u64 	[%rd2], %rd35360;
	st.global.u64 	[%rd36011], %rd35361;
	st.global.u64 	[%rd36012], %rd35362;
	st.global.u64 	[%rd36013], %rd35363;
	st.global.u64 	[%rd36014], %rd35364;
	st.global.u64 	[%rd36015], %rd31981;
	ld.global.u64 	%rd35378, [%rd2];
	ld.global.u64 	%rd35379, [%rd36011];
	ld.global.u64 	%rd35380, [%rd36012];
	ld.global.u64 	%rd35381, [%rd36013];
	ld.global.u64 	%rd35382, [%rd36014];
	// begin inline asm
	add.cc.u64 %rd35378, %rd35378, %rd35996;
	addc.cc.u64 %rd35379, %rd35379, %rd35997;
	addc.cc.u64 %rd35380, %rd35380, %rd35998;
	addc.cc.u64 %rd35381, %rd35381, %rd35999;
	addc.cc.u64 %rd35382, %rd35382, %rd36000;
	addc.u64 %rd31981, %rd31981, %rd36001;
	
	// end inline asm
	st.global.u64 	[%rd2], %rd35378;
	st.global.u64 	[%rd36011], %rd35379;
	st.global.u64 	[%rd36012], %rd35380;
	st.global.u64 	[%rd36013], %rd35381;
	st.global.u64 	[%rd36014], %rd35382;
	st.global.u64 	[%rd36015], %rd31981;
	ld.global.u64 	%rd35396, [%rd2];
	ld.global.u64 	%rd35397, [%rd36011];
	ld.global.u64 	%rd35398, [%rd36012];
	ld.global.u64 	%rd35399, [%rd36013];
	ld.global.u64 	%rd35400, [%rd36014];
	// begin inline asm
	add.cc.u64 %rd35396, %rd35396, %rd35996;
	addc.cc.u64 %rd35397, %rd35397, %rd35997;
	addc.cc.u64 %rd35398, %rd35398, %rd35998;
	addc.cc.u64 %rd35399, %rd35399, %rd35999;
	addc.cc.u64 %rd35400, %rd35400, %rd36000;
	addc.u64 %rd31981, %rd31981, %rd36001;
	
	// end inline asm
	st.global.u64 	[%rd2], %rd35396;
	st.global.u64 	[%rd36011], %rd35397;
	st.global.u64 	[%rd36012], %rd35398;
	st.global.u64 	[%rd36013], %rd35399;
	st.global.u64 	[%rd36014], %rd35400;
	st.global.u64 	[%rd36015], %rd31981;
	ld.global.u64 	%rd35414, [%rd2];
	ld.global.u64 	%rd35415, [%rd36011];
	ld.global.u64 	%rd35416, [%rd36012];
	ld.global.u64 	%rd35417, [%rd36013];
	ld.global.u64 	%rd35418, [%rd36014];
	// begin inline asm
	add.cc.u64 %rd35414, %rd35414, %rd35996;
	addc.cc.u64 %rd35415, %rd35415, %rd35997;
	addc.cc.u64 %rd35416, %rd35416, %rd35998;
	addc.cc.u64 %rd35417, %rd35417, %rd35999;
	addc.cc.u64 %rd35418, %rd35418, %rd36000;
	addc.u64 %rd31981, %rd31981, %rd36001;
	
	// end inline asm
	st.global.u64 	[%rd2], %rd35414;
	st.global.u64 	[%rd36011], %rd35415;
	st.global.u64 	[%rd36012], %rd35416;
	st.global.u64 	[%rd36013], %rd35417;
	st.global.u64 	[%rd36014], %rd35418;
	st.global.u64 	[%rd36015], %rd31981;
	ld.global.u64 	%rd35432, [%rd2];
	ld.global.u64 	%rd35433, [%rd36011];
	ld.global.u64 	%rd35434, [%rd36012];
	ld.global.u64 	%rd35435, [%rd36013];
	ld.global.u64 	%rd35436, [%rd36014];
	// begin inline asm
	add.cc.u64 %rd35432, %rd35432, %rd35996;
	addc.cc.u64 %rd35433, %rd35433, %rd35997;
	addc.cc.u64 %rd35434, %rd35434, %rd35998;
	addc.cc.u64 %rd35435, %rd35435, %rd35999;
	addc.cc.u64 %rd35436, %rd35436, %rd36000;
	addc.u64 %rd31981, %rd31981, %rd36001;
	
	// end inline asm
	st.global.u64 	[%rd2], %rd35432;
	st.global.u64 	[%rd36011], %rd35433;
	st.global.u64 	[%rd36012], %rd35434;
	st.global.u64 	[%rd36013], %rd35435;
	st.global.u64 	[%rd36014], %rd35436;
	st.global.u64 	[%rd36015], %rd31981;
	ld.global.u64 	%rd35450, [%rd2];
	ld.global.u64 	%rd35451, [%rd36011];
	ld.global.u64 	%rd35452, [%rd36012];
	ld.global.u64 	%rd35453, [%rd36013];
	ld.global.u64 	%rd35454, [%rd36014];
	// begin inline asm
	add.cc.u64 %rd35450, %rd35450, %rd35996;
	addc.cc.u64 %rd35451, %rd35451, %rd35997;
	addc.cc.u64 %rd35452, %rd35452, %rd35998;
	addc.cc.u64 %rd35453, %rd35453, %rd35999;
	addc.cc.u64 %rd35454, %rd35454, %rd36000;
	addc.u64 %rd31981, %rd31981, %rd36001;
	
	// end inline asm
	st.global.u64 	[%rd2], %rd35450;
	st.global.u64 	[%rd36011], %rd35451;
	st.global.u64 	[%rd36012], %rd35452;
	st.global.u64 	[%rd36013], %rd35453;
	st.global.u64 	[%rd36014], %rd35454;
	st.global.u64 	[%rd36015], %rd31981;
	ld.global.u64 	%rd35468, [%rd2];
	ld.global.u64 	%rd35469, [%rd36011];
	ld.global.u64 	%rd35470, [%rd36012];
	ld.global.u64 	%rd35471, [%rd36013];
	ld.global.u64 	%rd35472, [%rd36014];
	// begin inline asm
	add.cc.u64 %rd35468, %rd35468, %rd35996;
	addc.cc.u64 %rd35469, %rd35469, %rd35997;
	addc.cc.u64 %rd35470, %rd35470, %rd35998;
	addc.cc.u64 %rd35471, %rd35471, %rd35999;
	addc.cc.u64 %rd35472, %rd35472, %rd36000;
	addc.u64 %rd31981, %rd31981, %rd36001;
	
	// end inline asm
	st.global.u64 	[%rd2], %rd35468;
	st.global.u64 	[%rd36011], %rd35469;
	st.global.u64 	[%rd36012], %rd35470;
	st.global.u64 	[%rd36013], %rd35471;
	st.global.u64 	[%rd36014], %rd35472;
	st.global.u64 	[%rd36015], %rd31981;
	ld.global.u64 	%rd35486, [%rd2];
	ld.global.u64 	%rd35487, [%rd36011];
	ld.global.u64 	%rd35488, [%rd36012];
	ld.global.u64 	%rd35489, [%rd36013];
	ld.global.u64 	%rd35490, [%rd36014];
	// begin inline asm
	add.cc.u64 %rd35486, %rd35486, %rd35996;
	addc.cc.u64 %rd35487, %rd35487, %rd35997;
	addc.cc.u64 %rd35488, %rd35488, %rd35998;
	addc.cc.u64 %rd35489, %rd35489, %rd35999;
	addc.cc.u64 %rd35490, %rd35490, %rd36000;
	addc.u64 %rd31981, %rd31981, %rd36001;
	
	// end inline asm
	st.global.u64 	[%rd2], %rd35486;
	st.global.u64 	[%rd36011], %rd35487;
	st.global.u64 	[%rd36012], %rd35488;
	st.global.u64 	[%rd36013], %rd35489;
	st.global.u64 	[%rd36014], %rd35490;
	st.global.u64 	[%rd36015], %rd31981;
	ld.global.u64 	%rd35504, [%rd2];
	ld.global.u64 	%rd35505, [%rd36011];
	ld.global.u64 	%rd35506, [%rd36012];
	ld.global.u64 	%rd35507, [%rd36013];
	ld.global.u64 	%rd35508, [%rd36014];
	// begin inline asm
	add.cc.u64 %rd35504, %rd35504, %rd35996;
	addc.cc.u64 %rd35505, %rd35505, %rd35997;
	addc.cc.u64 %rd35506, %rd35506, %rd35998;
	addc.cc.u64 %rd35507, %rd35507, %rd35999;
	addc.cc.u64 %rd35508, %rd35508, %rd36000;
	addc.u64 %rd31981, %rd31981, %rd36001;
	
	// end inline asm
	st.global.u64 	[%rd2], %rd35504;
	st.global.u64 	[%rd36011], %rd35505;
	st.global.u64 	[%rd36012], %rd35506;
	st.global.u64 	[%rd36013], %rd35507;
	st.global.u64 	[%rd36014], %rd35508;
	st.global.u64 	[%rd36015], %rd31981;
	ld.global.u64 	%rd35522, [%rd2];
	ld.global.u64 	%rd35523, [%rd36011];
	ld.global.u64 	%rd35524, [%rd36012];
	ld.global.u64 	%rd35525, [%rd36013];
	ld.global.u64 	%rd35526, [%rd36014];
	// begin inline asm
	add.cc.u64 %rd35522, %rd35522, %rd35996;
	addc.cc.u64 %rd35523, %rd35523, %rd35997;
	addc.cc.u64 %rd35524, %rd35524, %rd35998;
	addc.cc.u64 %rd35525, %rd35525, %rd35999;
	addc.cc.u64 %rd35526, %rd35526, %rd36000;
	addc.u64 %rd31981, %rd31981, %rd36001;
	
	// end inline asm
	st.global.u64 	[%rd2], %rd35522;
	st.global.u64 	[%rd36011], %rd35523;
	st.global.u64 	[%rd36012], %rd35524;
	st.global.u64 	[%rd36013], %rd35525;
	st.global.u64 	[%rd36014], %rd35526;
	st.global.u64 	[%rd36015], %rd31981;
	ld.global.u64 	%rd35540, [%rd2];
	ld.global.u64 	%rd35541, [%rd36011];
	ld.global.u64 	%rd35542, [%rd36012];
	ld.global.u64 	%rd35543, [%rd36013];
	ld.global.u64 	%rd35544, [%rd36014];
	// begin inline asm
	add.cc.u64 %rd35540, %rd35540, %rd35996;
	addc.cc.u64 %rd35541, %rd35541, %rd35997;
	addc.cc.u64 %rd35542, %rd35542, %rd35998;
	addc.cc.u64 %rd35543, %rd35543, %rd35999;
	addc.cc.u64 %rd35544, %rd35544, %rd36000;
	addc.u64 %rd31981, %rd31981, %rd36001;
	
	// end inline asm
	st.global.u64 	[%rd2], %rd35540;
	st.global.u64 	[%rd36011], %rd35541;
	st.global.u64 	[%rd36012], %rd35542;
	st.global.u64 	[%rd36013], %rd35543;
	st.global.u64 	[%rd36014], %rd35544;
	st.global.u64 	[%rd36015], %rd31981;
	ld.global.u64 	%rd35558, [%rd2];
	ld.global.u64 	%rd35559, [%rd36011];
	ld.global.u64 	%rd35560, [%rd36012];
	ld.global.u64 	%rd35561, [%rd36013];
	ld.global.u64 	%rd35562, [%rd36014];
	// begin inline asm
	add.cc.u64 %rd35558, %rd35558, %rd35996;
	addc.cc.u64 %rd35559, %rd35559, %rd35997;
	addc.cc.u64 %rd35560, %rd35560, %rd35998;
	addc.cc.u64 %rd35561, %rd35561, %rd35999;
	addc.cc.u64 %rd35562, %rd35562, %rd36000;
	addc.u64 %rd31981, %rd31981, %rd36001;
	
	// end inline asm
	st.global.u64 	[%rd2], %rd35558;
	st.global.u64 	[%rd36011], %rd35559;
	st.global.u64 	[%rd36012], %rd35560;
	st.global.u64 	[%rd36013], %rd35561;
	st.global.u64 	[%rd36014], %rd35562;
	st.global.u64 	[%rd36015], %rd31981;
	ld.global.u64 	%rd35576, [%rd2];
	ld.global.u64 	%rd35577, [%rd36011];
	ld.global.u64 	%rd35578, [%rd36012];
	ld.global.u64 	%rd35579, [%rd36013];
	ld.global.u64 	%rd35580, [%rd36014];
	// begin inline asm
	add.cc.u64 %rd35576, %rd35576, %rd35996;
	addc.cc.u64 %rd35577, %rd35577, %rd35997;
	addc.cc.u64 %rd35578, %rd35578, %rd35998;
	addc.cc.u64 %rd35579, %rd35579, %rd35999;
	addc.cc.u64 %rd35580, %rd35580, %rd36000;
	addc.u64 %rd31981, %rd31981, %rd36001;
	
	// end inline asm
	st.global.u64 	[%rd2], %rd35576;
	st.global.u64 	[%rd36011], %rd35577;
	st.global.u64 	[%rd36012], %rd35578;
	st.global.u64 	[%rd36013], %rd35579;
	st.global.u64 	[%rd36014], %rd35580;
	st.global.u64 	[%rd36015], %rd31981;
	ld.global.u64 	%rd35594, [%rd2];
	ld.global.u64 	%rd35595, [%rd36011];
	ld.global.u64 	%rd35596, [%rd36012];
	ld.global.u64 	%rd35597, [%rd36013];
	ld.global.u64 	%rd35598, [%rd36014];
	// begin inline asm
	add.cc.u64 %rd35594, %rd35594, %rd35996;
	addc.cc.u64 %rd35595, %rd35595, %rd35997;
	addc.cc.u64 %rd35596, %rd35596, %rd35998;
	addc.cc.u64 %rd35597, %rd35597, %rd35999;
	addc.cc.u64 %rd35598, %rd35598, %rd36000;
	addc.u64 %rd31981, %rd31981, %rd36001;
	
	// end inline asm
	st.global.u64 	[%rd2], %rd35594;
	st.global.u64 	[%rd36011], %rd35595;
	st.global.u64 	[%rd36012], %rd35596;
	st.global.u64 	[%rd36013], %rd35597;
	st.global.u64 	[%rd36014], %rd35598;
	st.global.u64 	[%rd36015], %rd31981;
	ld.global.u64 	%rd35612, [%rd2];
	ld.global.u64 	%rd35613, [%rd36011];
	ld.global.u64 	%rd35614, [%rd36012];
	ld.global.u64 	%rd35615, [%rd36013];
	ld.global.u64 	%rd35616, [%rd36014];
	// begin inline asm
	add.cc.u64 %rd35612, %rd35612, %rd35996;
	addc.cc.u64 %rd35613, %rd35613, %rd35997;
	addc.cc.u64 %rd35614, %rd35614, %rd35998;
	addc.cc.u64 %rd35615, %rd35615, %rd35999;
	addc.cc.u64 %rd35616, %rd35616, %rd36000;
	addc.u64 %rd31981, %rd31981, %rd36001;
	
	// end inline asm
	st.global.u64 	[%rd2], %rd35612;
	st.global.u64 	[%rd36011], %rd35613;
	st.global.u64 	[%rd36012], %rd35614;
	st.global.u64 	[%rd36013], %rd35615;
	st.global.u64 	[%rd36014], %rd35616;
	st.global.u64 	[%rd36015], %rd31981;
	ld.global.u64 	%rd35630, [%rd2];
	ld.global.u64 	%rd35631, [%rd36011];
	ld.global.u64 	%rd35632, [%rd36012];
	ld.global.u64 	%rd35633, [%rd36013];
	ld.global.u64 	%rd35634, [%rd36014];
	// begin inline asm
	add.cc.u64 %rd35630, %rd35630, %rd35996;
	addc.cc.u64 %rd35631, %rd35631, %rd35997;
	addc.cc.u64 %rd35632, %rd35632, %rd35998;
	addc.cc.u64 %rd35633, %rd35633, %rd35999;
	addc.cc.u64 %rd35634, %rd35634, %rd36000;
	addc.u64 %rd31981, %rd31981, %rd36001;
	
	// end inline asm
	st.global.u64 	[%rd2], %rd35630;
	st.global.u64 	[%rd36011], %rd35631;
	st.global.u64 	[%rd36012], %rd35632;
	st.global.u64 	[%rd36013], %rd35633;
	st.global.u64 	[%rd36014], %rd35634;
	st.global.u64 	[%rd36015], %rd31981;
	ld.global.u64 	%rd35648, [%rd2];
	ld.global.u64 	%rd35649, [%rd36011];
	ld.global.u64 	%rd35650, [%rd36012];
	ld.global.u64 	%rd35651, [%rd36013];
	ld.global.u64 	%rd35652, [%rd36014];
	// begin inline asm
	add.cc.u64 %rd35648, %rd35648, %rd35996;
	addc.cc.u64 %rd35649, %rd35649, %rd35997;
	addc.cc.u64 %rd35650, %rd35650, %rd35998;
	addc.cc.u64 %rd35651, %rd35651, %rd35999;
	addc.cc.u64 %rd35652, %rd35652, %rd36000;
	addc.u64 %rd31981, %rd31981, %rd36001;
	
	// end inline asm
	st.global.u64 	[%rd2], %rd35648;
	st.global.u64 	[%rd36011], %rd35649;
	st.global.u64 	[%rd36012], %rd35650;
	st.global.u64 	[%rd36013], %rd35651;
	st.global.u64 	[%rd36014], %rd35652;
	st.global.u64 	[%rd36015], %rd31981;
	ld.global.u64 	%rd35666, [%rd2];
	ld.global.u64 	%rd35667, [%rd36011];
	ld.global.u64 	%rd35668, [%rd36012];
	ld.global.u64 	%rd35669, [%rd36013];
	ld.global.u64 	%rd35670, [%rd36014];
	// begin inline asm
	add.cc.u64 %rd35666, %rd35666, %rd35996;
	addc.cc.u64 %rd35667, %rd35667, %rd35997;
	addc.cc.u64 %rd35668, %rd35668, %rd35998;
	addc.cc.u64 %rd35669, %rd35669, %rd35999;
	addc.cc.u64 %rd35670, %rd35670, %rd36000;
	addc.u64 %rd31981, %rd31981, %rd36001;
	
	// end inline asm
	st.global.u64 	[%rd2], %rd35666;
	st.global.u64 	[%rd36011], %rd35667;
	st.global.u64 	[%rd36012], %rd35668;
	st.global.u64 	[%rd36013], %rd35669;
	st.global.u64 	[%rd36014], %rd35670;
	st.global.u64 	[%rd36015], %rd31981;
	ld.global.u64 	%rd35684, [%rd2];
	ld.global.u64 	%rd35685, [%rd36011];
	ld.global.u64 	%rd35686, [%rd36012];
	ld.global.u64 	%rd35687, [%rd36013];
	ld.global.u64 	%rd35688, [%rd36014];
	// begin inline asm
	add.cc.u64 %rd35684, %rd35684, %rd35996;
	addc.cc.u64 %rd35685, %rd35685, %rd35997;
	addc.cc.u64 %rd35686, %rd35686, %rd35998;
	addc.cc.u64 %rd35687, %rd35687, %rd35999;
	addc.cc.u64 %rd35688, %rd35688, %rd36000;
	addc.u64 %rd31981, %rd31981, %rd36001;
	
	// end inline asm
	st.global.u64 	[%rd2], %rd35684;
	st.global.u64 	[%rd36011], %rd35685;
	st.global.u64 	[%rd36012], %rd35686;
	st.global.u64 	[%rd36013], %rd35687;
	st.global.u64 	[%rd36014], %rd35688;
	st.global.u64 	[%rd36015], %rd31981;
	ld.global.u64 	%rd35702, [%rd2];
	ld.global.u64 	%rd35703, [%rd36011];
	ld.global.u64 	%rd35704, [%rd36012];
	ld.global.u64 	%rd35705, [%rd36013];
	ld.global.u64 	%rd35706, [%rd36014];
	// begin inline asm
	add.cc.u64 %rd35702, %rd35702, %rd35996;
	addc.cc.u64 %rd35703, %rd35703, %rd35997;
	addc.cc.u64 %rd35704, %rd35704, %rd35998;
	addc.cc.u64 %rd35705, %rd35705, %rd35999;
	addc.cc.u64 %rd35706, %rd35706, %rd36000;
	addc.u64 %rd31981, %rd31981, %rd36001;
	
	// end inline asm
	st.global.u64 	[%rd2], %rd35702;
	st.global.u64 	[%rd36011], %rd35703;
	st.global.u64 	[%rd36012], %rd35704;
	st.global.u64 	[%rd36013], %rd35705;
	st.global.u64 	[%rd36014], %rd35706;
	st.global.u64 	[%rd36015], %rd31981;
	ld.global.u64 	%rd35720, [%rd2];
	ld.global.u64 	%rd35721, [%rd36011];
	ld.global.u64 	%rd35722, [%rd36012];
	ld.global.u64 	%rd35723, [%rd36013];
	ld.global.u64 	%rd35724, [%rd36014];
	// begin inline asm
	add.cc.u64 %rd35720, %rd35720, %rd35996;
	addc.cc.u64 %rd35721, %rd35721, %rd35997;
	addc.cc.u64 %rd35722, %rd35722, %rd35998;
	addc.cc.u64 %rd35723, %rd35723, %rd35999;
	addc.cc.u64 %rd35724, %rd35724, %rd36000;
	addc.u64 %rd31981, %rd31981, %rd36001;
	
	// end inline asm
	st.global.u64 	[%rd2], %rd35720;
	st.global.u64 	[%rd36011], %rd35721;
	st.global.u64 	[%rd36012], %rd35722;
	st.global.u64 	[%rd36013], %rd35723;
	st.global.u64 	[%rd36014], %rd35724;
	st.global.u64 	[%rd36015], %rd31981;
	ld.global.u64 	%rd35738, [%rd2];
	ld.global.u64 	%rd35739, [%rd36011];
	ld.global.u64 	%rd35740, [%rd36012];
	ld.global.u64 	%rd35741, [%rd36013];
	ld.global.u64 	%rd35742, [%rd36014];
	// begin inline asm
	add.cc.u64 %rd35738, %rd35738, %rd35996;
	addc.cc.u64 %rd35739, %rd35739, %rd35997;
	addc.cc.u64 %rd35740, %rd35740, %rd35998;
	addc.cc.u64 %rd35741, %rd35741, %rd35999;
	addc.cc.u64 %rd35742, %rd35742, %rd36000;
	addc.u64 %rd31981, %rd31981, %rd36001;
	
	// end inline asm
	st.global.u64 	[%rd2], %rd35738;
	st.global.u64 	[%rd36011], %rd35739;
	st.global.u64 	[%rd36012], %rd35740;
	st.global.u64 	[%rd36013], %rd35741;
	st.global.u64 	[%rd36014], %rd35742;
	st.global.u64 	[%rd36015], %rd31981;
	ld.global.u64 	%rd35756, [%rd2];
	ld.global.u64 	%rd35757, [%rd36011];
	ld.global.u64 	%rd35758, [%rd36012];
	ld.global.u64 	%rd35759, [%rd36013];
	ld.global.u64 	%rd35760, [%rd36014];
	// begin inline asm
	add.cc.u64 %rd35756, %rd35756, %rd35996;
	addc.cc.u64 %rd35757, %rd35757, %rd35997;
	addc.cc.u64 %rd35758, %rd35758, %rd35998;
	addc.cc.u64 %rd35759, %rd35759, %rd35999;
	addc.cc.u64 %rd35760, %rd35760, %rd36000;
	addc.u64 %rd31981, %rd31981, %rd36001;
	
	// end inline asm
	st.global.u64 	[%rd2], %rd35756;
	st.global.u64 	[%rd36011], %rd35757;
	st.global.u64 	[%rd36012], %rd35758;
	st.global.u64 	[%rd36013], %rd35759;
	st.global.u64 	[%rd36014], %rd35760;
	st.global.u64 	[%rd36015], %rd31981;
	ld.global.u64 	%rd35774, [%rd2];
	ld.global.u64 	%rd35775, [%rd36011];
	ld.global.u64 	%rd35776, [%rd36012];
	ld.global.u64 	%rd35777, [%rd36013];
	ld.global.u64 	%rd35778, [%rd36014];
	// begin inline asm
	add.cc.u64 %rd35774, %rd35774, %rd35996;
	addc.cc.u64 %rd35775, %rd35775, %rd35997;
	addc.cc.u64 %rd35776, %rd35776, %rd35998;
	addc.cc.u64 %rd35777, %rd35777, %rd35999;
	addc.cc.u64 %rd35778, %rd35778, %rd36000;
	addc.u64 %rd31981, %rd31981, %rd36001;
	
	// end inline asm
	st.global.u64 	[%rd2], %rd35774;
	st.global.u64 	[%rd36011], %rd35775;
	st.global.u64 	[%rd36012], %rd35776;
	st.global.u64 	[%rd36013], %rd35777;
	st.global.u64 	[%rd36014], %rd35778;
	st.global.u64 	[%rd36015], %rd31981;
	ld.global.u64 	%rd35792, [%rd2];
	ld.global.u64 	%rd35793, [%rd36011];
	ld.global.u64 	%rd35794, [%rd36012];
	ld.global.u64 	%rd35795, [%rd36013];
	ld.global.u64 	%rd35796, [%rd36014];
	// begin inline asm
	add.cc.u64 %rd35792, %rd35792, %rd35996;
	addc.cc.u64 %rd35793, %rd35793, %rd35997;
	addc.cc.u64 %rd35794, %rd35794, %rd35998;
	addc.cc.u64 %rd35795, %rd35795, %rd35999;
	addc.cc.u64 %rd35796, %rd35796, %rd36000;
	addc.u64 %rd31981, %rd31981, %rd36001;
	
	// end inline asm
	st.global.u64 	[%rd2], %rd35792;
	st.global.u64 	[%rd36011], %rd35793;
	st.global.u64 	[%rd36012], %rd35794;
	st.global.u64 	[%rd36013], %rd35795;
	st.global.u64 	[%rd36014], %rd35796;
	st.global.u64 	[%rd36015], %rd31981;
	ld.global.u64 	%rd35810, [%rd2];
	ld.global.u64 	%rd35811, [%rd36011];
	ld.global.u64 	%rd35812, [%rd36012];
	ld.global.u64 	%rd35813, [%rd36013];
	ld.global.u64 	%rd35814, [%rd36014];
	// begin inline asm
	add.cc.u64 %rd35810, %rd35810, %rd35996;
	addc.cc.u64 %rd35811, %rd35811, %rd35997;
	addc.cc.u64 %rd35812, %rd35812, %rd35998;
	addc.cc.u64 %rd35813, %rd35813, %rd35999;
	addc.cc.u64 %rd35814, %rd35814, %rd36000;
	addc.u64 %rd31981, %rd31981, %rd36001;
	
	// end inline asm
	st.global.u64 	[%rd2], %rd35810;
	st.global.u64 	[%rd36011], %rd35811;
	st.global.u64 	[%rd36012], %rd35812;
	st.global.u64 	[%rd36013], %rd35813;
	st.global.u64 	[%rd36014], %rd35814;
	st.global.u64 	[%rd36015], %rd31981;
	ld.global.u64 	%rd35828, [%rd2];
	ld.global.u64 	%rd35829, [%rd36011];
	ld.global.u64 	%rd35830, [%rd36012];
	ld.global.u64 	%rd35831, [%rd36013];
	ld.global.u64 	%rd35832, [%rd36014];
	// begin inline asm
	add.cc.u64 %rd35828, %rd35828, %rd35996;
	addc.cc.u64 %rd35829, %rd35829, %rd35997;
	addc.cc.u64 %rd35830, %rd35830, %rd35998;
	addc.cc.u64 %rd35831, %rd35831, %rd35999;
	addc.cc.u64 %rd35832, %rd35832, %rd36000;
	addc.u64 %rd31981, %rd31981, %rd36001;
	
	// end inline asm
	st.global.u64 	[%rd2], %rd35828;
	st.global.u64 	[%rd36011], %rd35829;
	st.global.u64 	[%rd36012], %rd35830;
	st.global.u64 	[%rd36013], %rd35831;
	st.global.u64 	[%rd36014], %rd35832;
	st.global.u64 	[%rd36015], %rd31981;
	ld.global.u64 	%rd35846, [%rd2];
	ld.global.u64 	%rd35847, [%rd36011];
	ld.global.u64 	%rd35848, [%rd36012];
	ld.global.u64 	%rd35849, [%rd36013];
	ld.global.u64 	%rd35850, [%rd36014];
	// begin inline asm
	add.cc.u64 %rd35846, %rd35846, %rd35996;
	addc.cc.u64 %rd35847, %rd35847, %rd35997;
	addc.cc.u64 %rd35848, %rd35848, %rd35998;
	addc.cc.u64 %rd35849, %rd35849, %rd35999;
	addc.cc.u64 %rd35850, %rd35850, %rd36000;
	addc.u64 %rd31981, %rd31981, %rd36001;
	
	// end inline asm
	st.global.u64 	[%rd2], %rd35846;
	st.global.u64 	[%rd36011], %rd35847;
	st.global.u64 	[%rd36012], %rd35848;
	st.global.u64 	[%rd36013], %rd35849;
	st.global.u64 	[%rd36014], %rd35850;
	st.global.u64 	[%rd36015], %rd31981;
	ld.global.u64 	%rd35864, [%rd2];
	ld.global.u64 	%rd35865, [%rd36011];
	ld.global.u64 	%rd35866, [%rd36012];
	ld.global.u64 	%rd35867, [%rd36013];
	ld.global.u64 	%rd35868, [%rd36014];
	// begin inline asm
	add.cc.u64 %rd35864, %rd35864, %rd35996;
	addc.cc.u64 %rd35865, %rd35865, %rd35997;
	addc.cc.u64 %rd35866, %rd35866, %rd35998;
	addc.cc.u64 %rd35867, %rd35867, %rd35999;
	addc.cc.u64 %rd35868, %rd35868, %rd36000;
	addc.u64 %rd31981, %rd31981, %rd36001;
	
	// end inline asm
	st.global.u64 	[%rd2], %rd35864;
	st.global.u64 	[%rd36011], %rd35865;
	st.global.u64 	[%rd36012], %rd35866;
	st.global.u64 	[%rd36013], %rd35867;
	st.global.u64 	[%rd36014], %rd35868;
	st.global.u64 	[%rd36015], %rd31981;
	ld.global.u64 	%rd35882, [%rd2];
	ld.global.u64 	%rd35883, [%rd36011];
	ld.global.u64 	%rd35884, [%rd36012];
	ld.global.u64 	%rd35885, [%rd36013];
	ld.global.u64 	%rd35886, [%rd36014];
	// begin inline asm
	add.cc.u64 %rd35882, %rd35882, %rd35996;
	addc.cc.u64 %rd35883, %rd35883, %rd35997;
	addc.cc.u64 %rd35884, %rd35884, %rd35998;
	addc.cc.u64 %rd35885, %rd35885, %rd35999;
	addc.cc.u64 %rd35886, %rd35886, %rd36000;
	addc.u64 %rd31981, %rd31981, %rd36001;
	
	// end inline asm
	st.global.u64 	[%rd2], %rd35882;
	st.global.u64 	[%rd36011], %rd35883;
	st.global.u64 	[%rd36012], %rd35884;
	st.global.u64 	[%rd36013], %rd35885;
	st.global.u64 	[%rd36014], %rd35886;
	st.global.u64 	[%rd36015], %rd31981;
	ld.global.u64 	%rd35900, [%rd2];
	ld.global.u64 	%rd35901, [%rd36011];
	ld.global.u64 	%rd35902, [%rd36012];
	ld.global.u64 	%rd35903, [%rd36013];
	ld.global.u64 	%rd35904, [%rd36014];
	// begin inline asm
	add.cc.u64 %rd35900, %rd35900, %rd35996;
	addc.cc.u64 %rd35901, %rd35901, %rd35997;
	addc.cc.u64 %rd35902, %rd35902, %rd35998;
	addc.cc.u64 %rd35903, %rd35903, %rd35999;
	addc.cc.u64 %rd35904, %rd35904, %rd36000;
	addc.u64 %rd31981, %rd31981, %rd36001;
	
	// end inline asm
	st.global.u64 	[%rd2], %rd35900;
	st.global.u64 	[%rd36011], %rd35901;
	st.global.u64 	[%rd36012], %rd35902;
	st.global.u64 	[%rd36013], %rd35903;
	st.global.u64 	[%rd36014], %rd35904;
	st.global.u64 	[%rd36015], %rd31981;
	ld.global.u64 	%rd35918, [%rd2];
	ld.global.u64 	%rd35919, [%rd36011];
	ld.global.u64 	%rd35920, [%rd36012];
	ld.global.u64 	%rd35921, [%rd36013];
	ld.global.u64 	%rd35922, [%rd36014];
	// begin inline asm
	add.cc.u64 %rd35918, %rd35918, %rd35996;
	addc.cc.u64 %rd35919, %rd35919, %rd35997;
	addc.cc.u64 %rd35920, %rd35920, %rd35998;
	addc.cc.u64 %rd35921, %rd35921, %rd35999;
	addc.cc.u64 %rd35922, %rd35922, %rd36000;
	addc.u64 %rd31981, %rd31981, %rd36001;
	
	// end inline asm
	st.global.u64 	[%rd2], %rd35918;
	st.global.u64 	[%rd36011], %rd35919;
	st.global.u64 	[%rd36012], %rd35920;
	st.global.u64 	[%rd36013], %rd35921;
	st.global.u64 	[%rd36014], %rd35922;
	st.global.u64 	[%rd36015], %rd31981;
	ld.global.u64 	%rd35936, [%rd2];
	ld.global.u64 	%rd35937, [%rd36011];
	ld.global.u64 	%rd35938, [%rd36012];
	ld.global.u64 	%rd35939, [%rd36013];
	ld.global.u64 	%rd35940, [%rd36014];
	// begin inline asm
	add.cc.u64 %rd35936, %rd35936, %rd35996;
	addc.cc.u64 %rd35937, %rd35937, %rd35997;
	addc.cc.u64 %rd35938, %rd35938, %rd35998;
	addc.cc.u64 %rd35939, %rd35939, %rd35999;
	addc.cc.u64 %rd35940, %rd35940, %rd36000;
	addc.u64 %rd31981, %rd31981, %rd36001;
	
	// end inline asm
	st.global.u64 	[%rd2], %rd35936;
	st.global.u64 	[%rd36011], %rd35937;
	st.global.u64 	[%rd36012], %rd35938;
	st.global.u64 	[%rd36013], %rd35939;
	st.global.u64 	[%rd36014], %rd35940;
	st.global.u64 	[%rd36015], %rd31981;
	ld.global.u64 	%rd35954, [%rd2];
	ld.global.u64 	%rd35955, [%rd36011];
	ld.global.u64 	%rd35956, [%rd36012];
	ld.global.u64 	%rd35957, [%rd36013];
	ld.global.u64 	%rd35958, [%rd36014];
	// begin inline asm
	add.cc.u64 %rd35954, %rd35954, %rd35996;
	addc.cc.u64 %rd35955, %rd35955, %rd35997;
	addc.cc.u64 %rd35956, %rd35956, %rd35998;
	addc.cc.u64 %rd35957, %rd35957, %rd35999;
	addc.cc.u64 %rd35958, %rd35958, %rd36000;
	addc.u64 %rd31981, %rd31981, %rd36001;
	
	// end inline asm
	st.global.u64 	[%rd2], %rd35954;
	st.global.u64 	[%rd36011], %rd35955;
	st.global.u64 	[%rd36012], %rd35956;
	st.global.u64 	[%rd36013], %rd35957;
	st.global.u64 	[%rd36014], %rd35958;
	st.global.u64 	[%rd36015], %rd31981;
	ld.global.u64 	%rd35972, [%rd2];
	ld.global.u64 	%rd35973, [%rd36011];
	ld.global.u64 	%rd35974, [%rd36012];
	ld.global.u64 	%rd35975, [%rd36013];
	ld.global.u64 	%rd35976, [%rd36014];
	// begin inline asm
	add.cc.u64 %rd35972, %rd35972, %rd35996;
	addc.cc.u64 %rd35973, %rd35973, %rd35997;
	addc.cc.u64 %rd35974, %rd35974, %rd35998;
	addc.cc.u64 %rd35975, %rd35975, %rd35999;
	addc.cc.u64 %rd35976, %rd35976, %rd36000;
	addc.u64 %rd31981, %rd31981, %rd36001;
	
	// end inline asm
	st.global.u64 	[%rd2], %rd35972;
	st.global.u64 	[%rd36011], %rd35973;
	st.global.u64 	[%rd36012], %rd35974;
	st.global.u64 	[%rd36013], %rd35975;
	st.global.u64 	[%rd36014], %rd35976;
	st.global.u64 	[%rd36015], %rd31981;
	ld.global.u64 	%rd35990, [%rd2];
	ld.global.u64 	%rd35991, [%rd36011];
	ld.global.u64 	%rd35992, [%rd36012];
	ld.global.u64 	%rd35993, [%rd36013];
	ld.global.u64 	%rd35994, [%rd36014];
	// begin inline asm
	add.cc.u64 %rd35990, %rd35990, %rd35996;
	addc.cc.u64 %rd35991, %rd35991, %rd35997;
	addc.cc.u64 %rd35992, %rd35992, %rd35998;
	addc.cc.u64 %rd35993, %rd35993, %rd35999;
	addc.cc.u64 %rd35994, %rd35994, %rd36000;
	addc.u64 %rd31981, %rd31981, %rd36001;
	
	// end inline asm
	st.global.u64 	[%rd2], %rd35990;
	st.global.u64 	[%rd36011], %rd35991;
	st.global.u64 	[%rd36012], %rd35992;
	st.global.u64 	[%rd36013], %rd35993;
	st.global.u64 	[%rd36014], %rd35994;
	st.global.u64 	[%rd36015], %rd31981;
	ld.global.u64 	%rd36016, [%rd2];
	setp.ge.u64 	%p2, %rd36016, %rd5;
	@%p2 bra 	$L__BB0_4;
	cvta.to.global.u64 	%rd36017, %rd7;
	atom.global.exch.b32 	%r5, [%rd36017], 1;
	setp.ne.s32 	%p3, %r5, 0;
	@%p3 bra 	$L__BB0_4;
	ld.global.u64 	%rd36018, [%rd2];
	cvta.to.global.u64 	%rd36019, %rd6;
	st.global.u64 	[%rd36019], %rd36018;
$L__BB0_4:
	ret;

}


// ===== COMPILED SASS (sm_100) =====

	.target	sm_100

	.elftype	@"ET_EXEC"


//--------------------- .note.nv.tkinfo           --------------------------
	.section	.note.nv.tkinfo,"",@"SHT_NOTE"
	.sectionflags	@"SHF_NOTE_NV_TKINFO"
	.tkinfo
        /*0018*/ 	.word	0x00000002
        /*0030*/ 	.string	""
        /*0030*/ 	.string	"ptxas"
        /*0030*/ 	.string	"Cuda compilation tools, release 13.0, V13.0.88"
        /*0030*/ 	.string	"Build cuda_13.0.r13.0/compiler.36424714_0"
        /*0030*/ 	.string	"-arch sm_100 -m 64 "



//--------------------- .note.nv.cuinfo           --------------------------
	.section	.note.nv.cuinfo,"",@"SHT_NOTE"
	.sectionflags	@"SHF_NOTE_NV_CUINFO"
        /*0018*/ 	.short	0x0002
        /*001a*/ 	.short	0x0064
        /*001c*/ 	.short	0x0082
	.zero		2


//--------------------- .nv.info                  --------------------------
	.section	.nv.info,"",@"SHT_CUDA_INFO"
	.align	4


	//----- nvinfo : EIATTR_REGCOUNT
	.align		4
        /*0000*/ 	.byte	0x04, 0x2f
        /*0002*/ 	.short	(.L_1 - .L_0)
	.align		4
.L_0:
        /*0004*/ 	.word	index@(_Z18gpu_monster_kernelPmmmS_Pi)
        /*0008*/ 	.word	0x00000020


	//----- nvinfo : EIATTR_FRAME_SIZE
	.align		4
.L_1:
        /*000c*/ 	.byte	0x04, 0x11
        /*000e*/ 	.short	(.L_3 - .L_2)
	.align		4
.L_2:
        /*0010*/ 	.word	index@(_Z18gpu_monster_kernelPmmmS_Pi)
        /*0014*/ 	.word	0x00000000


	//----- nvinfo : EIATTR_MIN_STACK_SIZE
	.align		4
.L_3:
        /*0018*/ 	.byte	0x04, 0x12
        /*001a*/ 	.short	(.L_5 - .L_4)
	.align		4
.L_4:
        /*001c*/ 	.word	index@(_Z18gpu_monster_kernelPmmmS_Pi)
        /*0020*/ 	.word	0x00000000
.L_5:


//--------------------- .nv.compat                --------------------------
	.section	.nv.compat,"",@"SHT_CUDA_COMPAT_INFO"
	.align	4
        /*0000*/ 	.byte	0x02, 0x09, 0x00, 0x00, 0x02, 0x02, 0x01, 0x00, 0x02, 0x05, 0x05, 0x00, 0x03, 0x07, 0x01, 0x01
        /*0010*/ 	.byte	0x02, 0x03, 0x00, 0x00, 0x02, 0x06, 0x01, 0x00, 0x04, 0x0b, 0x08, 0x00, 0x09, 0x00, 0x00, 0x00
        /*0020*/ 	.byte	0x00, 0x00, 0x00, 0x00


//--------------------- .nv.info._Z18gpu_monster_kernelPmmmS_Pi --------------------------
	.section	.nv.info._Z18gpu_monster_kernelPmmmS_Pi,"",@"SHT_CUDA_INFO"
	.sectionflags	@""
	.align	4


	//----- nvinfo : EIATTR_CUDA_API_VERSION
	.align		4
        /*0000*/ 	.byte	0x04, 0x37
        /*0002*/ 	.short	(.L_7 - .L_6)
.L_6:
        /*0004*/ 	.word	0x00000082


	//----- nvinfo : EIATTR_KPARAM_INFO
	.align		4
.L_7:
        /*0008*/ 	.byte	0x04, 0x17
        /*000a*/ 	.short	(.L_9 - .L_8)
.L_8:
        /*000c*/ 	.word	0x00000000
        /*0010*/ 	.short	0x0004
        /*0012*/ 	.short	0x0020
        /*0014*/ 	.byte	0x00, 0xf5, 0x21, 0x00


	//----- nvinfo : EIATTR_KPARAM_INFO
	.align		4
.L_9:
        /*0018*/ 	.byte	0x04, 0x17
        /*001a*/ 	.short	(.L_11 - .L_10)
.L_10:
        /*001c*/ 	.word	0x00000000
        /*0020*/ 	.short	0x0003
        /*0022*/ 	.short	0x0018
        /*0024*/ 	.byte	0x00, 0xf5, 0x21, 0x00


	//----- nvinfo : EIATTR_KPARAM_INFO
	.align		4
.L_11:
        /*0028*/ 	.byte	0x04, 0x17
        /*002a*/ 	.short	(.L_13 - .L_12)
.L_12:
        /*002c*/ 	.word	0x00000000
        /*0030*/ 	.short	0x0002
        /*0032*/ 	.short	0x0010
        /*0034*/ 	.byte	0x00, 0xf0, 0x21, 0x00


	//----- nvinfo : EIATTR_KPARAM_INFO
	.align		4
.L_13:
        /*0038*/ 	.byte	0x04, 0x17
        /*003a*/ 	.short	(.L_15 - .L_14)
.L_14:
        /*003c*/ 	.word	0x00000000
        /*0040*/ 	.short	0x0001
        /*0042*/ 	.short	0x0008
        /*0044*/ 	.byte	0x00, 0xf0, 0x21, 0x00


	//----- nvinfo : EIATTR_KPARAM_INFO
	.align		4
.L_15:
        /*0048*/ 	.byte	0x04, 0x17
        /*004a*/ 	.short	(.L_17 - .L_16)
.L_16:
        /*004c*/ 	.word	0x00000000
        /*0050*/ 	.short	0x0000
        /*0052*/ 	.short	0x0000
        /*0054*/ 	.byte	0x00, 0xf5, 0x21, 0x00


	//----- nvinfo : EIATTR_SPARSE_MMA_MASK
	.align		4
.L_17:
        /*0058*/ 	.byte	0x03, 0x50
        /*005a*/ 	.short	0x0000


	//----- nvinfo : EIATTR_MAXREG_COUNT
	.align		4
        /*005c*/ 	.byte	0x03, 0x1b
        /*005e*/ 	.short	0x00ff


	//----- nvinfo : EIATTR_MERCURY_ISA_VERSION
	.align		4
        /*0060*/ 	.byte	0x03, 0x5f
        /*0062*/ 	.short	0x0101


	//----- nvinfo : EIATTR_VRC_CTA_INIT_COUNT
	.align		4
        /*0064*/ 	.byte	0x02, 0x4a
	.zero		1
	.zero		1


	//----- nvinfo : EIATTR_EXIT_INSTR_OFFSETS
	.align		4
        /*0068*/ 	.byte	0x04, 0x1c
        /*006a*/ 	.short	(.L_19 - .L_18)


	//   ....[0]....
.L_18:
        /*006c*/ 	.word	0x00000090


	//   ....[1]....
        /*0070*/ 	.word	0x000b3cf0


	//   ....[2]....
        /*0074*/ 	.word	0x000b3d40


	//   ....[3]....
        /*0078*/ 	.word	0x000b3d80


	//----- nvinfo : EIATTR_CBANK_PARAM_SIZE
	.align		4
.L_19:
        /*007c*/ 	.byte	0x03, 0x19
        /*007e*/ 	.short	0x0028


	//----- nvinfo : EIATTR_PARAM_CBANK
	.align		4
        /*0080*/ 	.byte	0x04, 0x0a
        /*0082*/ 	.short	(.L_21 - .L_20)
	.align		4
.L_20:
        /*0084*/ 	.word	index@(.nv.constant0._Z18gpu_monster_kernelPmmmS_Pi)
        /*0088*/ 	.short	0x0380
        /*008a*/ 	.short	0x0028


	//----- nvinfo : EIATTR_SW_WAR
	.align		4
.L_21:
        /*008c*/ 	.byte	0x04, 0x36
        /*008e*/ 	.short	(.L_23 - .L_22)
.L_22:
        /*0090*/ 	.word	0x00000008
.L_23:


//--------------------- .nv.callgraph             --------------------------
	.section	.nv.callgraph,"",@"SHT_CUDA_CALLGRAPH"
	.align	4
	.sectionentsize	8
	.align		4
        /*0000*/ 	.word	0x00000000
	.align		4
        /*0004*/ 	.word	0xffffffff
	.align		4
        /*0008*/ 	.word	0x00000000
	.align		4
        /*000c*/ 	.word	0xfffffffe
	.align		4
        /*0010*/ 	.word	0x00000000
	.align		4
        /*0014*/ 	.word	0xfffffffd
	.align		4
        /*0018*/ 	.word	0x00000000
	.align		4
        /*001c*/ 	.word	0xfffffffc


//--------------------- .text._Z18gpu_monster_kernelPmmmS_Pi --------------------------
	.section	.text._Z18gpu_monster_kernelPmmmS_Pi,"ax",@progbits
	.align	128
        .global         _Z18gpu_monster_kernelPmmmS_Pi
        .type           _Z18gpu_monster_kernelPmmmS_Pi,@function
        .size           _Z18gpu_monster_kernelPmmmS_Pi,(.L_x_1 - _Z18gpu_monster_kernelPmmmS_Pi)
        .other          _Z18gpu_monster_kernelPmmmS_Pi,@"STO_CUDA_ENTRY STV_DEFAULT"
_Z18gpu_monster_kernelPmmmS_Pi:
.text._Z18gpu_monster_kernelPmmmS_Pi:
[----:B------:R-:W-:Y:S01]  /*0000*/  LDC R1, c[0x0][0x37c] ;  /* 0x0000df00ff017b82 */ /* 0x000fe20000000800 */
[----:B------:R-:W0:Y:S07]  /*0010*/  S2R R3, SR_TID.X ;  /* 0x0000000000037919 */ /* 0x000e2e0000002100 */
[----:B------:R-:W0:Y:S01]  /*0020*/  S2UR UR4, SR_CTAID.X ;  /* 0x00000000000479c3 */ /* 0x000e220000002500 */
[----:B------:R-:W1:Y:S07]  /*0030*/  LDCU.64 UR8, c[0x0][0x388] ;  /* 0x00007100ff0877ac */ /* 0x000e6e0008000a00 */
[----:B------:R-:W0:Y:S02]  /*0040*/  LDC R0, c[0x0][0x360] ;  /* 0x0000d800ff007b82 */ /* 0x000e240000000800 */
[----:B0-----:R-:W-:-:S05]  /*0050*/  IMAD R0, R0, UR4, R3 ;  /* 0x0000000400007c24 */ /* 0x001fca000f8e0203 */
[----:B-1----:R-:W-:Y:S02]  /*0060*/  ISETP.GE.U32.AND P0, PT, R0, UR8, PT ;  /* 0x0000000800007c0c */ /* 0x002fe4000bf06070 */
[----:B------:R-:W-:-:S04]  /*0070*/  SHF.R.S32.HI R3, RZ, 0x1f, R0 ;  /* 0x0000001fff037819 */ /* 0x000fc80000011400 */
[----:B------:R-:W-:-:S13]  /*0080*/  ISETP.GE.U32.AND.EX P0, PT, R3, UR9, PT, P0 ;  /* 0x0000000903007c0c */ /* 0x000fda000bf06100 */
[----:B------:R-:W-:Y:S05]  /*0090*/  @P0 EXIT ;  /* 0x000000000000094d */ /* 0x000fea0003800000 */
[----:B------:R-:W0:Y:S01]  /*00a0*/  LDCU.64 UR6, c[0x0][0x380] ;  /* 0x00007000ff0677ac */ /* 0x000e220008000a00 */
[----:B------:R-:W1:Y:S01]  /*00b0*/  LDCU.64 UR4, c[0x0][0x358] ;  /* 0x00006b00ff0477ac */ /* 0x000e620008000a00 */
[----:B0-----:R-:W-:Y:S01]  /*00c0*/  LEA R2, P0, R0, UR6, 0x3 ;  /* 0x0000000600027c11 */ /* 0x001fe2000f8018ff */
[----:B------:R-:W-:-:S03]  /*00d0*/  USHF.L.U32 UR6, UR8, 0x3, URZ ;  /* 0x0000000308067899 */ /* 0x000fc600080006ff */
[----:B------:R-:W-:Y:S01]  /*00e0*/  LEA.HI.X R3, R0, UR7, R3, 0x3, P0 ;  /* 0x0000000700037c11 */ /* 0x000fe200080f1c03 */
[----:B------:R-:W-:Y:S02]  /*00f0*/  USHF.L.U64.HI UR7, UR8, 0x3, UR9 ;  /* 0x0000000308077899 */ /* 0x000fe40008010209 */
[----:B------:R-:W-:Y:S02]  /*0100*/  IADD3 R4, P0, PT, R2, UR6, RZ ;  /* 0x0000000602047c10 */ /* 0x000fe4000ff1e0ff */
[----:B-1----:R-:W2:Y:S02]  /*0110*/  LDG.E.64 R18, desc[UR4][R2.64] ;  /* 0x0000000402127981 */ /* 0x002ea4000c1e1b00 */
[----:B------:R-:W-:Y:S02]  /*0120*/  IADD3.X R5, PT, PT, R3, UR7, RZ, P0, !PT ;  /* 0x0000000703057c10 */ /* 0x000fe400087fe4ff */
[----:B------:R-:W-:-:S03]  /*0130*/  IADD3 R6, P0, PT, R4, UR6, RZ ;  /* 0x0000000604067c10 */ /* 0x000fc6000ff1e0ff */
[----:B------:R-:W3:Y:S01]  /*0140*/  LDG.E.64 R20, desc[UR4][R4.64] ;  /* 0x0000000404147981 */ /* 0x000ee2000c1e1b00 */
[----:B------:R-:W-:Y:S02]  /*0150*/  IADD3.X R7, PT, PT, R5, UR7, RZ, P0, !PT ;  /* 0x0000000705077c10 */ /* 0x000fe400087fe4ff */
[----:B------:R-:W-:-:S03]  /*0160*/  IADD3 R8, P0, PT, R6, UR6, RZ ;  /* 0x0000000606087c10 */ /* 0x000fc6000ff1e0ff */
[----:B------:R-:W4:Y:S01]  /*0170*/  LDG.E.64 R22, desc[UR4][R6.64] ;  /* 0x0000000406167981 */ /* 0x000f22000c1e1b00 */
[----:B------:R-:W-:Y:S02]  /*0180*/  IADD3.X R9, PT, PT, R7, UR7, RZ, P0, !PT ;  /* 0x0000000707097c10 */ /* 0x000fe400087fe4ff */
[----:B------:R-:W-:-:S03]  /*0190*/  IADD3 R10, P0, PT, R8, UR6, RZ ;  /* 0x00000006080a7c10 */ /* 0x000fc6000ff1e0ff */
[----:B------:R-:W5:Y:S01]  /*01a0*/  LDG.E.64 R24, desc[UR4][R8.64] ;  /* 0x0000000408187981 */ /* 0x000f62000c1e1b00 */
[----:B------:R-:W-:Y:S02]  /*01b0*/  IADD3.X R11, PT, PT, R9, UR7, RZ, P0, !PT ;  /* 0x00000007090b7c10 */ /* 0x000fe400087fe4ff */
[----:B------:R-:W-:-:S03]  /*01c0*/  IADD3 R12, P0, PT, R10, UR6, RZ ;  /* 0x000000060a0c7c10 */ /* 0x000fc6000ff1e0ff */
[----:B------:R-:W5:Y:S01]  /*01d0*/  LDG.E.64 R14, desc[UR4][R10.64] ;  /* 0x000000040a0e7981 */ /* 0x000f62000c1e1b00 */
[----:B------:R-:W-:-:S05]  /*01e0*/  IADD3.X R13, PT, PT, R11, UR7, RZ, P0, !PT ;  /* 0x000000070b0d7c10 */ /* 0x000fca00087fe4ff */
[----:B------:R-:W5:Y:S01]  /*01f0*/  LDG.E.64 R16, desc[UR4][R12.64] ;  /* 0x000000040c107981 */ /* 0x000f62000c1e1b00 */
[----:B--2---:R-:W-:-:S04]  /*0200*/  IADD3 R18, P0, PT, R18, 0x1, RZ ;  /* 0x0000000112127810 */ /* 0x004fc80007f1e0ff */
[----:B------:R-:W-:-:S04]  /*0210*/  IADD3.X R19, P0, PT, RZ, R19, RZ, P0, !PT ;  /* 0x00000013ff137210 */ /* 0x000fc8000071e4ff */
[----:B---3--:R-:W-:Y:S01]  /*0220*/  IADD3.X R20, P0, PT, R20, 0x2, RZ, P0, !PT ;  /* 0x0000000214147810 */ /* 0x008fe2000071e4ff */
[----:B------:R-:W-:Y:S03]  /*0230*/  STG.E.64 desc[UR4][R2.64], R18 ;  /* 0x0000001202007986 */ /* 0x000fe6000c101b04 */
[----:B------:R-:W-:-:S04]  /*0240*/  IADD3.X R21, P0, PT, RZ, R21, RZ, P0, !PT ;  /* 0x00000015ff157210 */ /* 0x000fc8000071e4ff */
[----:B----4-:R-:W-:Y:S01]  /*0250*/  IADD3.X R22, P0, PT, R22, 0x3, RZ, P0, !PT ;  /* 0x0000000316167810 */ /* 0x010fe2000071e4ff */
[----:B------:R-:W-:Y:S03]  /*0260*/  STG.E.64 desc[UR4][R4.64], R20 ;  /* 0x0000001404007986 */ /* 0x000fe6000c101b04 */
[----:B------:R-:W-:-:S04]  /*0270*/  IADD3.X R23, P0, PT, RZ, R23, RZ, P0, !PT ;  /* 0x00000017ff177210 */ /* 0x000fc8000071e4ff */
[----:B-----5:R-:W-:Y:S01]  /*0280*/  IADD3.X R26, P0, PT, R24, 0x4, RZ, P0, !PT ;  /* 0x00000004181a7810 */ /* 0x020fe2000071e4ff */
[----:B------:R-:W-:Y:S03]  /*0290*/  STG.E.64 desc[UR4][R6.64], R22 ;  /* 0x0000001606007986 */ /* 0x000fe6000c101b04 */
[----:B------:R-:W-:-:S04]  /*02a0*/  IADD3.X R27, P0, PT, RZ, R25, RZ, P0, !PT ;  /* 0x00000019ff1b7210 */ /* 0x000fc8000071e4ff */
[----:B------:R-:W-:Y:S01]  /*02b0*/  IADD3.X R28, P0, PT, R14, 0x5, RZ, P0, !PT ;  /* 0x000000050e1c7810 */ /* 0x000fe2000071e4ff */
[----:B------:R0:W-:Y:S03]  /*02c0*/  STG.E.64 desc[UR4][R8.64], R26 ;  /* 0x0000001a08007986 */ /* 0x0001e6000c101b04 */
[----:B------:R-:W-:-:S04]  /*02d0*/  IADD3.X R29, P0, PT, RZ, R15, RZ, P0, !PT ;  /* 0x0000000fff1d7210 */ /* 0x000fc8000071e4ff */
[----:B------:R-:W-:Y:S01]  /*02e0*/  IADD3.X R14, P0, PT, R16, 0x6, RZ, P0, !PT ;  /* 0x00000006100e7810 */ /* 0x000fe2000071e4ff */
[----:B------:R1:W-:Y:S04]  /*02f0*/  STG.E.64 desc[UR4][R10.64], R28 ;  /* 0x0000001c0a007986 */ /* 0x0003e8000c101b04 */
[----:B------:R-:W-:-:S05]  /*0300*/  IMAD.X R15, RZ, RZ, R17, P0 ;  /* 0x000000ffff0f7224 */ /* 0x000fca00000e0611 */
[----:B------:R2:W-:Y:S04]  /*0310*/  STG.E.64 desc[UR4][R12.64], R14 ;  /* 0x0000000e0c007986 */ /* 0x0005e8000c101b04 */
[----:B------:R-:W3:Y:S04]  /*0320*/  LDG.E.64 R24, desc[UR4][R2.64] ;  /* 0x0000000402187981 */ /* 0x000ee8000c1e1b00 */
[----:B0-----:R-:W4:Y:S04]  /*0330*/  LDG.E.64 R26, desc[UR4][R4.64] ;  /* 0x00000004041a7981 */ /* 0x001f28000c1e1b00 */
[----:B-1----:R-:W5:Y:S04]  /*0340*/  LDG.E.64 R28, desc[UR4][R6.64] ;  /* 0x00000004061c7981 */ /* 0x002f68000c1e1b00 */
[----:B------:R-:W2:Y:S04]  /*0350*/  LDG.E.64 R16, desc[UR4][R8.64] ;  /* 0x0000000408107981 */ /* 0x000ea8000c1e1b00 */
[----:B------:R-:W2:Y:S01]  /*0360*/  LDG.E.64 R18, desc[UR4][R10.64] ;  /* 0x000000040a127981 */ /* 0x000ea2000c1e1b00 */
[----:B---3--:R-:W-:-:S04]  /*0370*/  IADD3 R24, P0, PT, R24, 0x1, RZ ;  /* 0x0000000118187810 */ /* 0x008fc80007f1e0ff */
[----:B------:R-:W-:-:S04]  /*0380*/  IADD3.X R25, P0, PT, RZ, R25, RZ, P0, !PT ;  /* 0x00000019ff197210 */ /* 0x000fc8000071e4ff */
[----:B----4-:R-:W-:Y:S01]  /*0390*/  IADD3.X R20, P0, PT, R26, 0x2, RZ, P0, !PT ;  /* 0x000000021a147810 */ /* 0x010fe2000071e4ff */
[----:B------:R-:W-:Y:S03]  /*03a0*/  STG.E.64 desc[UR4][R2.64], R24 ;  /* 0x0000001802007986 */ /* 0x000fe6000c101b04 */
[----:B------:R-:W-:-:S04]  /*03b0*/  IADD3.X R21, P0, PT, RZ, R27, RZ, P0, !PT ;  /* 0x0000001bff157210 */ /* 0x000fc8000071e4ff */
[----:B-----5:R-:W-:Y:S01]  /*03c0*/  IADD3.X R22, P0, PT, R28, 0x3, RZ, P0, !PT ;  /* 0x000000031c167810 */ /* 0x020fe2000071e4ff */
[----:B------:R-:W-:Y:S03]  /*03d0*/  STG.E.64 desc[UR4][R4.64], R20 ;  /* 0x0000001404007986 */ /* 0x000fe6000c101b04 */
[----:B------:R-:W-:-:S04]  /*03e0*/  IADD3.X R23, P0, PT, RZ, R29, RZ, P0, !PT ;  /* 0x0000001dff177210 */ /* 0x000fc8000071e4ff */
[----:B--2---:R-:W-:Y:S01]  /*03f0*/  IADD3.X R16, P0, PT, R16, 0x4, RZ, P0, !PT ;  /* 0x0000000410107810 */ /* 0x004fe2000071e4ff */
[----:B------:R0:W-:Y:S03]  /*0400*/  STG.E.64 desc[UR4][R6.64], R22 ;  /* 0x0000001606007986 */ /* 0x0001e6000c101b04 */
        /* <DEDUP_REMOVED lines=8> */
[----:B------:R-:W4:Y:S04]  /*0490*/  LDG.E.64 R26, desc[UR4][R2.64] ;  /* 0x00000004021a7981 */ /* 0x000f28000c1e1b00 */
[----:B------:R-:W5:Y:S04]  /*04a0*/  LDG.E.64 R28, desc[UR4][R4.64] ;  /* 0x00000004041c7981 */ /* 0x000f68000c1e1b00 */
[----:B0-----:R-:W3:Y:S04]  /*04b0*/  LDG.E.64 R22, desc[UR4][R6.64] ;  /* 0x0000000406167981 */ /* 0x001ee8000c1e1b00 */
[----:B-1----:R-:W3:Y:S04]  /*04c0*/  LDG.E.64 R16, desc[UR4][R8.64] ;  /* 0x0000000408107981 */ /* 0x002ee8000c1e1b00 */
[----:B--2---:R-:W2:Y:S01]  /*04d0*/  LDG.E.64 R18, desc[UR4][R10.64] ;  /* 0x000000040a127981 */ /* 0x004ea2000c1e1b00 */
[----:B----4-:R-:W-:-:S04]  /*04e0*/  IADD3 R24, P0, PT, R26, 0x1, RZ ;  /* 0x000000011a187810 */ /* 0x010fc80007f1e0ff */
[----:B------:R-:W-:-:S04]  /*04f0*/  IADD3.X R25, P0, PT, RZ, R27, RZ, P0, !PT ;  /* 0x0000001bff197210 */ /* 0x000fc8000071e4ff */
[----:B-----5:R-:W-:Y:S01]  /*0500*/  IADD3.X R20, P0, PT, R28, 0x2, RZ, P0, !PT ;  /* 0x000000021c147810 */ /* 0x020fe2000071e4ff */
[----:B------:R-:W-:Y:S03]  /*0510*/  STG.E.64 desc[UR4][R2.64], R24 ;  /* 0x0000001802007986 */ /* 0x000fe6000c101b04 */
[----:B------:R-:W-:-:S04]  /*0520*/  IADD3.X R21, P0, PT, RZ, R29, RZ, P0, !PT ;  /* 0x0000001dff157210 */ /* 0x000fc8000071e4ff */
[----:B---3--:R-:W-:Y:S01]  /*0530*/  IADD3.X R22, P0, PT, R22, 0x3, RZ, P0, !PT ;  /* 0x0000000316167810 */ /* 0x008fe2000071e4ff */
[----:B------:R-:W-:Y:S03]  /*0540*/  STG.E.64 desc[UR4][R4.64], R20 ;  /* 0x0000001404007986 */ /* 0x000fe6000c101b04 */
[----:B------:R-:W-:-:S04]  /*0550*/  IADD3.X R23, P0, PT, RZ, R23, RZ, P0, !PT ;  /* 0x00000017ff177210 */ /* 0x000fc8000071e4ff */
[----:B------:R-:W-:Y:S01]  /*0560*/  IADD3.X R16, P0, PT, R16, 0x4, RZ, P0, !PT ;  /* 0x0000000410107810 */ /* 0x000fe2000071e4ff */
[----:B------:R0:W-:Y:S03]  /*0570*/  STG.E.64 desc[UR4][R6.64], R22 ;  /* 0x0000001606007986 */ /* 0x0001e6000c101b04 */
[----:B------:R-:W-:-:S04]  /*0580*/  IADD3.X R17, P0, PT, RZ, R17, RZ, P0, !PT ;  /* 0x00000011ff117210 */ /* 0x000fc8000071e4ff */
[----:B--2---:R-:W-:Y:S01]  /*0590*/  IADD3.X R18, P0, PT, R18, 0x5, RZ, P0, !PT ;  /* 0x0000000512127810 */ /* 0x004fe2000071e4ff */
        /* <DEDUP_REMOVED lines=3164> */
[----:B-----5:R-:W-:-:S04]  /*cb60*/  IADD3.X R20, P0, PT, R28, 0x2, RZ, P0, !PT ;  /* 0x000000021c147810 */ /* 0x020fc8000071e4ff */
[----:B------:R-:W-:-:S04]  /*cb70*/  IADD3.X R21, P0, PT, RZ, R29, RZ, P0, !PT ;  /* 0x0000001dff157210 */ /* 0x000fc8000071e4ff */
[----:B---3--:R-:W-:-:S04]  /*cb80*/  IADD3.X R22, P0, PT, R22, 0x3, RZ, P0, !PT ;  /* 0x0000000316167810 */ /* 0x008fc8000071e4ff */
[----:B------:R-:W-:-:S04]  /*cb90*/  IADD3.X R23, P0, PT, RZ, R23, RZ, P0, !PT ;  /* 0x00000017ff177210 */ /* 0x000fc8000071e4ff */
[----:B------:R-:W-:-:S04]  /*cba0*/  IADD3.X R16, P0, PT, R16, 0x4, RZ, P0, !PT ;  /* 0x0000000410107810 */ /* 0x000fc8000071e4ff */
[----:B------:R-:W-:-:S04]  /*cbb0*/  IADD3.X R17, P0, PT, RZ, R17, RZ, P0, !PT ;  /* 0x00000011ff117210 */ /* 0x000fc8000071e4ff */
[----:B--2---:R-:W-:-:S04]  /*cbc0*/  IADD3.X R18, P0, PT, R18, 0x5, RZ, P0, !PT ;  /* 0x0000000512127810 */ /* 0x004fc8000071e4ff */
[----:B------:R-:W-:-:S04]  /*cbd0*/  IADD3.X R19, P0, PT, RZ, R19, RZ, P0, !PT ;  /* 0x00000013ff137210 */ /* 0x000fc8000071e4ff */
[----:B------:R-:W-:Y:S01]  /*cbe0*/  IADD3.X R14, P0, PT, R14, 0x6, RZ, P0, !PT ;  /* 0x000000060e0e7810 */ /* 0x000fe2000071e4ff */
[----:B------:R-:W-:Y:S04]  /*cbf0*/  STG.E.64 desc[UR4][R2.64], R24 ;  /* 0x0000001802007986 */ /* 0x000fe8000c101b04 */
[----:B------:R-:W-:Y:S01]  /*cc00*/  IMAD.X R15, RZ, RZ, R15, P0 ;  /* 0x000000ffff0f7224 */ /* 0x000fe200000e060f */
[----:B------:R-:W-:Y:S04]  /*cc10*/  STG.E.64 desc[UR4][R4.64], R20 ;  /* 0x0000001404007986 */ /* 0x000fe8000c101b04 */
[----:B------:R0:W-:Y:S04]  /*cc20*/  STG.E.64 desc[UR4][R6.64], R22 ;  /* 0x0000001606007986 */ /* 0x0001e8000c101b04 */
[----:B------:R1:W-:Y:S04]  /*cc30*/  STG.E.64 desc[UR4][R8.64], R16 ;  /* 0x0000001008007986 */ /* 0x0003e8000c101b04 */
[----:B------:R2:W-:Y:S04]  /*cc40*/  STG.E.64 desc[UR4][R10.64], R18 ;  /* 0x000000120a007986 */ /* 0x0005e8000c101b04 */
        /* <DEDUP_REMOVED lines=42222> */
[----:B------:R-:W-:Y:S01]  /*b1b30*/  STG.E.64 desc[UR4][R2.64], R24 ;  /* 0x0000001802007986 */ /* 0x000fe2000c101b04 */
[----:B------:R-:W0:Y:S03]  /*b1b40*/  LDCU.64 UR6, c[0x0][0x390] ;  /* 0x00007200ff0677ac */ /* 0x000e260008000a00 */
[----:B------:R-:W-:Y:S01]  /*b1b50*/  IMAD.X R15, RZ, RZ, R15, P0 ;  /* 0x000000ffff0f7224 */ /* 0x000fe200000e060f */
[----:B------:R-:W-:Y:S04]  /*b1b60*/  STG.E.64 desc[UR4][R4.64], R20 ;  /* 0x0000001404007986 */ /* 0x000fe8000c101b04 */
[----:B------:R1:W-:Y:S04]  /*b1b70*/  STG.E.64 desc[UR4][R6.64], R22 ;  /* 0x0000001606007986 */ /* 0x0003e8000c101b04 */
[----:B------:R2:W-:Y:S04]  /*b1b80*/  STG.E.64 desc[UR4][R8.64], R16 ;  /* 0x0000001008007986 */ /* 0x0005e8000c101b04 */
[----:B------:R3:W-:Y:S04]  /*b1b90*/  STG.E.64 desc[UR4][R10.64], R18 ;  /* 0x000000120a007986 */ /* 0x0007e8000c101b04 */
[----:B------:R4:W-:Y:S04]  /*b1ba0*/  STG.E.64 desc[UR4][R12.64], R14 ;  /* 0x0000000e0c007986 */ /* 0x0009e8000c101b04 */
[----:B------:R-:W5:Y:S04]  /*b1bb0*/  LDG.E.64 R26, desc[UR4][R2.64] ;  /* 0x00000004021a7981 */ /* 0x000f68000c1e1b00 */
[----:B------:R-:W4:Y:S04]  /*b1bc0*/  LDG.E.64 R28, desc[UR4][R4.64] ;  /* 0x00000004041c7981 */ /* 0x000f28000c1e1b00 */
[----:B-1----:R-:W4:Y:S04]  /*b1bd0*/  LDG.E.64 R22, desc[UR4][R6.64] ;  /* 0x0000000406167981 */ /* 0x002f28000c1e1b00 */
[----:B--2---:R-:W2:Y:S04]  /*b1be0*/  LDG.E.64 R16, desc[UR4][R8.64] ;  /* 0x0000000408107981 */ /* 0x004ea8000c1e1b00 */
[----:B---3--:R-:W3:Y:S01]  /*b1bf0*/  LDG.E.64 R18, desc[UR4][R10.64] ;  /* 0x000000040a127981 */ /* 0x008ee2000c1e1b00 */
[----:B-----5:R-:W-:-:S04]  /*b1c00*/  IADD3 R24, P0, PT, R26, 0x1, RZ ;  /* 0x000000011a187810 */ /* 0x020fc80007f1e0ff */
[----:B------:R-:W-:-:S04]  /*b1c10*/  IADD3.X R25, P0, PT, RZ, R27, RZ, P0, !PT ;  /* 0x0000001bff197210 */ /* 0x000fc8000071e4ff */
[----:B----4-:R-:W-:Y:S01]  /*b1c20*/  IADD3.X R20, P0, PT, R28, 0x2, RZ, P0, !PT ;  /* 0x000000021c147810 */ /* 0x010fe2000071e4ff */
[----:B------:R-:W-:Y:S03]  /*b1c30*/  STG.E.64 desc[UR4][R2.64], R24 ;  /* 0x0000001802007986 */ /* 0x000fe6000c101b04 */
[----:B------:R-:W-:-:S04]  /*b1c40*/  IADD3.X R21, P0, PT, RZ, R29, RZ, P0, !PT ;  /* 0x0000001dff157210 */ /* 0x000fc8000071e4ff */
[----:B------:R-:W-:Y:S01]  /*b1c50*/  IADD3.X R22, P0, PT, R22, 0x3, RZ, P0, !PT ;  /* 0x0000000316167810 */ /* 0x000fe2000071e4ff */
[----:B------:R-:W-:Y:S03]  /*b1c60*/  STG.E.64 desc[UR4][R4.64], R20 ;  /* 0x0000001404007986 */ /* 0x000fe6000c101b04 */
[----:B------:R-:W-:-:S04]  /*b1c70*/  IADD3.X R23, P0, PT, RZ, R23, RZ, P0, !PT ;  /* 0x00000017ff177210 */ /* 0x000fc8000071e4ff */
[----:B--2---:R-:W-:Y:S01]  /*b1c80*/  IADD3.X R16, P0, PT, R16, 0x4, RZ, P0, !PT ;  /* 0x0000000410107810 */ /* 0x004fe2000071e4ff */
[----:B------:R1:W-:Y:S03]  /*b1c90*/  STG.E.64 desc[UR4][R6.64], R22 ;  /* 0x0000001606007986 */ /* 0x0003e6000c101b04 */
[----:B------:R-:W-:-:S04]  /*b1ca0*/  IADD3.X R17, P0, PT, RZ, R17, RZ, P0, !PT ;  /* 0x00000011ff117210 */ /* 0x000fc8000071e4ff */
[----:B---3--:R-:W-:Y:S01]  /*b1cb0*/  IADD3.X R18, P0, PT, R18, 0x5, RZ, P0, !PT ;  /* 0x0000000512127810 */ /* 0x008fe2000071e4ff */
[----:B------:R2:W-:Y:S03]  /*b1cc0*/  STG.E.64 desc[UR4][R8.64], R16 ;  /* 0x0000001008007986 */ /* 0x0005e6000c101b04 */
[----:B------:R-:W-:-:S04]  /*b1cd0*/  IADD3.X R19, P0, PT, RZ, R19, RZ, P0, !PT ;  /* 0x00000013ff137210 */ /* 0x000fc8000071e4ff */
[----:B------:R-:W-:Y:S01]  /*b1ce0*/  IADD3.X R14, P0, PT, R14, 0x6, RZ, P0, !PT ;  /* 0x000000060e0e7810 */ /* 0x000fe2000071e4ff */
[----:B------:R3:W-:Y:S04]  /*b1cf0*/  STG.E.64 desc[UR4][R10.64], R18 ;  /* 0x000000120a007986 */ /* 0x0007e8000c101b04 */
[----:B------:R-:W-:-:S05]  /*b1d00*/  IMAD.X R15, RZ, RZ, R15, P0 ;  /* 0x000000ffff0f7224 */ /* 0x000fca00000e060f */
        /* <DEDUP_REMOVED lines=469> */
[----:B------:R1:W-:Y:S03]  /*b3a60*/  STG.E.64 desc[UR4][R2.64], R24 ;  /* 0x0000001802007986 */ /* 0x0003e6000c101b04 */
[----:B------:R-:W-:-:S04]  /*b3a70*/  IADD3.X R21, P0, PT, RZ, R29, RZ, P0, !PT ;  /* 0x0000001dff157210 */ /* 0x000fc8000071e4ff */
[----:B------:R-:W-:Y:S01]  /*b3a80*/  IADD3.X R22, P0, PT, R22, 0x3, RZ, P0, !PT ;  /* 0x0000000316167810 */ /* 0x000fe2000071e4ff */
[----:B------:R-:W-:Y:S03]  /*b3a90*/  STG.E.64 desc[UR4][R4.64], R20 ;  /* 0x0000001404007986 */ /* 0x000fe6000c101b04 */
[----:B------:R-:W-:-:S04]  /*b3aa0*/  IADD3.X R23, P0, PT, RZ, R23, RZ, P0, !PT ;  /* 0x00000017ff177210 */ /* 0x000fc8000071e4ff */
[----:B--2---:R-:W-:Y:S01]  /*b3ab0*/  IADD3.X R16, P0, PT, R16, 0x4, RZ, P0, !PT ;  /* 0x0000000410107810 */ /* 0x004fe2000071e4ff */
[----:B------:R-:W-:Y:S03]  /*b3ac0*/  STG.E.64 desc[UR4][R6.64], R22 ;  /* 0x0000001606007986 */ /* 0x000fe6000c101b04 */
        /* <DEDUP_REMOVED lines=19> */
[----:B------:R1:W-:Y:S03]  /*b3c00*/  STG.E.64 desc[UR4][R4.64], R22 ;  /* 0x0000001604007986 */ /* 0x0003e6000c101b04 */
        /* <DEDUP_REMOVED lines=11> */
[----:B------:R-:W0:Y:S02]  /*b3cc0*/  LDG.E.64 R14, desc[UR4][R2.64] ;  /* 0x00000004020e7981 */ /* 0x000e24000c1e1b00 */
[----:B0-----:R-:W-:-:S04]  /*b3cd0*/  ISETP.GE.U32.AND P0, PT, R14, UR6, PT ;  /* 0x000000060e007c0c */ /* 0x001fc8000bf06070 */
[----:B------:R-:W-:-:S13]  /*b3ce0*/  ISETP.GE.U32.AND.EX P0, PT, R15, UR7, PT, P0 ;  /* 0x000000070f007c0c */ /* 0x000fda000bf06100 */
[----:B-1----:R-:W-:Y:S05]  /*b3cf0*/  @P0 EXIT ;  /* 0x000000000000094d */ /* 0x002fea0003800000 */
[----:B------:R-:W0:Y:S01]  /*b3d00*/  LDC.64 R4, c[0x0][0x3a0] ;  /* 0x0000e800ff047b82 */ /* 0x000e220000000a00 */
[----:B------:R-:W-:-:S05]  /*b3d10*/  IMAD.MOV.U32 R7, RZ, RZ, 0x1 ;  /* 0x00000001ff077424 */ /* 0x000fca00078e00ff */
[----:B0-----:R-:W2:Y:S02]  /*b3d20*/  ATOMG.E.EXCH.STRONG.GPU PT, R4, desc[UR4][R4.64], R7 ;  /* 0x80000007040479a8 */ /* 0x001ea4000c1ef104 */
[----:B--2---:R-:W-:-:S13]  /*b3d30*/  ISETP.NE.AND P0, PT, R4, RZ, PT ;  /* 0x000000ff0400720c */ /* 0x004fda0003f05270 */
[----:B------:R-:W-:Y:S05]  /*b3d40*/  @P0 EXIT ;  /* 0x000000000000094d */ /* 0x000fea0003800000 */
[----:B------:R-:W2:Y:S01]  /*b3d50*/  LDG.E.64 R2, desc[UR4][R2.64] ;  /* 0x0000000402027981 */ /* 0x000ea2000c1e1b00 */
[----:B------:R-:W2:Y:S03]  /*b3d60*/  LDC.64 R4, c[0x0][0x398] ;  /* 0x0000e600ff047b82 */ /* 0x000ea60000000a00 */
[----:B--2---:R-:W-:Y:S01]  /*b3d70*/  STG.E.64 desc[UR4][R4.64], R2 ;  /* 0x0000000204007986 */ /* 0x004fe2000c101b04 */
[----:B------:R-:W-:Y:S05]  /*b3d80*/  EXIT ;  /* 0x000000000000794d */ /* 0x000fea0003800000 */
.L_x_0:
[----:B------:R-:W-:-:S00]  /*b3d90*/  BRA `(.L_x_0) ;  /* 0xfffffffc00fc7947 */ /* 0x000fc0000383ffff */
[----:B------:R-:W-:-:S00]  /*b3da0*/  NOP ;  /* 0x0000000000007918 */ /* 0x000fc00000000000 */
        /* <DEDUP_REMOVED lines=13> */
.L_x_1:


//--------------------- .nv.shared.reserved.0     --------------------------
	.section	.nv.shared.reserved.0,"aw",@nobits
	.weak		__nv_reservedSMEM_offset_0_alias
	.size		__nv_reservedSMEM_offset_0_alias, 0, 64
	.other		__nv_reservedSMEM_offset_0_alias,@"STO_CUDA_RESERVED_SHARED STV_DEFAULT"
__nv_reservedSMEM_offset_0_alias:
	.zero		0
	.zero		64


//--------------------- .nv.constant0._Z18gpu_monster_kernelPmmmS_Pi --------------------------
	.section	.nv.constant0._Z18gpu_monster_kernelPmmmS_Pi,"a",@progbits
	.sectionflags	@""
	.align	4
.nv.constant0._Z18gpu_monster_kernelPmmmS_Pi:
	.zero		936


//--------------------- SYMBOLS --------------------------

	.type		.nv.reservedSmem.offset0,@object
	.size		.nv.reservedSmem.offset0,0x4
